	.target	sm_90a

	.elftype	@"ET_EXEC"


//--------------------- .note.nv.tkinfo           --------------------------
	.section	.note.nv.tkinfo,"",@"SHT_NOTE"
	.sectionflags	@"SHF_NOTE_NV_TKINFO"
	.tkinfo
        /*0018*/ 	.word	0x00000002
        /*0030*/ 	.string	""
        /*0030*/ 	.string	"ptxas"
        /*0030*/ 	.string	"Cuda compilation tools, release 13.0, V13.0.88"
        /*0030*/ 	.string	"Build cuda_13.0.r13.0/compiler.36424714_0"
        /*0030*/ 	.string	"-arch sm_90a -m 64 "



//--------------------- .note.nv.cuinfo           --------------------------
	.section	.note.nv.cuinfo,"",@"SHT_NOTE"
	.sectionflags	@"SHF_NOTE_NV_CUINFO"
        /*0018*/ 	.short	0x0002
        /*001a*/ 	.short	0x005a
        /*001c*/ 	.short	0x0082
	.zero		2


//--------------------- .nv.info                  --------------------------
	.section	.nv.info,"",@"SHT_CUDA_INFO"
	.align	4


	//----- nvinfo : EIATTR_REGCOUNT
	.align		4
        /*0000*/ 	.byte	0x04, 0x2f
        /*0002*/ 	.short	(.L_38 - .L_37)
	.align		4
.L_37:
        /*0004*/ 	.word	index@(_ZN2at6native65_GLOBAL__N__c0d6c1cb_32_DistributionExponentialKernel_cu_5881736643distribution_elementwise_grid_stride_kernelIdLi2EZNS0_9templates4cuda21uniform_and_transformIddPNS_17CUDAGeneratorImplEZZZNS4_18exponential_kernelIS7_EEvRNS_18TensorIteratorBaseEdT_ENKUlvE_clEvENKUlvE_clEvEUldE_EEvSA_T1_T2_EUlP24curandStatePhilox4_32_10E_ZNS1_27distribution_nullary_kernelIdd7double2S7_SJ_SE_EEvSA_SG_RKT3_T4_EUlidE_EEvlNS_15PhiloxCudaStateESF_SG_)
        /*0008*/ 	.word	0x00000034


	//----- nvinfo : EIATTR_FRAME_SIZE
	.align		4
.L_38:
        /*000c*/ 	.byte	0x04, 0x11
        /*000e*/ 	.short	(.L_40 - .L_39)
	.align		4
.L_39:
        /*0010*/ 	.word	index@($__internal_19_$__cuda_sm20_div_s64)
        /*0014*/ 	.word	0x00000000


	//----- nvinfo : EIATTR_FRAME_SIZE
	.align		4
.L_40:
        /*0018*/ 	.byte	0x04, 0x11
        /*001a*/ 	.short	(.L_42 - .L_41)
	.align		4
.L_41:
        /*001c*/ 	.word	index@($__internal_18_$__cuda_sm20_dblrcp_rn_slowpath_v3)
        /*0020*/ 	.word	0x00000000


	//----- nvinfo : EIATTR_FRAME_SIZE
	.align		4
.L_42:
        /*0024*/ 	.byte	0x04, 0x11
        /*0026*/ 	.short	(.L_44 - .L_43)
	.align		4
.L_43:
        /*0028*/ 	.word	index@(_ZN2at6native65_GLOBAL__N__c0d6c1cb_32_DistributionExponentialKernel_cu_5881736643distribution_elementwise_grid_stride_kernelIdLi2EZNS0_9templates4cuda21uniform_and_transformIddPNS_17CUDAGeneratorImplEZZZNS4_18exponential_kernelIS7_EEvRNS_18TensorIteratorBaseEdT_ENKUlvE_clEvENKUlvE_clEvEUldE_EEvSA_T1_T2_EUlP24curandStatePhilox4_32_10E_ZNS1_27distribution_nullary_kernelIdd7double2S7_SJ_SE_EEvSA_SG_RKT3_T4_EUlidE_EEvlNS_15PhiloxCudaStateESF_SG_)
        /*002c*/ 	.word	0x00000000


	//----- nvinfo : EIATTR_REGCOUNT
	.align		4
.L_44:
        /*0030*/ 	.byte	0x04, 0x2f
        /*0032*/ 	.short	(.L_46 - .L_45)
	.align		4
.L_45:
        /*0034*/ 	.word	index@(_ZN2at6native65_GLOBAL__N__c0d6c1cb_32_DistributionExponentialKernel_cu_5881736643distribution_elementwise_grid_stride_kernelIdLi2EZNS0_9templates4cuda21uniform_and_transformIddPNS_17CUDAGeneratorImplEZZZNS4_18exponential_kernelIS7_EEvRNS_18TensorIteratorBaseEdT_ENKUlvE_clEvENKUlvE_clEvEUldE_EEvSA_T1_T2_EUlP24curandStatePhilox4_32_10E_ZNS1_27distribution_nullary_kernelIdd7double2S7_SJ_SE_EEvSA_SG_RKT3_T4_EUlidE0_EEvlNS_15PhiloxCudaStateESF_SG_)
        /*0038*/ 	.word	0x00000036


	//----- nvinfo : EIATTR_FRAME_SIZE
	.align		4
.L_46:
        /*003c*/ 	.byte	0x04, 0x11
        /*003e*/ 	.short	(.L_48 - .L_47)
	.align		4
.L_47:
        /*0040*/ 	.word	index@($__internal_17_$__cuda_sm20_div_s64)
        /*0044*/ 	.word	0x00000000


	//----- nvinfo : EIATTR_FRAME_SIZE
	.align		4
.L_48:
        /*0048*/ 	.byte	0x04, 0x11
        /*004a*/ 	.short	(.L_50 - .L_49)
	.align		4
.L_49:
        /*004c*/ 	.word	index@($__internal_16_$__cuda_sm20_dblrcp_rn_slowpath_v3)
        /*0050*/ 	.word	0x00000000


	//----- nvinfo : EIATTR_FRAME_SIZE
	.align		4
.L_50:
        /*0054*/ 	.byte	0x04, 0x11
        /*0056*/ 	.short	(.L_52 - .L_51)
	.align		4
.L_51:
        /*0058*/ 	.word	index@(_ZN2at6native65_GLOBAL__N__c0d6c1cb_32_DistributionExponentialKernel_cu_5881736643distribution_elementwise_grid_stride_kernelIdLi2EZNS0_9templates4cuda21uniform_and_transformIddPNS_17CUDAGeneratorImplEZZZNS4_18exponential_kernelIS7_EEvRNS_18TensorIteratorBaseEdT_ENKUlvE_clEvENKUlvE_clEvEUldE_EEvSA_T1_T2_EUlP24curandStatePhilox4_32_10E_ZNS1_27distribution_nullary_kernelIdd7double2S7_SJ_SE_EEvSA_SG_RKT3_T4_EUlidE0_EEvlNS_15PhiloxCudaStateESF_SG_)
        /*005c*/ 	.word	0x00000000


	//----- nvinfo : EIATTR_REGCOUNT
	.align		4
.L_52:
        /*0060*/ 	.byte	0x04, 0x2f
        /*0062*/ 	.short	(.L_54 - .L_53)
	.align		4
.L_53:
        /*0064*/ 	.word	index@(_ZN2at6native65_GLOBAL__N__c0d6c1cb_32_DistributionExponentialKernel_cu_5881736643distribution_elementwise_grid_stride_kernelIdLi2EZNS0_9templates4cuda21uniform_and_transformIddPNS_17CUDAGeneratorImplEZZZNS4_18exponential_kernelIS7_EEvRNS_18TensorIteratorBaseEdT_ENKUlvE_clEvENKUlvE_clEvEUldE_EEvSA_T1_T2_EUlP24curandStatePhilox4_32_10E0_ZNS1_27distribution_nullary_kernelIdd6float4S7_SJ_SE_EEvSA_SG_RKT3_T4_EUlidE_EEvlNS_15PhiloxCudaStateESF_SG_)
        /*0068*/ 	.word	0x00000034


	//----- nvinfo : EIATTR_FRAME_SIZE
	.align		4
.L_54:
        /*006c*/ 	.byte	0x04, 0x11
        /*006e*/ 	.short	(.L_56 - .L_55)
	.align		4
.L_55:
        /*0070*/ 	.word	index@($__internal_15_$__cuda_sm20_div_s64)
        /*0074*/ 	.word	0x00000000


	//----- nvinfo : EIATTR_FRAME_SIZE
	.align		4
.L_56:
        /*0078*/ 	.byte	0x04, 0x11
        /*007a*/ 	.short	(.L_58 - .L_57)
	.align		4
.L_57:
        /*007c*/ 	.word	index@($__internal_14_$__cuda_sm20_dblrcp_rn_slowpath_v3)
        /*0080*/ 	.word	0x00000000


	//----- nvinfo : EIATTR_FRAME_SIZE
	.align		4
.L_58:
        /*0084*/ 	.byte	0x04, 0x11
        /*0086*/ 	.short	(.L_60 - .L_59)
	.align		4
.L_59:
        /*0088*/ 	.word	index@(_ZN2at6native65_GLOBAL__N__c0d6c1cb_32_DistributionExponentialKernel_cu_5881736643distribution_elementwise_grid_stride_kernelIdLi2EZNS0_9templates4cuda21uniform_and_transformIddPNS_17CUDAGeneratorImplEZZZNS4_18exponential_kernelIS7_EEvRNS_18TensorIteratorBaseEdT_ENKUlvE_clEvENKUlvE_clEvEUldE_EEvSA_T1_T2_EUlP24curandStatePhilox4_32_10E0_ZNS1_27distribution_nullary_kernelIdd6float4S7_SJ_SE_EEvSA_SG_RKT3_T4_EUlidE_EEvlNS_15PhiloxCudaStateESF_SG_)
        /*008c*/ 	.word	0x00000000


	//----- nvinfo : EIATTR_REGCOUNT
	.align		4
.L_60:
        /*0090*/ 	.byte	0x04, 0x2f
        /*0092*/ 	.short	(.L_62 - .L_61)
	.align		4
.L_61:
        /*0094*/ 	.word	index@(_ZN2at6native65_GLOBAL__N__c0d6c1cb_32_DistributionExponentialKernel_cu_5881736643distribution_elementwise_grid_stride_kernelIdLi2EZNS0_9templates4cuda21uniform_and_transformIddPNS_17CUDAGeneratorImplEZZZNS4_18exponential_kernelIS7_EEvRNS_18TensorIteratorBaseEdT_ENKUlvE_clEvENKUlvE_clEvEUldE_EEvSA_T1_T2_EUlP24curandStatePhilox4_32_10E0_ZNS1_27distribution_nullary_kernelIdd6float4S7_SJ_SE_EEvSA_SG_RKT3_T4_EUlidE0_EEvlNS_15PhiloxCudaStateESF_SG_)
        /*0098*/ 	.word	0x00000035


	//----- nvinfo : EIATTR_FRAME_SIZE
	.align		4
.L_62:
        /*009c*/ 	.byte	0x04, 0x11
        /*009e*/ 	.short	(.L_64 - .L_63)
	.align		4
.L_63:
        /*00a0*/ 	.word	index@($__internal_13_$__cuda_sm20_div_s64)
        /*00a4*/ 	.word	0x00000000


	//----- nvinfo : EIATTR_FRAME_SIZE
	.align		4
.L_64:
        /*00a8*/ 	.byte	0x04, 0x11
        /*00aa*/ 	.short	(.L_66 - .L_65)
	.align		4
.L_65:
        /*00ac*/ 	.word	index@($__internal_12_$__cuda_sm20_dblrcp_rn_slowpath_v3)
        /*00b0*/ 	.word	0x00000000


	//----- nvinfo : EIATTR_FRAME_SIZE
	.align		4
.L_66:
        /*00b4*/ 	.byte	0x04, 0x11
        /*00b6*/ 	.short	(.L_68 - .L_67)
	.align		4
.L_67:
        /*00b8*/ 	.word	index@(_ZN2at6native65_GLOBAL__N__c0d6c1cb_32_DistributionExponentialKernel_cu_5881736643distribution_elementwise_grid_stride_kernelIdLi2EZNS0_9templates4cuda21uniform_and_transformIddPNS_17CUDAGeneratorImplEZZZNS4_18exponential_kernelIS7_EEvRNS_18TensorIteratorBaseEdT_ENKUlvE_clEvENKUlvE_clEvEUldE_EEvSA_T1_T2_EUlP24curandStatePhilox4_32_10E0_ZNS1_27distribution_nullary_kernelIdd6float4S7_SJ_SE_EEvSA_SG_RKT3_T4_EUlidE0_EEvlNS_15PhiloxCudaStateESF_SG_)
        /*00bc*/ 	.word	0x00000000


	//----- nvinfo : EIATTR_REGCOUNT
	.align		4
.L_68:
        /*00c0*/ 	.byte	0x04, 0x2f
        /*00c2*/ 	.short	(.L_70 - .L_69)
	.align		4
.L_69:
        /*00c4*/ 	.word	index@(_ZN2at6native65_GLOBAL__N__c0d6c1cb_32_DistributionExponentialKernel_cu_5881736643distribution_elementwise_grid_stride_kernelIfLi4EZNS0_9templates4cuda21uniform_and_transformIffPNS_17CUDAGeneratorImplEZZZNS4_18exponential_kernelIS7_EEvRNS_18TensorIteratorBaseEdT_ENKUlvE_clEvENKUlvE0_clEvEUlfE_EEvSA_T1_T2_EUlP24curandStatePhilox4_32_10E_ZNS1_27distribution_nullary_kernelIff7double2S7_SJ_SE_EEvSA_SG_RKT3_T4_EUlifE_EEvlNS_15PhiloxCudaStateESF_SG_)
        /*00c8*/ 	.word	0x00000036


	//----- nvinfo : EIATTR_FRAME_SIZE
	.align		4
.L_70:
        /*00cc*/ 	.byte	0x04, 0x11
        /*00ce*/ 	.short	(.L_72 - .L_71)
	.align		4
.L_71:
        /*00d0*/ 	.word	index@($__internal_11_$__cuda_sm20_div_s64)
        /*00d4*/ 	.word	0x00000000


	//----- nvinfo : EIATTR_FRAME_SIZE
	.align		4
.L_72:
        /*00d8*/ 	.byte	0x04, 0x11
        /*00da*/ 	.short	(.L_74 - .L_73)
	.align		4
.L_73:
        /*00dc*/ 	.word	index@(_ZN2at6native65_GLOBAL__N__c0d6c1cb_32_DistributionExponentialKernel_cu_5881736643distribution_elementwise_grid_stride_kernelIfLi4EZNS0_9templates4cuda21uniform_and_transformIffPNS_17CUDAGeneratorImplEZZZNS4_18exponential_kernelIS7_EEvRNS_18TensorIteratorBaseEdT_ENKUlvE_clEvENKUlvE0_clEvEUlfE_EEvSA_T1_T2_EUlP24curandStatePhilox4_32_10E_ZNS1_27distribution_nullary_kernelIff7double2S7_SJ_SE_EEvSA_SG_RKT3_T4_EUlifE_EEvlNS_15PhiloxCudaStateESF_SG_)
        /*00e0*/ 	.word	0x00000000


	//----- nvinfo : EIATTR_REGCOUNT
	.align		4
.L_74:
        /*00e4*/ 	.byte	0x04, 0x2f
        /*00e6*/ 	.short	(.L_76 - .L_75)
	.align		4
.L_75:
        /*00e8*/ 	.word	index@(_ZN2at6native65_GLOBAL__N__c0d6c1cb_32_DistributionExponentialKernel_cu_5881736643distribution_elementwise_grid_stride_kernelIfLi4EZNS0_9templates4cuda21uniform_and_transformIffPNS_17CUDAGeneratorImplEZZZNS4_18exponential_kernelIS7_EEvRNS_18TensorIteratorBaseEdT_ENKUlvE_clEvENKUlvE0_clEvEUlfE_EEvSA_T1_T2_EUlP24curandStatePhilox4_32_10E_ZNS1_27distribution_nullary_kernelIff7double2S7_SJ_SE_EEvSA_SG_RKT3_T4_EUlifE0_EEvlNS_15PhiloxCudaStateESF_SG_)
        /*00ec*/ 	.word	0x0000002c


	//----- nvinfo : EIATTR_FRAME_SIZE
	.align		4
.L_76:
        /*00f0*/ 	.byte	0x04, 0x11
        /*00f2*/ 	.short	(.L_78 - .L_77)
	.align		4
.L_77:
        /*00f4*/ 	.word	index@($__internal_10_$__cuda_sm20_div_s64)
        /*00f8*/ 	.word	0x00000000


	//----- nvinfo : EIATTR_FRAME_SIZE
	.align		4
.L_78:
        /*00fc*/ 	.byte	0x04, 0x11
        /*00fe*/ 	.short	(.L_80 - .L_79)
	.align		4
.L_79:
        /*0100*/ 	.word	index@(_ZN2at6native65_GLOBAL__N__c0d6c1cb_32_DistributionExponentialKernel_cu_5881736643distribution_elementwise_grid_stride_kernelIfLi4EZNS0_9templates4cuda21uniform_and_transformIffPNS_17CUDAGeneratorImplEZZZNS4_18exponential_kernelIS7_EEvRNS_18TensorIteratorBaseEdT_ENKUlvE_clEvENKUlvE0_clEvEUlfE_EEvSA_T1_T2_EUlP24curandStatePhilox4_32_10E_ZNS1_27distribution_nullary_kernelIff7double2S7_SJ_SE_EEvSA_SG_RKT3_T4_EUlifE0_EEvlNS_15PhiloxCudaStateESF_SG_)
        /*0104*/ 	.word	0x00000000


	//----- nvinfo : EIATTR_REGCOUNT
	.align		4
.L_80:
        /*0108*/ 	.byte	0x04, 0x2f
        /*010a*/ 	.short	(.L_82 - .L_81)
	.align		4
.L_81:
        /*010c*/ 	.word	index@(_ZN2at6native65_GLOBAL__N__c0d6c1cb_32_DistributionExponentialKernel_cu_5881736643distribution_elementwise_grid_stride_kernelIfLi4EZNS0_9templates4cuda21uniform_and_transformIffPNS_17CUDAGeneratorImplEZZZNS4_18exponential_kernelIS7_EEvRNS_18TensorIteratorBaseEdT_ENKUlvE_clEvENKUlvE0_clEvEUlfE_EEvSA_T1_T2_EUlP24curandStatePhilox4_32_10E0_ZNS1_27distribution_nullary_kernelIff6float4S7_SJ_SE_EEvSA_SG_RKT3_T4_EUlifE_EEvlNS_15PhiloxCudaStateESF_SG_)
        /*0110*/ 	.word	0x00000036


	//----- nvinfo : EIATTR_FRAME_SIZE
	.align		4
.L_82:
        /*0114*/ 	.byte	0x04, 0x11
        /*0116*/ 	.short	(.L_84 - .L_83)
	.align		4
.L_83:
        /*0118*/ 	.word	index@($__internal_9_$__cuda_sm20_div_s64)
        /*011c*/ 	.word	0x00000000


	//----- nvinfo : EIATTR_FRAME_SIZE
	.align		4
.L_84:
        /*0120*/ 	.byte	0x04, 0x11
        /*0122*/ 	.short	(.L_86 - .L_85)
	.align		4
.L_85:
        /*0124*/ 	.word	index@(_ZN2at6native65_GLOBAL__N__c0d6c1cb_32_DistributionExponentialKernel_cu_5881736643distribution_elementwise_grid_stride_kernelIfLi4EZNS0_9templates4cuda21uniform_and_transformIffPNS_17CUDAGeneratorImplEZZZNS4_18exponential_kernelIS7_EEvRNS_18TensorIteratorBaseEdT_ENKUlvE_clEvENKUlvE0_clEvEUlfE_EEvSA_T1_T2_EUlP24curandStatePhilox4_32_10E0_ZNS1_27distribution_nullary_kernelIff6float4S7_SJ_SE_EEvSA_SG_RKT3_T4_EUlifE_EEvlNS_15PhiloxCudaStateESF_SG_)
        /*0128*/ 	.word	0x00000000


	//----- nvinfo : EIATTR_REGCOUNT
	.align		4
.L_86:
        /*012c*/ 	.byte	0x04, 0x2f
        /*012e*/ 	.short	(.L_88 - .L_87)
	.align		4
.L_87:
        /*0130*/ 	.word	index@(_ZN2at6native65_GLOBAL__N__c0d6c1cb_32_DistributionExponentialKernel_cu_5881736643distribution_elementwise_grid_stride_kernelIfLi4EZNS0_9templates4cuda21uniform_and_transformIffPNS_17CUDAGeneratorImplEZZZNS4_18exponential_kernelIS7_EEvRNS_18TensorIteratorBaseEdT_ENKUlvE_clEvENKUlvE0_clEvEUlfE_EEvSA_T1_T2_EUlP24curandStatePhilox4_32_10E0_ZNS1_27distribution_nullary_kernelIff6float4S7_SJ_SE_EEvSA_SG_RKT3_T4_EUlifE0_EEvlNS_15PhiloxCudaStateESF_SG_)
        /*0134*/ 	.word	0x0000002a


	//----- nvinfo : EIATTR_FRAME_SIZE
	.align		4
.L_88:
        /*0138*/ 	.byte	0x04, 0x11
        /*013a*/ 	.short	(.L_90 - .L_89)
	.align		4
.L_89:
        /*013c*/ 	.word	index@($__internal_8_$__cuda_sm20_div_s64)
        /*0140*/ 	.word	0x00000000


	//----- nvinfo : EIATTR_FRAME_SIZE
	.align		4
.L_90:
        /*0144*/ 	.byte	0x04, 0x11
        /*0146*/ 	.short	(.L_92 - .L_91)
	.align		4
.L_91:
        /*0148*/ 	.word	index@(_ZN2at6native65_GLOBAL__N__c0d6c1cb_32_DistributionExponentialKernel_cu_5881736643distribution_elementwise_grid_stride_kernelIfLi4EZNS0_9templates4cuda21uniform_and_transformIffPNS_17CUDAGeneratorImplEZZZNS4_18exponential_kernelIS7_EEvRNS_18TensorIteratorBaseEdT_ENKUlvE_clEvENKUlvE0_clEvEUlfE_EEvSA_T1_T2_EUlP24curandStatePhilox4_32_10E0_ZNS1_27distribution_nullary_kernelIff6float4S7_SJ_SE_EEvSA_SG_RKT3_T4_EUlifE0_EEvlNS_15PhiloxCudaStateESF_SG_)
        /*014c*/ 	.word	0x00000000


	//----- nvinfo : EIATTR_REGCOUNT
	.align		4
.L_92:
        /*0150*/ 	.byte	0x04, 0x2f
        /*0152*/ 	.short	(.L_94 - .L_93)
	.align		4
.L_93:
        /*0154*/ 	.word	index@(_ZN2at6native65_GLOBAL__N__c0d6c1cb_32_DistributionExponentialKernel_cu_5881736643distribution_elementwise_grid_stride_kernelIfLi4EZNS0_9templates4cuda21uniform_and_transformIN3c104HalfEfPNS_17CUDAGeneratorImplEZZZNS4_18exponential_kernelIS9_EEvRNS_18TensorIteratorBaseEdT_ENKUlvE_clEvENKUlvE1_clEvEUlfE_EEvSC_T1_T2_EUlP24curandStatePhilox4_32_10E_ZNS1_27distribution_nullary_kernelIS7_f7double2S9_SL_SG_EEvSC_SI_RKT3_T4_EUlifE_EEvlNS_15PhiloxCudaStateESH_SI_)
        /*0158*/ 	.word	0x00000030


	//----- nvinfo : EIATTR_FRAME_SIZE
	.align		4
.L_94:
        /*015c*/ 	.byte	0x04, 0x11
        /*015e*/ 	.short	(.L_96 - .L_95)
	.align		4
.L_95:
        /*0160*/ 	.word	index@($__internal_7_$__cuda_sm20_div_s64)
        /*0164*/ 	.word	0x00000000


	//----- nvinfo : EIATTR_FRAME_SIZE
	.align		4
.L_96:
        /*0168*/ 	.byte	0x04, 0x11
        /*016a*/ 	.short	(.L_98 - .L_97)
	.align		4
.L_97:
        /*016c*/ 	.word	index@(_ZN2at6native65_GLOBAL__N__c0d6c1cb_32_DistributionExponentialKernel_cu_5881736643distribution_elementwise_grid_stride_kernelIfLi4EZNS0_9templates4cuda21uniform_and_transformIN3c104HalfEfPNS_17CUDAGeneratorImplEZZZNS4_18exponential_kernelIS9_EEvRNS_18TensorIteratorBaseEdT_ENKUlvE_clEvENKUlvE1_clEvEUlfE_EEvSC_T1_T2_EUlP24curandStatePhilox4_32_10E_ZNS1_27distribution_nullary_kernelIS7_f7double2S9_SL_SG_EEvSC_SI_RKT3_T4_EUlifE_EEvlNS_15PhiloxCudaStateESH_SI_)
        /*0170*/ 	.word	0x00000000


	//----- nvinfo : EIATTR_REGCOUNT
	.align		4
.L_98:
        /*0174*/ 	.byte	0x04, 0x2f
        /*0176*/ 	.short	(.L_100 - .L_99)
	.align		4
.L_99:
        /*0178*/ 	.word	index@(_ZN2at6native65_GLOBAL__N__c0d6c1cb_32_DistributionExponentialKernel_cu_5881736643distribution_elementwise_grid_stride_kernelIfLi4EZNS0_9templates4cuda21uniform_and_transformIN3c104HalfEfPNS_17CUDAGeneratorImplEZZZNS4_18exponential_kernelIS9_EEvRNS_18TensorIteratorBaseEdT_ENKUlvE_clEvENKUlvE1_clEvEUlfE_EEvSC_T1_T2_EUlP24curandStatePhilox4_32_10E_ZNS1_27distribution_nullary_kernelIS7_f7double2S9_SL_SG_EEvSC_SI_RKT3_T4_EUlifE0_EEvlNS_15PhiloxCudaStateESH_SI_)
        /*017c*/ 	.word	0x0000002a


	//----- nvinfo : EIATTR_FRAME_SIZE
	.align		4
.L_100:
        /*0180*/ 	.byte	0x04, 0x11
        /*0182*/ 	.short	(.L_102 - .L_101)
	.align		4
.L_101:
        /*0184*/ 	.word	index@($__internal_6_$__cuda_sm20_div_s64)
        /*0188*/ 	.word	0x00000000


	//----- nvinfo : EIATTR_FRAME_SIZE
	.align		4
.L_102:
        /*018c*/ 	.byte	0x04, 0x11
        /*018e*/ 	.short	(.L_104 - .L_103)
	.align		4
.L_103:
        /*0190*/ 	.word	index@(_ZN2at6native65_GLOBAL__N__c0d6c1cb_32_DistributionExponentialKernel_cu_5881736643distribution_elementwise_grid_stride_kernelIfLi4EZNS0_9templates4cuda21uniform_and_transformIN3c104HalfEfPNS_17CUDAGeneratorImplEZZZNS4_18exponential_kernelIS9_EEvRNS_18TensorIteratorBaseEdT_ENKUlvE_clEvENKUlvE1_clEvEUlfE_EEvSC_T1_T2_EUlP24curandStatePhilox4_32_10E_ZNS1_27distribution_nullary_kernelIS7_f7double2S9_SL_SG_EEvSC_SI_RKT3_T4_EUlifE0_EEvlNS_15PhiloxCudaStateESH_SI_)
        /*0194*/ 	.word	0x00000000


	//----- nvinfo : EIATTR_REGCOUNT
	.align		4
.L_104:
        /*0198*/ 	.byte	0x04, 0x2f
        /*019a*/ 	.short	(.L_106 - .L_105)
	.align		4
.L_105:
        /*019c*/ 	.word	index@(_ZN2at6native65_GLOBAL__N__c0d6c1cb_32_DistributionExponentialKernel_cu_5881736643distribution_elementwise_grid_stride_kernelIfLi4EZNS0_9templates4cuda21uniform_and_transformIN3c104HalfEfPNS_17CUDAGeneratorImplEZZZNS4_18exponential_kernelIS9_EEvRNS_18TensorIteratorBaseEdT_ENKUlvE_clEvENKUlvE1_clEvEUlfE_EEvSC_T1_T2_EUlP24curandStatePhilox4_32_10E0_ZNS1_27distribution_nullary_kernelIS7_f6float4S9_SL_SG_EEvSC_SI_RKT3_T4_EUlifE_EEvlNS_15PhiloxCudaStateESH_SI_)
        /*01a0*/ 	.word	0x00000034


	//----- nvinfo : EIATTR_FRAME_SIZE
	.align		4
.L_106:
        /*01a4*/ 	.byte	0x04, 0x11
        /*01a6*/ 	.short	(.L_108 - .L_107)
	.align		4
.L_107:
        /*01a8*/ 	.word	index@($__internal_5_$__cuda_sm20_div_s64)
        /*01ac*/ 	.word	0x00000000


	//----- nvinfo : EIATTR_FRAME_SIZE
	.align		4
.L_108:
        /*01b0*/ 	.byte	0x04, 0x11
        /*01b2*/ 	.short	(.L_110 - .L_109)
	.align		4
.L_109:
        /*01b4*/ 	.word	index@(_ZN2at6native65_GLOBAL__N__c0d6c1cb_32_DistributionExponentialKernel_cu_5881736643distribution_elementwise_grid_stride_kernelIfLi4EZNS0_9templates4cuda21uniform_and_transformIN3c104HalfEfPNS_17CUDAGeneratorImplEZZZNS4_18exponential_kernelIS9_EEvRNS_18TensorIteratorBaseEdT_ENKUlvE_clEvENKUlvE1_clEvEUlfE_EEvSC_T1_T2_EUlP24curandStatePhilox4_32_10E0_ZNS1_27distribution_nullary_kernelIS7_f6float4S9_SL_SG_EEvSC_SI_RKT3_T4_EUlifE_EEvlNS_15PhiloxCudaStateESH_SI_)
        /*01b8*/ 	.word	0x00000000


	//----- nvinfo : EIATTR_REGCOUNT
	.align		4
.L_110:
        /*01bc*/ 	.byte	0x04, 0x2f
        /*01be*/ 	.short	(.L_112 - .L_111)
	.align		4
.L_111:
        /*01c0*/ 	.word	index@(_ZN2at6native65_GLOBAL__N__c0d6c1cb_32_DistributionExponentialKernel_cu_5881736643distribution_elementwise_grid_stride_kernelIfLi4EZNS0_9templates4cuda21uniform_and_transformIN3c104HalfEfPNS_17CUDAGeneratorImplEZZZNS4_18exponential_kernelIS9_EEvRNS_18TensorIteratorBaseEdT_ENKUlvE_clEvENKUlvE1_clEvEUlfE_EEvSC_T1_T2_EUlP24curandStatePhilox4_32_10E0_ZNS1_27distribution_nullary_kernelIS7_f6float4S9_SL_SG_EEvSC_SI_RKT3_T4_EUlifE0_EEvlNS_15PhiloxCudaStateESH_SI_)
        /*01c4*/ 	.word	0x0000002a


	//----- nvinfo : EIATTR_FRAME_SIZE
	.align		4
.L_112:
        /*01c8*/ 	.byte	0x04, 0x11
        /*01ca*/ 	.short	(.L_114 - .L_113)
	.align		4
.L_113:
        /*01cc*/ 	.word	index@($__internal_4_$__cuda_sm20_div_s64)
        /*01d0*/ 	.word	0x00000000


	//----- nvinfo : EIATTR_FRAME_SIZE
	.align		4
.L_114:
        /*01d4*/ 	.byte	0x04, 0x11
        /*01d6*/ 	.short	(.L_116 - .L_115)
	.align		4
.L_115:
        /*01d8*/ 	.word	index@(_ZN2at6native65_GLOBAL__N__c0d6c1cb_32_DistributionExponentialKernel_cu_5881736643distribution_elementwise_grid_stride_kernelIfLi4EZNS0_9templates4cuda21uniform_and_transformIN3c104HalfEfPNS_17CUDAGeneratorImplEZZZNS4_18exponential_kernelIS9_EEvRNS_18TensorIteratorBaseEdT_ENKUlvE_clEvENKUlvE1_clEvEUlfE_EEvSC_T1_T2_EUlP24curandStatePhilox4_32_10E0_ZNS1_27distribution_nullary_kernelIS7_f6float4S9_SL_SG_EEvSC_SI_RKT3_T4_EUlifE0_EEvlNS_15PhiloxCudaStateESH_SI_)
        /*01dc*/ 	.word	0x00000000


	//----- nvinfo : EIATTR_REGCOUNT
	.align		4
.L_116:
        /*01e0*/ 	.byte	0x04, 0x2f
        /*01e2*/ 	.short	(.L_118 - .L_117)
	.align		4
.L_117:
        /*01e4*/ 	.word	index@(_ZN2at6native65_GLOBAL__N__c0d6c1cb_32_DistributionExponentialKernel_cu_5881736643distribution_elementwise_grid_stride_kernelIfLi4EZNS0_9templates4cuda21uniform_and_transformIN3c108BFloat16EfPNS_17CUDAGeneratorImplEZZZNS4_18exponential_kernelIS9_EEvRNS_18TensorIteratorBaseEdT_ENKUlvE_clEvENKUlvE2_clEvEUlfE_EEvSC_T1_T2_EUlP24curandStatePhilox4_32_10E_ZNS1_27distribution_nullary_kernelIS7_f7double2S9_SL_SG_EEvSC_SI_RKT3_T4_EUlifE_EEvlNS_15PhiloxCudaStateESH_SI_)
        /*01e8*/ 	.word	0x00000030


	//----- nvinfo : EIATTR_FRAME_SIZE
	.align		4
.L_118:
        /*01ec*/ 	.byte	0x04, 0x11
        /*01ee*/ 	.short	(.L_120 - .L_119)
	.align		4
.L_119:
        /*01f0*/ 	.word	index@($__internal_3_$__cuda_sm20_div_s64)
        /*01f4*/ 	.word	0x00000000


	//----- nvinfo : EIATTR_FRAME_SIZE
	.align		4
.L_120:
        /*01f8*/ 	.byte	0x04, 0x11
        /*01fa*/ 	.short	(.L_122 - .L_121)
	.align		4
.L_121:
        /*01fc*/ 	.word	index@(_ZN2at6native65_GLOBAL__N__c0d6c1cb_32_DistributionExponentialKernel_cu_5881736643distribution_elementwise_grid_stride_kernelIfLi4EZNS0_9templates4cuda21uniform_and_transformIN3c108BFloat16EfPNS_17CUDAGeneratorImplEZZZNS4_18exponential_kernelIS9_EEvRNS_18TensorIteratorBaseEdT_ENKUlvE_clEvENKUlvE2_clEvEUlfE_EEvSC_T1_T2_EUlP24curandStatePhilox4_32_10E_ZNS1_27distribution_nullary_kernelIS7_f7double2S9_SL_SG_EEvSC_SI_RKT3_T4_EUlifE_EEvlNS_15PhiloxCudaStateESH_SI_)
        /*0200*/ 	.word	0x00000000


	//----- nvinfo : EIATTR_REGCOUNT
	.align		4
.L_122:
        /*0204*/ 	.byte	0x04, 0x2f
        /*0206*/ 	.short	(.L_124 - .L_123)
	.align		4
.L_123:
        /*0208*/ 	.word	index@(_ZN2at6native65_GLOBAL__N__c0d6c1cb_32_DistributionExponentialKernel_cu_5881736643distribution_elementwise_grid_stride_kernelIfLi4EZNS0_9templates4cuda21uniform_and_transformIN3c108BFloat16EfPNS_17CUDAGeneratorImplEZZZNS4_18exponential_kernelIS9_EEvRNS_18TensorIteratorBaseEdT_ENKUlvE_clEvENKUlvE2_clEvEUlfE_EEvSC_T1_T2_EUlP24curandStatePhilox4_32_10E_ZNS1_27distribution_nullary_kernelIS7_f7double2S9_SL_SG_EEvSC_SI_RKT3_T4_EUlifE0_EEvlNS_15PhiloxCudaStateESH_SI_)
        /*020c*/ 	.word	0x0000002a


	//----- nvinfo : EIATTR_FRAME_SIZE
	.align		4
.L_124:
        /*0210*/ 	.byte	0x04, 0x11
        /*0212*/ 	.short	(.L_126 - .L_125)
	.align		4
.L_125:
        /*0214*/ 	.word	index@($__internal_2_$__cuda_sm20_div_s64)
        /*0218*/ 	.word	0x00000000


	//----- nvinfo : EIATTR_FRAME_SIZE
	.align		4
.L_126:
        /*021c*/ 	.byte	0x04, 0x11
        /*021e*/ 	.short	(.L_128 - .L_127)
	.align		4
.L_127:
        /*0220*/ 	.word	index@(_ZN2at6native65_GLOBAL__N__c0d6c1cb_32_DistributionExponentialKernel_cu_5881736643distribution_elementwise_grid_stride_kernelIfLi4EZNS0_9templates4cuda21uniform_and_transformIN3c108BFloat16EfPNS_17CUDAGeneratorImplEZZZNS4_18exponential_kernelIS9_EEvRNS_18TensorIteratorBaseEdT_ENKUlvE_clEvENKUlvE2_clEvEUlfE_EEvSC_T1_T2_EUlP24curandStatePhilox4_32_10E_ZNS1_27distribution_nullary_kernelIS7_f7double2S9_SL_SG_EEvSC_SI_RKT3_T4_EUlifE0_EEvlNS_15PhiloxCudaStateESH_SI_)
        /*0224*/ 	.word	0x00000000


	//----- nvinfo : EIATTR_REGCOUNT
	.align		4
.L_128:
        /*0228*/ 	.byte	0x04, 0x2f
        /*022a*/ 	.short	(.L_130 - .L_129)
	.align		4
.L_129:
        /*022c*/ 	.word	index@(_ZN2at6native65_GLOBAL__N__c0d6c1cb_32_DistributionExponentialKernel_cu_5881736643distribution_elementwise_grid_stride_kernelIfLi4EZNS0_9templates4cuda21uniform_and_transformIN3c108BFloat16EfPNS_17CUDAGeneratorImplEZZZNS4_18exponential_kernelIS9_EEvRNS_18TensorIteratorBaseEdT_ENKUlvE_clEvENKUlvE2_clEvEUlfE_EEvSC_T1_T2_EUlP24curandStatePhilox4_32_10E0_ZNS1_27distribution_nullary_kernelIS7_f6float4S9_SL_SG_EEvSC_SI_RKT3_T4_EUlifE_EEvlNS_15PhiloxCudaStateESH_SI_)
        /*0230*/ 	.word	0x00000034


	//----- nvinfo : EIATTR_FRAME_SIZE
	.align		4
.L_130:
        /*0234*/ 	.byte	0x04, 0x11
        /*0236*/ 	.short	(.L_132 - .L_131)
	.align		4
.L_131:
        /*0238*/ 	.word	index@($__internal_1_$__cuda_sm20_div_s64)
        /*023c*/ 	.word	0x00000000


	//----- nvinfo : EIATTR_FRAME_SIZE
	.align		4
.L_132:
        /*0240*/ 	.byte	0x04, 0x11
        /*0242*/ 	.short	(.L_134 - .L_133)
	.align		4
.L_133:
        /*0244*/ 	.word	index@(_ZN2at6native65_GLOBAL__N__c0d6c1cb_32_DistributionExponentialKernel_cu_5881736643distribution_elementwise_grid_stride_kernelIfLi4EZNS0_9templates4cuda21uniform_and_transformIN3c108BFloat16EfPNS_17CUDAGeneratorImplEZZZNS4_18exponential_kernelIS9_EEvRNS_18TensorIteratorBaseEdT_ENKUlvE_clEvENKUlvE2_clEvEUlfE_EEvSC_T1_T2_EUlP24curandStatePhilox4_32_10E0_ZNS1_27distribution_nullary_kernelIS7_f6float4S9_SL_SG_EEvSC_SI_RKT3_T4_EUlifE_EEvlNS_15PhiloxCudaStateESH_SI_)
        /*0248*/ 	.word	0x00000000


	//----- nvinfo : EIATTR_REGCOUNT
	.align		4
.L_134:
        /*024c*/ 	.byte	0x04, 0x2f
        /*024e*/ 	.short	(.L_136 - .L_135)
	.align		4
.L_135:
        /*0250*/ 	.word	index@(_ZN2at6native65_GLOBAL__N__c0d6c1cb_32_DistributionExponentialKernel_cu_5881736643distribution_elementwise_grid_stride_kernelIfLi4EZNS0_9templates4cuda21uniform_and_transformIN3c108BFloat16EfPNS_17CUDAGeneratorImplEZZZNS4_18exponential_kernelIS9_EEvRNS_18TensorIteratorBaseEdT_ENKUlvE_clEvENKUlvE2_clEvEUlfE_EEvSC_T1_T2_EUlP24curandStatePhilox4_32_10E0_ZNS1_27distribution_nullary_kernelIS7_f6float4S9_SL_SG_EEvSC_SI_RKT3_T4_EUlifE0_EEvlNS_15PhiloxCudaStateESH_SI_)
        /*0254*/ 	.word	0x0000002a


	//----- nvinfo : EIATTR_FRAME_SIZE
	.align		4
.L_136:
        /*0258*/ 	.byte	0x04, 0x11
        /*025a*/ 	.short	(.L_138 - .L_137)
	.align		4
.L_137:
        /*025c*/ 	.word	index@($__internal_0_$__cuda_sm20_div_s64)
        /*0260*/ 	.word	0x00000000


	//----- nvinfo : EIATTR_FRAME_SIZE
	.align		4
.L_138:
        /*0264*/ 	.byte	0x04, 0x11
        /*0266*/ 	.short	(.L_140 - .L_139)
	.align		4
.L_139:
        /*0268*/ 	.word	index@(_ZN2at6native65_GLOBAL__N__c0d6c1cb_32_DistributionExponentialKernel_cu_5881736643distribution_elementwise_grid_stride_kernelIfLi4EZNS0_9templates4cuda21uniform_and_transformIN3c108BFloat16EfPNS_17CUDAGeneratorImplEZZZNS4_18exponential_kernelIS9_EEvRNS_18TensorIteratorBaseEdT_ENKUlvE_clEvENKUlvE2_clEvEUlfE_EEvSC_T1_T2_EUlP24curandStatePhilox4_32_10E0_ZNS1_27distribution_nullary_kernelIS7_f6float4S9_SL_SG_EEvSC_SI_RKT3_T4_EUlifE0_EEvlNS_15PhiloxCudaStateESH_SI_)
        /*026c*/ 	.word	0x00000000


	//----- nvinfo : EIATTR_MIN_STACK_SIZE
	.align		4
.L_140:
        /*0270*/ 	.byte	0x04, 0x12
        /*0272*/ 	.short	(.L_142 - .L_141)
	.align		4
.L_141:
        /*0274*/ 	.word	index@(_ZN2at6native65_GLOBAL__N__c0d6c1cb_32_DistributionExponentialKernel_cu_5881736643distribution_elementwise_grid_stride_kernelIfLi4EZNS0_9templates4cuda21uniform_and_transformIN3c108BFloat16EfPNS_17CUDAGeneratorImplEZZZNS4_18exponential_kernelIS9_EEvRNS_18TensorIteratorBaseEdT_ENKUlvE_clEvENKUlvE2_clEvEUlfE_EEvSC_T1_T2_EUlP24curandStatePhilox4_32_10E0_ZNS1_27distribution_nullary_kernelIS7_f6float4S9_SL_SG_EEvSC_SI_RKT3_T4_EUlifE0_EEvlNS_15PhiloxCudaStateESH_SI_)
        /*0278*/ 	.word	0x00000000


	//----- nvinfo : EIATTR_MIN_STACK_SIZE
	.align		4
.L_142:
        /*027c*/ 	.byte	0x04, 0x12
        /*027e*/ 	.short	(.L_144 - .L_143)
	.align		4
.L_143:
        /*0280*/ 	.word	index@(_ZN2at6native65_GLOBAL__N__c0d6c1cb_32_DistributionExponentialKernel_cu_5881736643distribution_elementwise_grid_stride_kernelIfLi4EZNS0_9templates4cuda21uniform_and_transformIN3c108BFloat16EfPNS_17CUDAGeneratorImplEZZZNS4_18exponential_kernelIS9_EEvRNS_18TensorIteratorBaseEdT_ENKUlvE_clEvENKUlvE2_clEvEUlfE_EEvSC_T1_T2_EUlP24curandStatePhilox4_32_10E0_ZNS1_27distribution_nullary_kernelIS7_f6float4S9_SL_SG_EEvSC_SI_RKT3_T4_EUlifE_EEvlNS_15PhiloxCudaStateESH_SI_)
        /*0284*/ 	.word	0x00000000


	//----- nvinfo : EIATTR_MIN_STACK_SIZE
	.align		4
.L_144:
        /*0288*/ 	.byte	0x04, 0x12
        /*028a*/ 	.short	(.L_146 - .L_145)
	.align		4
.L_145:
        /*028c*/ 	.word	index@(_ZN2at6native65_GLOBAL__N__c0d6c1cb_32_DistributionExponentialKernel_cu_5881736643distribution_elementwise_grid_stride_kernelIfLi4EZNS0_9templates4cuda21uniform_and_transformIN3c108BFloat16EfPNS_17CUDAGeneratorImplEZZZNS4_18exponential_kernelIS9_EEvRNS_18TensorIteratorBaseEdT_ENKUlvE_clEvENKUlvE2_clEvEUlfE_EEvSC_T1_T2_EUlP24curandStatePhilox4_32_10E_ZNS1_27distribution_nullary_kernelIS7_f7double2S9_SL_SG_EEvSC_SI_RKT3_T4_EUlifE0_EEvlNS_15PhiloxCudaStateESH_SI_)
        /*0290*/ 	.word	0x00000000


	//----- nvinfo : EIATTR_MIN_STACK_SIZE
	.align		4
.L_146:
        /*0294*/ 	.byte	0x04, 0x12
        /*0296*/ 	.short	(.L_148 - .L_147)
	.align		4
.L_147:
        /*0298*/ 	.word	index@(_ZN2at6native65_GLOBAL__N__c0d6c1cb_32_DistributionExponentialKernel_cu_5881736643distribution_elementwise_grid_stride_kernelIfLi4EZNS0_9templates4cuda21uniform_and_transformIN3c108BFloat16EfPNS_17CUDAGeneratorImplEZZZNS4_18exponential_kernelIS9_EEvRNS_18TensorIteratorBaseEdT_ENKUlvE_clEvENKUlvE2_clEvEUlfE_EEvSC_T1_T2_EUlP24curandStatePhilox4_32_10E_ZNS1_27distribution_nullary_kernelIS7_f7double2S9_SL_SG_EEvSC_SI_RKT3_T4_EUlifE_EEvlNS_15PhiloxCudaStateESH_SI_)
        /*029c*/ 	.word	0x00000000


	//----- nvinfo : EIATTR_MIN_STACK_SIZE
	.align		4
.L_148:
        /*02a0*/ 	.byte	0x04, 0x12
        /*02a2*/ 	.short	(.L_150 - .L_149)
	.align		4
.L_149:
        /*02a4*/ 	.word	index@(_ZN2at6native65_GLOBAL__N__c0d6c1cb_32_DistributionExponentialKernel_cu_5881736643distribution_elementwise_grid_stride_kernelIfLi4EZNS0_9templates4cuda21uniform_and_transformIN3c104HalfEfPNS_17CUDAGeneratorImplEZZZNS4_18exponential_kernelIS9_EEvRNS_18TensorIteratorBaseEdT_ENKUlvE_clEvENKUlvE1_clEvEUlfE_EEvSC_T1_T2_EUlP24curandStatePhilox4_32_10E0_ZNS1_27distribution_nullary_kernelIS7_f6float4S9_SL_SG_EEvSC_SI_RKT3_T4_EUlifE0_EEvlNS_15PhiloxCudaStateESH_SI_)
        /*02a8*/ 	.word	0x00000000


	//----- nvinfo : EIATTR_MIN_STACK_SIZE
	.align		4
.L_150:
        /*02ac*/ 	.byte	0x04, 0x12
        /*02ae*/ 	.short	(.L_152 - .L_151)
	.align		4
.L_151:
        /*02b0*/ 	.word	index@(_ZN2at6native65_GLOBAL__N__c0d6c1cb_32_DistributionExponentialKernel_cu_5881736643distribution_elementwise_grid_stride_kernelIfLi4EZNS0_9templates4cuda21uniform_and_transformIN3c104HalfEfPNS_17CUDAGeneratorImplEZZZNS4_18exponential_kernelIS9_EEvRNS_18TensorIteratorBaseEdT_ENKUlvE_clEvENKUlvE1_clEvEUlfE_EEvSC_T1_T2_EUlP24curandStatePhilox4_32_10E0_ZNS1_27distribution_nullary_kernelIS7_f6float4S9_SL_SG_EEvSC_SI_RKT3_T4_EUlifE_EEvlNS_15PhiloxCudaStateESH_SI_)
        /*02b4*/ 	.word	0x00000000


	//----- nvinfo : EIATTR_MIN_STACK_SIZE
	.align		4
.L_152:
        /*02b8*/ 	.byte	0x04, 0x12
        /*02ba*/ 	.short	(.L_154 - .L_153)
	.align		4
.L_153:
        /*02bc*/ 	.word	index@(_ZN2at6native65_GLOBAL__N__c0d6c1cb_32_DistributionExponentialKernel_cu_5881736643distribution_elementwise_grid_stride_kernelIfLi4EZNS0_9templates4cuda21uniform_and_transformIN3c104HalfEfPNS_17CUDAGeneratorImplEZZZNS4_18exponential_kernelIS9_EEvRNS_18TensorIteratorBaseEdT_ENKUlvE_clEvENKUlvE1_clEvEUlfE_EEvSC_T1_T2_EUlP24curandStatePhilox4_32_10E_ZNS1_27distribution_nullary_kernelIS7_f7double2S9_SL_SG_EEvSC_SI_RKT3_T4_EUlifE0_EEvlNS_15PhiloxCudaStateESH_SI_)
        /*02c0*/ 	.word	0x00000000


	//----- nvinfo : EIATTR_MIN_STACK_SIZE
	.align		4
.L_154:
        /*02c4*/ 	.byte	0x04, 0x12
        /*02c6*/ 	.short	(.L_156 - .L_155)
	.align		4
.L_155:
        /*02c8*/ 	.word	index@(_ZN2at6native65_GLOBAL__N__c0d6c1cb_32_DistributionExponentialKernel_cu_5881736643distribution_elementwise_grid_stride_kernelIfLi4EZNS0_9templates4cuda21uniform_and_transformIN3c104HalfEfPNS_17CUDAGeneratorImplEZZZNS4_18exponential_kernelIS9_EEvRNS_18TensorIteratorBaseEdT_ENKUlvE_clEvENKUlvE1_clEvEUlfE_EEvSC_T1_T2_EUlP24curandStatePhilox4_32_10E_ZNS1_27distribution_nullary_kernelIS7_f7double2S9_SL_SG_EEvSC_SI_RKT3_T4_EUlifE_EEvlNS_15PhiloxCudaStateESH_SI_)
        /*02cc*/ 	.word	0x00000000


	//----- nvinfo : EIATTR_MIN_STACK_SIZE
	.align		4
.L_156:
        /*02d0*/ 	.byte	0x04, 0x12
        /*02d2*/ 	.short	(.L_158 - .L_157)
	.align		4
.L_157:
        /*02d4*/ 	.word	index@(_ZN2at6native65_GLOBAL__N__c0d6c1cb_32_DistributionExponentialKernel_cu_5881736643distribution_elementwise_grid_stride_kernelIfLi4EZNS0_9templates4cuda21uniform_and_transformIffPNS_17CUDAGeneratorImplEZZZNS4_18exponential_kernelIS7_EEvRNS_18TensorIteratorBaseEdT_ENKUlvE_clEvENKUlvE0_clEvEUlfE_EEvSA_T1_T2_EUlP24curandStatePhilox4_32_10E0_ZNS1_27distribution_nullary_kernelIff6float4S7_SJ_SE_EEvSA_SG_RKT3_T4_EUlifE0_EEvlNS_15PhiloxCudaStateESF_SG_)
        /*02d8*/ 	.word	0x00000000


	//----- nvinfo : EIATTR_MIN_STACK_SIZE
	.align		4
.L_158:
        /*02dc*/ 	.byte	0x04, 0x12
        /*02de*/ 	.short	(.L_160 - .L_159)
	.align		4
.L_159:
        /*02e0*/ 	.word	index@(_ZN2at6native65_GLOBAL__N__c0d6c1cb_32_DistributionExponentialKernel_cu_5881736643distribution_elementwise_grid_stride_kernelIfLi4EZNS0_9templates4cuda21uniform_and_transformIffPNS_17CUDAGeneratorImplEZZZNS4_18exponential_kernelIS7_EEvRNS_18TensorIteratorBaseEdT_ENKUlvE_clEvENKUlvE0_clEvEUlfE_EEvSA_T1_T2_EUlP24curandStatePhilox4_32_10E0_ZNS1_27distribution_nullary_kernelIff6float4S7_SJ_SE_EEvSA_SG_RKT3_T4_EUlifE_EEvlNS_15PhiloxCudaStateESF_SG_)
        /*02e4*/ 	.word	0x00000000


	//----- nvinfo : EIATTR_MIN_STACK_SIZE
	.align		4
.L_160:
        /*02e8*/ 	.byte	0x04, 0x12
        /*02ea*/ 	.short	(.L_162 - .L_161)
	.align		4
.L_161:
        /*02ec*/ 	.word	index@(_ZN2at6native65_GLOBAL__N__c0d6c1cb_32_DistributionExponentialKernel_cu_5881736643distribution_elementwise_grid_stride_kernelIfLi4EZNS0_9templates4cuda21uniform_and_transformIffPNS_17CUDAGeneratorImplEZZZNS4_18exponential_kernelIS7_EEvRNS_18TensorIteratorBaseEdT_ENKUlvE_clEvENKUlvE0_clEvEUlfE_EEvSA_T1_T2_EUlP24curandStatePhilox4_32_10E_ZNS1_27distribution_nullary_kernelIff7double2S7_SJ_SE_EEvSA_SG_RKT3_T4_EUlifE0_EEvlNS_15PhiloxCudaStateESF_SG_)
        /*02f0*/ 	.word	0x00000000


	//----- nvinfo : EIATTR_MIN_STACK_SIZE
	.align		4
.L_162:
        /*02f4*/ 	.byte	0x04, 0x12
        /*02f6*/ 	.short	(.L_164 - .L_163)
	.align		4
.L_163:
        /*02f8*/ 	.word	index@(_ZN2at6native65_GLOBAL__N__c0d6c1cb_32_DistributionExponentialKernel_cu_5881736643distribution_elementwise_grid_stride_kernelIfLi4EZNS0_9templates4cuda21uniform_and_transformIffPNS_17CUDAGeneratorImplEZZZNS4_18exponential_kernelIS7_EEvRNS_18TensorIteratorBaseEdT_ENKUlvE_clEvENKUlvE0_clEvEUlfE_EEvSA_T1_T2_EUlP24curandStatePhilox4_32_10E_ZNS1_27distribution_nullary_kernelIff7double2S7_SJ_SE_EEvSA_SG_RKT3_T4_EUlifE_EEvlNS_15PhiloxCudaStateESF_SG_)
        /*02fc*/ 	.word	0x00000000


	//----- nvinfo : EIATTR_MIN_STACK_SIZE
	.align		4
.L_164:
        /*0300*/ 	.byte	0x04, 0x12
        /*0302*/ 	.short	(.L_166 - .L_165)
	.align		4
.L_165:
        /*0304*/ 	.word	index@(_ZN2at6native65_GLOBAL__N__c0d6c1cb_32_DistributionExponentialKernel_cu_5881736643distribution_elementwise_grid_stride_kernelIdLi2EZNS0_9templates4cuda21uniform_and_transformIddPNS_17CUDAGeneratorImplEZZZNS4_18exponential_kernelIS7_EEvRNS_18TensorIteratorBaseEdT_ENKUlvE_clEvENKUlvE_clEvEUldE_EEvSA_T1_T2_EUlP24curandStatePhilox4_32_10E0_ZNS1_27distribution_nullary_kernelIdd6float4S7_SJ_SE_EEvSA_SG_RKT3_T4_EUlidE0_EEvlNS_15PhiloxCudaStateESF_SG_)
        /*0308*/ 	.word	0x00000000


	//----- nvinfo : EIATTR_MIN_STACK_SIZE
	.align		4
.L_166:
        /*030c*/ 	.byte	0x04, 0x12
        /*030e*/ 	.short	(.L_168 - .L_167)
	.align		4
.L_167:
        /*0310*/ 	.word	index@(_ZN2at6native65_GLOBAL__N__c0d6c1cb_32_DistributionExponentialKernel_cu_5881736643distribution_elementwise_grid_stride_kernelIdLi2EZNS0_9templates4cuda21uniform_and_transformIddPNS_17CUDAGeneratorImplEZZZNS4_18exponential_kernelIS7_EEvRNS_18TensorIteratorBaseEdT_ENKUlvE_clEvENKUlvE_clEvEUldE_EEvSA_T1_T2_EUlP24curandStatePhilox4_32_10E0_ZNS1_27distribution_nullary_kernelIdd6float4S7_SJ_SE_EEvSA_SG_RKT3_T4_EUlidE_EEvlNS_15PhiloxCudaStateESF_SG_)
        /*0314*/ 	.word	0x00000000


	//----- nvinfo : EIATTR_MIN_STACK_SIZE
	.align		4
.L_168:
        /*0318*/ 	.byte	0x04, 0x12
        /*031a*/ 	.short	(.L_170 - .L_169)
	.align		4
.L_169:
        /*031c*/ 	.word	index@(_ZN2at6native65_GLOBAL__N__c0d6c1cb_32_DistributionExponentialKernel_cu_5881736643distribution_elementwise_grid_stride_kernelIdLi2EZNS0_9templates4cuda21uniform_and_transformIddPNS_17CUDAGeneratorImplEZZZNS4_18exponential_kernelIS7_EEvRNS_18TensorIteratorBaseEdT_ENKUlvE_clEvENKUlvE_clEvEUldE_EEvSA_T1_T2_EUlP24curandStatePhilox4_32_10E_ZNS1_27distribution_nullary_kernelIdd7double2S7_SJ_SE_EEvSA_SG_RKT3_T4_EUlidE0_EEvlNS_15PhiloxCudaStateESF_SG_)
        /*0320*/ 	.word	0x00000000


	//----- nvinfo : EIATTR_MIN_STACK_SIZE
	.align		4
.L_170:
        /*0324*/ 	.byte	0x04, 0x12
        /*0326*/ 	.short	(.L_172 - .L_171)
	.align		4
.L_171:
        /*0328*/ 	.word	index@(_ZN2at6native65_GLOBAL__N__c0d6c1cb_32_DistributionExponentialKernel_cu_5881736643distribution_elementwise_grid_stride_kernelIdLi2EZNS0_9templates4cuda21uniform_and_transformIddPNS_17CUDAGeneratorImplEZZZNS4_18exponential_kernelIS7_EEvRNS_18TensorIteratorBaseEdT_ENKUlvE_clEvENKUlvE_clEvEUldE_EEvSA_T1_T2_EUlP24curandStatePhilox4_32_10E_ZNS1_27distribution_nullary_kernelIdd7double2S7_SJ_SE_EEvSA_SG_RKT3_T4_EUlidE_EEvlNS_15PhiloxCudaStateESF_SG_)
        /*032c*/ 	.word	0x00000000
.L_172:


//--------------------- .nv.compat                --------------------------
	.section	.nv.compat,"",@"SHT_CUDA_COMPAT_INFO"
	.align	4
        /*0000*/ 	.byte	0x02, 0x09, 0x01, 0x00, 0x02, 0x02, 0x01, 0x00, 0x02, 0x05, 0x05, 0x00, 0x03, 0x07, 0x01, 0x01
        /*0010*/ 	.byte	0x02, 0x03, 0x00, 0x00, 0x02, 0x06, 0x01, 0x00, 0x04, 0x0b, 0x08, 0x00, 0x00, 0x00, 0x00, 0x00
        /*0020*/ 	.byte	0x00, 0x00, 0x00, 0x00


//--------------------- .nv.info._ZN2at6native65_GLOBAL__N__c0d6c1cb_32_DistributionExponentialKernel_cu_5881736643distribution_elementwise_grid_stride_kernelIfLi4EZNS0_9templates4cuda21uniform_and_transformIN3c108BFloat16EfPNS_17CUDAGeneratorImplEZZZNS4_18exponential_kernelIS9_EEvRNS_18TensorIteratorBaseEdT_ENKUlvE_clEvENKUlvE2_clEvEUlfE_EEvSC_T1_T2_EUlP24curandStatePhilox4_32_10E0_ZNS1_27distribution_nullary_kernelIS7_f6float4S9_SL_SG_EEvSC_SI_RKT3_T4_EUlifE0_EEvlNS_15PhiloxCudaStateESH_SI_ --------------------------
	.section	.nv.info._ZN2at6native65_GLOBAL__N__c0d6c1cb_32_DistributionExponentialKernel_cu_5881736643distribution_elementwise_grid_stride_kernelIfLi4EZNS0_9templates4cuda21uniform_and_transformIN3c108BFloat16EfPNS_17CUDAGeneratorImplEZZZNS4_18exponential_kernelIS9_EEvRNS_18TensorIteratorBaseEdT_ENKUlvE_clEvENKUlvE2_clEvEUlfE_EEvSC_T1_T2_EUlP24curandStatePhilox4_32_10E0_ZNS1_27distribution_nullary_kernelIS7_f6float4S9_SL_SG_EEvSC_SI_RKT3_T4_EUlifE0_EEvlNS_15PhiloxCudaStateESH_SI_,"",@"SHT_CUDA_INFO"
	.sectionflags	@""
	.align	4


	//----- nvinfo : EIATTR_CUDA_API_VERSION
	.align		4
        /*0000*/ 	.byte	0x04, 0x37
        /*0002*/ 	.short	(.L_174 - .L_173)
.L_173:
        /*0004*/ 	.word	0x00000082


	//----- nvinfo : EIATTR_KPARAM_INFO
	.align		4
.L_174:
        /*0008*/ 	.byte	0x04, 0x17
        /*000a*/ 	.short	(.L_176 - .L_175)
.L_175:
        /*000c*/ 	.word	0x00000000
        /*0010*/ 	.short	0x0003
        /*0012*/ 	.short	0x0028
        /*0014*/ 	.byte	0x00, 0xf0, 0xa1, 0x06


	//----- nvinfo : EIATTR_KPARAM_INFO
	.align		4
.L_176:
        /*0018*/ 	.byte	0x04, 0x17
        /*001a*/ 	.short	(.L_178 - .L_177)
.L_177:
        /*001c*/ 	.word	0x00000000
        /*0020*/ 	.short	0x0002
        /*0022*/ 	.short	0x0020
        /*0024*/ 	.byte	0x00, 0xf0, 0x05, 0x00


	//----- nvinfo : EIATTR_KPARAM_INFO
	.align		4
.L_178:
        /*0028*/ 	.byte	0x04, 0x17
        /*002a*/ 	.short	(.L_180 - .L_179)
.L_179:
        /*002c*/ 	.word	0x00000000
        /*0030*/ 	.short	0x0001
        /*0032*/ 	.short	0x0008
        /*0034*/ 	.byte	0x00, 0xf0, 0x61, 0x00


	//----- nvinfo : EIATTR_KPARAM_INFO
	.align		4
.L_180:
        /*0038*/ 	.byte	0x04, 0x17
        /*003a*/ 	.short	(.L_182 - .L_181)
.L_181:
        /*003c*/ 	.word	0x00000000
        /*0040*/ 	.short	0x0000
        /*0042*/ 	.short	0x0000
        /*0044*/ 	.byte	0x00, 0xf0, 0x21, 0x00


	//----- nvinfo : EIATTR_SPARSE_MMA_MASK
	.align		4
.L_182:
        /*0048*/ 	.byte	0x03, 0x50
        /*004a*/ 	.short	0x0000


	//----- nvinfo : EIATTR_MAXREG_COUNT
	.align		4
        /*004c*/ 	.byte	0x03, 0x1b
        /*004e*/ 	.short	0x0040


	//----- nvinfo : EIATTR_NUM_BARRIERS
	.align		4
        /*0050*/ 	.byte	0x02, 0x4c
        /*0052*/ 	.byte	0x01
	.zero		1


	//----- nvinfo : EIATTR_MERCURY_ISA_VERSION
	.align		4
        /*0054*/ 	.byte	0x03, 0x5f
        /*0056*/ 	.short	0x0101


	//----- nvinfo : EIATTR_EXIT_INSTR_OFFSETS
	.align		4
        /*0058*/ 	.byte	0x04, 0x1c
        /*005a*/ 	.short	(.L_184 - .L_183)


	//   ....[0]....
.L_183:
        /*005c*/ 	.word	0x00000840


	//   ....[1]....
        /*0060*/ 	.word	0x00005260


	//----- nvinfo : EIATTR_MAX_THREADS
	.align		4
.L_184:
        /*0064*/ 	.byte	0x04, 0x05
        /*0066*/ 	.short	(.L_186 - .L_185)
.L_185:
        /*0068*/ 	.word	0x00000100
        /*006c*/ 	.word	0x00000001
        /*0070*/ 	.word	0x00000001


	//----- nvinfo : EIATTR_CRS_STACK_SIZE
	.align		4
.L_186:
        /*0074*/ 	.byte	0x04, 0x1e
        /*0076*/ 	.short	(.L_188 - .L_187)
.L_187:
        /*0078*/ 	.word	0x00000000


	//----- nvinfo : EIATTR_CBANK_PARAM_SIZE
	.align		4
.L_188:
        /*007c*/ 	.byte	0x03, 0x19
        /*007e*/ 	.short	0x01d0


	//----- nvinfo : EIATTR_PARAM_CBANK
	.align		4
        /*0080*/ 	.byte	0x04, 0x0a
        /*0082*/ 	.short	(.L_190 - .L_189)
	.align		4
.L_189:
        /*0084*/ 	.word	index@(.nv.constant0._ZN2at6native65_GLOBAL__N__c0d6c1cb_32_DistributionExponentialKernel_cu_5881736643distribution_elementwise_grid_stride_kernelIfLi4EZNS0_9templates4cuda21uniform_and_transformIN3c108BFloat16EfPNS_17CUDAGeneratorImplEZZZNS4_18exponential_kernelIS9_EEvRNS_18TensorIteratorBaseEdT_ENKUlvE_clEvENKUlvE2_clEvEUlfE_EEvSC_T1_T2_EUlP24curandStatePhilox4_32_10E0_ZNS1_27distribution_nullary_kernelIS7_f6float4S9_SL_SG_EEvSC_SI_RKT3_T4_EUlifE0_EEvlNS_15PhiloxCudaStateESH_SI_)
        /*0088*/ 	.short	0x0210
        /*008a*/ 	.short	0x01d0


	//----- nvinfo : EIATTR_SW_WAR
	.align		4
.L_190:
        /*008c*/ 	.byte	0x04, 0x36
        /*008e*/ 	.short	(.L_192 - .L_191)
.L_191:
        /*0090*/ 	.word	0x00000008
.L_192:


//--------------------- .nv.info._ZN2at6native65_GLOBAL__N__c0d6c1cb_32_DistributionExponentialKernel_cu_5881736643distribution_elementwise_grid_stride_kernelIfLi4EZNS0_9templates4cuda21uniform_and_transformIN3c108BFloat16EfPNS_17CUDAGeneratorImplEZZZNS4_18exponential_kernelIS9_EEvRNS_18TensorIteratorBaseEdT_ENKUlvE_clEvENKUlvE2_clEvEUlfE_EEvSC_T1_T2_EUlP24curandStatePhilox4_32_10E0_ZNS1_27distribution_nullary_kernelIS7_f6float4S9_SL_SG_EEvSC_SI_RKT3_T4_EUlifE_EEvlNS_15PhiloxCudaStateESH_SI_ --------------------------
	.section	.nv.info._ZN2at6native65_GLOBAL__N__c0d6c1cb_32_DistributionExponentialKernel_cu_5881736643distribution_elementwise_grid_stride_kernelIfLi4EZNS0_9templates4cuda21uniform_and_transformIN3c108BFloat16EfPNS_17CUDAGeneratorImplEZZZNS4_18exponential_kernelIS9_EEvRNS_18TensorIteratorBaseEdT_ENKUlvE_clEvENKUlvE2_clEvEUlfE_EEvSC_T1_T2_EUlP24curandStatePhilox4_32_10E0_ZNS1_27distribution_nullary_kernelIS7_f6float4S9_SL_SG_EEvSC_SI_RKT3_T4_EUlifE_EEvlNS_15PhiloxCudaStateESH_SI_,"",@"SHT_CUDA_INFO"
	.sectionflags	@""
	.align	4


	//----- nvinfo : EIATTR_CUDA_API_VERSION
	.align		4
        /*0000*/ 	.byte	0x04, 0x37
        /*0002*/ 	.short	(.L_194 - .L_193)
.L_193:
        /*0004*/ 	.word	0x00000082


	//----- nvinfo : EIATTR_KPARAM_INFO
	.align		4
.L_194:
        /*0008*/ 	.byte	0x04, 0x17
        /*000a*/ 	.short	(.L_196 - .L_195)
.L_195:
        /*000c*/ 	.word	0x00000000
        /*0010*/ 	.short	0x0003
        /*0012*/ 	.short	0x0028
        /*0014*/ 	.byte	0x00, 0xf0, 0x41, 0x00


	//----- nvinfo : EIATTR_KPARAM_INFO
	.align		4
.L_196:
        /*0018*/ 	.byte	0x04, 0x17
        /*001a*/ 	.short	(.L_198 - .L_197)
.L_197:
        /*001c*/ 	.word	0x00000000
        /*0020*/ 	.short	0x0002
        /*0022*/ 	.short	0x0020
        /*0024*/ 	.byte	0x00, 0xf0, 0x05, 0x00


	//----- nvinfo : EIATTR_KPARAM_INFO
	.align		4
.L_198:
        /*0028*/ 	.byte	0x04, 0x17
        /*002a*/ 	.short	(.L_200 - .L_199)
.L_199:
        /*002c*/ 	.word	0x00000000
        /*0030*/ 	.short	0x0001
        /*0032*/ 	.short	0x0008
        /*0034*/ 	.byte	0x00, 0xf0, 0x61, 0x00


	//----- nvinfo : EIATTR_KPARAM_INFO
	.align		4
.L_200:
        /*0038*/ 	.byte	0x04, 0x17
        /*003a*/ 	.short	(.L_202 - .L_201)
.L_201:
        /*003c*/ 	.word	0x00000000
        /*0040*/ 	.short	0x0000
        /*0042*/ 	.short	0x0000
        /*0044*/ 	.byte	0x00, 0xf0, 0x21, 0x00


	//----- nvinfo : EIATTR_SPARSE_MMA_MASK
	.align		4
.L_202:
        /*0048*/ 	.byte	0x03, 0x50
        /*004a*/ 	.short	0x0000


	//----- nvinfo : EIATTR_MAXREG_COUNT
	.align		4
        /*004c*/ 	.byte	0x03, 0x1b
        /*004e*/ 	.short	0x0040


	//----- nvinfo : EIATTR_NUM_BARRIERS
	.align		4
        /*0050*/ 	.byte	0x02, 0x4c
        /*0052*/ 	.byte	0x01
	.zero		1


	//----- nvinfo : EIATTR_MERCURY_ISA_VERSION
	.align		4
        /*0054*/ 	.byte	0x03, 0x5f
        /*0056*/ 	.short	0x0101


	//----- nvinfo : EIATTR_EXIT_INSTR_OFFSETS
	.align		4
        /*0058*/ 	.byte	0x04, 0x1c
        /*005a*/ 	.short	(.L_204 - .L_203)


	//   ....[0]....
.L_203:
        /*005c*/ 	.word	0x00000850


	//   ....[1]....
        /*0060*/ 	.word	0x00001360


	//----- nvinfo : EIATTR_MAX_THREADS
	.align		4
.L_204:
        /*0064*/ 	.byte	0x04, 0x05
        /*0066*/ 	.short	(.L_206 - .L_205)
.L_205:
        /*0068*/ 	.word	0x00000100
        /*006c*/ 	.word	0x00000001
        /*0070*/ 	.word	0x00000001


	//----- nvinfo : EIATTR_CRS_STACK_SIZE
	.align		4
.L_206:
        /*0074*/ 	.byte	0x04, 0x1e
        /*0076*/ 	.short	(.L_208 - .L_207)
.L_207:
        /*0078*/ 	.word	0x00000000


	//----- nvinfo : EIATTR_CBANK_PARAM_SIZE
	.align		4
.L_208:
        /*007c*/ 	.byte	0x03, 0x19
        /*007e*/ 	.short	0x0038


	//----- nvinfo : EIATTR_PARAM_CBANK
	.align		4
        /*0080*/ 	.byte	0x04, 0x0a
        /*0082*/ 	.short	(.L_210 - .L_209)
	.align		4
.L_209:
        /*0084*/ 	.word	index@(.nv.constant0._ZN2at6native65_GLOBAL__N__c0d6c1cb_32_DistributionExponentialKernel_cu_5881736643distribution_elementwise_grid_stride_kernelIfLi4EZNS0_9templates4cuda21uniform_and_transformIN3c108BFloat16EfPNS_17CUDAGeneratorImplEZZZNS4_18exponential_kernelIS9_EEvRNS_18TensorIteratorBaseEdT_ENKUlvE_clEvENKUlvE2_clEvEUlfE_EEvSC_T1_T2_EUlP24curandStatePhilox4_32_10E0_ZNS1_27distribution_nullary_kernelIS7_f6float4S9_SL_SG_EEvSC_SI_RKT3_T4_EUlifE_EEvlNS_15PhiloxCudaStateESH_SI_)
        /*0088*/ 	.short	0x0210
        /*008a*/ 	.short	0x0038


	//----- nvinfo : EIATTR_SW_WAR
	.align		4
.L_210:
        /*008c*/ 	.byte	0x04, 0x36
        /*008e*/ 	.short	(.L_212 - .L_211)
.L_211:
        /*0090*/ 	.word	0x00000008
.L_212:


//--------------------- .nv.info._ZN2at6native65_GLOBAL__N__c0d6c1cb_32_DistributionExponentialKernel_cu_5881736643distribution_elementwise_grid_stride_kernelIfLi4EZNS0_9templates4cuda21uniform_and_transformIN3c108BFloat16EfPNS_17CUDAGeneratorImplEZZZNS4_18exponential_kernelIS9_EEvRNS_18TensorIteratorBaseEdT_ENKUlvE_clEvENKUlvE2_clEvEUlfE_EEvSC_T1_T2_EUlP24curandStatePhilox4_32_10E_ZNS1_27distribution_nullary_kernelIS7_f7double2S9_SL_SG_EEvSC_SI_RKT3_T4_EUlifE0_EEvlNS_15PhiloxCudaStateESH_SI_ --------------------------
	.section	.nv.info._ZN2at6native65_GLOBAL__N__c0d6c1cb_32_DistributionExponentialKernel_cu_5881736643distribution_elementwise_grid_stride_kernelIfLi4EZNS0_9templates4cuda21uniform_and_transformIN3c108BFloat16EfPNS_17CUDAGeneratorImplEZZZNS4_18exponential_kernelIS9_EEvRNS_18TensorIteratorBaseEdT_ENKUlvE_clEvENKUlvE2_clEvEUlfE_EEvSC_T1_T2_EUlP24curandStatePhilox4_32_10E_ZNS1_27distribution_nullary_kernelIS7_f7double2S9_SL_SG_EEvSC_SI_RKT3_T4_EUlifE0_EEvlNS_15PhiloxCudaStateESH_SI_,"",@"SHT_CUDA_INFO"
	.sectionflags	@""
	.align	4


	//----- nvinfo : EIATTR_CUDA_API_VERSION
	.align		4
        /*0000*/ 	.byte	0x04, 0x37
        /*0002*/ 	.short	(.L_214 - .L_213)
.L_213:
        /*0004*/ 	.word	0x00000082


	//----- nvinfo : EIATTR_KPARAM_INFO
	.align		4
.L_214:
        /*0008*/ 	.byte	0x04, 0x17
        /*000a*/ 	.short	(.L_216 - .L_215)
.L_215:
        /*000c*/ 	.word	0x00000000
        /*0010*/ 	.short	0x0003
        /*0012*/ 	.short	0x0028
        /*0014*/ 	.byte	0x00, 0xf0, 0xa1, 0x06


	//----- nvinfo : EIATTR_KPARAM_INFO
	.align		4
.L_216:
        /*0018*/ 	.byte	0x04, 0x17
        /*001a*/ 	.short	(.L_218 - .L_217)
.L_217:
        /*001c*/ 	.word	0x00000000
        /*0020*/ 	.short	0x0002
        /*0022*/ 	.short	0x0020
        /*0024*/ 	.byte	0x00, 0xf0, 0x05, 0x00


	//----- nvinfo : EIATTR_KPARAM_INFO
	.align		4
.L_218:
        /*0028*/ 	.byte	0x04, 0x17
        /*002a*/ 	.short	(.L_220 - .L_219)
.L_219:
        /*002c*/ 	.word	0x00000000
        /*0030*/ 	.short	0x0001
        /*0032*/ 	.short	0x0008
        /*0034*/ 	.byte	0x00, 0xf0, 0x61, 0x00


	//----- nvinfo : EIATTR_KPARAM_INFO
	.align		4
.L_220:
        /*0038*/ 	.byte	0x04, 0x17
        /*003a*/ 	.short	(.L_222 - .L_221)
.L_221:
        /*003c*/ 	.word	0x00000000
        /*0040*/ 	.short	0x0000
        /*0042*/ 	.short	0x0000
        /*0044*/ 	.byte	0x00, 0xf0, 0x21, 0x00


	//----- nvinfo : EIATTR_SPARSE_MMA_MASK
	.align		4
.L_222:
        /*0048*/ 	.byte	0x03, 0x50
        /*004a*/ 	.short	0x0000


	//----- nvinfo : EIATTR_MAXREG_COUNT
	.align		4
        /*004c*/ 	.byte	0x03, 0x1b
        /*004e*/ 	.short	0x0040


	//----- nvinfo : EIATTR_NUM_BARRIERS
	.align		4
        /*0050*/ 	.byte	0x02, 0x4c
        /*0052*/ 	.byte	0x01
	.zero		1


	//----- nvinfo : EIATTR_MERCURY_ISA_VERSION
	.align		4
        /*0054*/ 	.byte	0x03, 0x5f
        /*0056*/ 	.short	0x0101


	//----- nvinfo : EIATTR_EXIT_INSTR_OFFSETS
	.align		4
        /*0058*/ 	.byte	0x04, 0x1c
        /*005a*/ 	.short	(.L_224 - .L_223)


	//   ....[0]....
.L_223:
        /*005c*/ 	.word	0x00000810


	//   ....[1]....
        /*0060*/ 	.word	0x00005360


	//----- nvinfo : EIATTR_MAX_THREADS
	.align		4
.L_224:
        /*0064*/ 	.byte	0x04, 0x05
        /*0066*/ 	.short	(.L_226 - .L_225)
.L_225:
        /*0068*/ 	.word	0x00000100
        /*006c*/ 	.word	0x00000001
        /*0070*/ 	.word	0x00000001


	//----- nvinfo : EIATTR_CRS_STACK_SIZE
	.align		4
.L_226:
        /*0074*/ 	.byte	0x04, 0x1e
        /*0076*/ 	.short	(.L_228 - .L_227)
.L_227:
        /*0078*/ 	.word	0x00000000


	//----- nvinfo : EIATTR_CBANK_PARAM_SIZE
	.align		4
.L_228:
        /*007c*/ 	.byte	0x03, 0x19
        /*007e*/ 	.short	0x01d0


	//----- nvinfo : EIATTR_PARAM_CBANK
	.align		4
        /*0080*/ 	.byte	0x04, 0x0a
        /*0082*/ 	.short	(.L_230 - .L_229)
	.align		4
.L_229:
        /*0084*/ 	.word	index@(.nv.constant0._ZN2at6native65_GLOBAL__N__c0d6c1cb_32_DistributionExponentialKernel_cu_5881736643distribution_elementwise_grid_stride_kernelIfLi4EZNS0_9templates4cuda21uniform_and_transformIN3c108BFloat16EfPNS_17CUDAGeneratorImplEZZZNS4_18exponential_kernelIS9_EEvRNS_18TensorIteratorBaseEdT_ENKUlvE_clEvENKUlvE2_clEvEUlfE_EEvSC_T1_T2_EUlP24curandStatePhilox4_32_10E_ZNS1_27distribution_nullary_kernelIS7_f7double2S9_SL_SG_EEvSC_SI_RKT3_T4_EUlifE0_EEvlNS_15PhiloxCudaStateESH_SI_)
        /*0088*/ 	.short	0x0210
        /*008a*/ 	.short	0x01d0


	//----- nvinfo : EIATTR_SW_WAR
	.align		4
.L_230:
        /*008c*/ 	.byte	0x04, 0x36
        /*008e*/ 	.short	(.L_232 - .L_231)
.L_231:
        /*0090*/ 	.word	0x00000008
.L_232:


//--------------------- .nv.info._ZN2at6native65_GLOBAL__N__c0d6c1cb_32_DistributionExponentialKernel_cu_5881736643distribution_elementwise_grid_stride_kernelIfLi4EZNS0_9templates4cuda21uniform_and_transformIN3c108BFloat16EfPNS_17CUDAGeneratorImplEZZZNS4_18exponential_kernelIS9_EEvRNS_18TensorIteratorBaseEdT_ENKUlvE_clEvENKUlvE2_clEvEUlfE_EEvSC_T1_T2_EUlP24curandStatePhilox4_32_10E_ZNS1_27distribution_nullary_kernelIS7_f7double2S9_SL_SG_EEvSC_SI_RKT3_T4_EUlifE_EEvlNS_15PhiloxCudaStateESH_SI_ --------------------------
	.section	.nv.info._ZN2at6native65_GLOBAL__N__c0d6c1cb_32_DistributionExponentialKernel_cu_5881736643distribution_elementwise_grid_stride_kernelIfLi4EZNS0_9templates4cuda21uniform_and_transformIN3c108BFloat16EfPNS_17CUDAGeneratorImplEZZZNS4_18exponential_kernelIS9_EEvRNS_18TensorIteratorBaseEdT_ENKUlvE_clEvENKUlvE2_clEvEUlfE_EEvSC_T1_T2_EUlP24curandStatePhilox4_32_10E_ZNS1_27distribution_nullary_kernelIS7_f7double2S9_SL_SG_EEvSC_SI_RKT3_T4_EUlifE_EEvlNS_15PhiloxCudaStateESH_SI_,"",@"SHT_CUDA_INFO"
	.sectionflags	@""
	.align	4


	//----- nvinfo : EIATTR_CUDA_API_VERSION
	.align		4
        /*0000*/ 	.byte	0x04, 0x37
        /*0002*/ 	.short	(.L_234 - .L_233)
.L_233:
        /*0004*/ 	.word	0x00000082


	//----- nvinfo : EIATTR_KPARAM_INFO
	.align		4
.L_234:
        /*0008*/ 	.byte	0x04, 0x17
        /*000a*/ 	.short	(.L_236 - .L_235)
.L_235:
        /*000c*/ 	.word	0x00000000
        /*0010*/ 	.short	0x0003
        /*0012*/ 	.short	0x0028
        /*0014*/ 	.byte	0x00, 0xf0, 0x41, 0x00


	//----- nvinfo : EIATTR_KPARAM_INFO
	.align		4
.L_236:
        /*0018*/ 	.byte	0x04, 0x17
        /*001a*/ 	.short	(.L_238 - .L_237)
.L_237:
        /*001c*/ 	.word	0x00000000
        /*0020*/ 	.short	0x0002
        /*0022*/ 	.short	0x0020
        /*0024*/ 	.byte	0x00, 0xf0, 0x05, 0x00


	//----- nvinfo : EIATTR_KPARAM_INFO
	.align		4
.L_238:
        /*0028*/ 	.byte	0x04, 0x17
        /*002a*/ 	.short	(.L_240 - .L_239)
.L_239:
        /*002c*/ 	.word	0x00000000
        /*0030*/ 	.short	0x0001
        /*0032*/ 	.short	0x0008
        /*0034*/ 	.byte	0x00, 0xf0, 0x61, 0x00


	//----- nvinfo : EIATTR_KPARAM_INFO
	.align		4
.L_240:
        /*0038*/ 	.byte	0x04, 0x17
        /*003a*/ 	.short	(.L_242 - .L_241)
.L_241:
        /*003c*/ 	.word	0x00000000
        /*0040*/ 	.short	0x0000
        /*0042*/ 	.short	0x0000
        /*0044*/ 	.byte	0x00, 0xf0, 0x21, 0x00


	//----- nvinfo : EIATTR_SPARSE_MMA_MASK
	.align		4
.L_242:
        /*0048*/ 	.byte	0x03, 0x50
        /*004a*/ 	.short	0x0000


	//----- nvinfo : EIATTR_MAXREG_COUNT
	.align		4
        /*004c*/ 	.byte	0x03, 0x1b
        /*004e*/ 	.short	0x0040


	//----- nvinfo : EIATTR_NUM_BARRIERS
	.align		4
        /*0050*/ 	.byte	0x02, 0x4c
        /*0052*/ 	.byte	0x01
	.zero		1


	//----- nvinfo : EIATTR_MERCURY_ISA_VERSION
	.align		4
        /*0054*/ 	.byte	0x03, 0x5f
        /*0056*/ 	.short	0x0101


	//----- nvinfo : EIATTR_EXIT_INSTR_OFFSETS
	.align		4
        /*0058*/ 	.byte	0x04, 0x1c
        /*005a*/ 	.short	(.L_244 - .L_243)


	//   ....[0]....
.L_243:
        /*005c*/ 	.word	0x00000840


	//   ....[1]....
        /*0060*/ 	.word	0x000013d0


	//----- nvinfo : EIATTR_MAX_THREADS
	.align		4
.L_244:
        /*0064*/ 	.byte	0x04, 0x05
        /*0066*/ 	.short	(.L_246 - .L_245)
.L_245:
        /*0068*/ 	.word	0x00000100
        /*006c*/ 	.word	0x00000001
        /*0070*/ 	.word	0x00000001


	//----- nvinfo : EIATTR_CRS_STACK_SIZE
	.align		4
.L_246:
        /*0074*/ 	.byte	0x04, 0x1e
        /*0076*/ 	.short	(.L_248 - .L_247)
.L_247:
        /*0078*/ 	.word	0x00000000


	//----- nvinfo : EIATTR_CBANK_PARAM_SIZE
	.align		4
.L_248:
        /*007c*/ 	.byte	0x03, 0x19
        /*007e*/ 	.short	0x0038


	//----- nvinfo : EIATTR_PARAM_CBANK
	.align		4
        /*0080*/ 	.byte	0x04, 0x0a
        /*0082*/ 	.short	(.L_250 - .L_249)
	.align		4
.L_249:
        /*0084*/ 	.word	index@(.nv.constant0._ZN2at6native65_GLOBAL__N__c0d6c1cb_32_DistributionExponentialKernel_cu_5881736643distribution_elementwise_grid_stride_kernelIfLi4EZNS0_9templates4cuda21uniform_and_transformIN3c108BFloat16EfPNS_17CUDAGeneratorImplEZZZNS4_18exponential_kernelIS9_EEvRNS_18TensorIteratorBaseEdT_ENKUlvE_clEvENKUlvE2_clEvEUlfE_EEvSC_T1_T2_EUlP24curandStatePhilox4_32_10E_ZNS1_27distribution_nullary_kernelIS7_f7double2S9_SL_SG_EEvSC_SI_RKT3_T4_EUlifE_EEvlNS_15PhiloxCudaStateESH_SI_)
        /*0088*/ 	.short	0x0210
        /*008a*/ 	.short	0x0038


	//----- nvinfo : EIATTR_SW_WAR
	.align		4
.L_250:
        /*008c*/ 	.byte	0x04, 0x36
        /*008e*/ 	.short	(.L_252 - .L_251)
.L_251:
        /*0090*/ 	.word	0x00000008
.L_252:


//--------------------- .nv.info._ZN2at6native65_GLOBAL__N__c0d6c1cb_32_DistributionExponentialKernel_cu_5881736643distribution_elementwise_grid_stride_kernelIfLi4EZNS0_9templates4cuda21uniform_and_transformIN3c104HalfEfPNS_17CUDAGeneratorImplEZZZNS4_18exponential_kernelIS9_EEvRNS_18TensorIteratorBaseEdT_ENKUlvE_clEvENKUlvE1_clEvEUlfE_EEvSC_T1_T2_EUlP24curandStatePhilox4_32_10E0_ZNS1_27distribution_nullary_kernelIS7_f6float4S9_SL_SG_EEvSC_SI_RKT3_T4_EUlifE0_EEvlNS_15PhiloxCudaStateESH_SI_ --------------------------
	.section	.nv.info._ZN2at6native65_GLOBAL__N__c0d6c1cb_32_DistributionExponentialKernel_cu_5881736643distribution_elementwise_grid_stride_kernelIfLi4EZNS0_9templates4cuda21uniform_and_transformIN3c104HalfEfPNS_17CUDAGeneratorImplEZZZNS4_18exponential_kernelIS9_EEvRNS_18TensorIteratorBaseEdT_ENKUlvE_clEvENKUlvE1_clEvEUlfE_EEvSC_T1_T2_EUlP24curandStatePhilox4_32_10E0_ZNS1_27distribution_nullary_kernelIS7_f6float4S9_SL_SG_EEvSC_SI_RKT3_T4_EUlifE0_EEvlNS_15PhiloxCudaStateESH_SI_,"",@"SHT_CUDA_INFO"
	.sectionflags	@""
	.align	4


	//----- nvinfo : EIATTR_CUDA_API_VERSION
	.align		4
        /*0000*/ 	.byte	0x04, 0x37
        /*0002*/ 	.short	(.L_254 - .L_253)
.L_253:
        /*0004*/ 	.word	0x00000082


	//----- nvinfo : EIATTR_KPARAM_INFO
	.align		4
.L_254:
        /*0008*/ 	.byte	0x04, 0x17
        /*000a*/ 	.short	(.L_256 - .L_255)
.L_255:
        /*000c*/ 	.word	0x00000000
        /*0010*/ 	.short	0x0003
        /*0012*/ 	.short	0x0028
        /*0014*/ 	.byte	0x00, 0xf0, 0xa1, 0x06


	//----- nvinfo : EIATTR_KPARAM_INFO
	.align		4
.L_256:
        /*0018*/ 	.byte	0x04, 0x17
        /*001a*/ 	.short	(.L_258 - .L_257)
.L_257:
        /*001c*/ 	.word	0x00000000
        /*0020*/ 	.short	0x0002
        /*0022*/ 	.short	0x0020
        /*0024*/ 	.byte	0x00, 0xf0, 0x05, 0x00


	//----- nvinfo : EIATTR_KPARAM_INFO
	.align		4
.L_258:
        /*0028*/ 	.byte	0x04, 0x17
        /*002a*/ 	.short	(.L_260 - .L_259)
.L_259:
        /*002c*/ 	.word	0x00000000
        /*0030*/ 	.short	0x0001
        /*0032*/ 	.short	0x0008
        /*0034*/ 	.byte	0x00, 0xf0, 0x61, 0x00


	//----- nvinfo : EIATTR_KPARAM_INFO
	.align		4
.L_260:
        /*0038*/ 	.byte	0x04, 0x17
        /*003a*/ 	.short	(.L_262 - .L_261)
.L_261:
        /*003c*/ 	.word	0x00000000
        /*0040*/ 	.short	0x0000
        /*0042*/ 	.short	0x0000
        /*0044*/ 	.byte	0x00, 0xf0, 0x21, 0x00


	//----- nvinfo : EIATTR_SPARSE_MMA_MASK
	.align		4
.L_262:
        /*0048*/ 	.byte	0x03, 0x50
        /*004a*/ 	.short	0x0000


	//----- nvinfo : EIATTR_MAXREG_COUNT
	.align		4
        /*004c*/ 	.byte	0x03, 0x1b
        /*004e*/ 	.short	0x0040


	//----- nvinfo : EIATTR_NUM_BARRIERS
	.align		4
        /*0050*/ 	.byte	0x02, 0x4c
        /*0052*/ 	.byte	0x01
	.zero		1


	//----- nvinfo : EIATTR_MERCURY_ISA_VERSION
	.align		4
        /*0054*/ 	.byte	0x03, 0x5f
        /*0056*/ 	.short	0x0101


	//----- nvinfo : EIATTR_EXIT_INSTR_OFFSETS
	.align		4
        /*0058*/ 	.byte	0x04, 0x1c
        /*005a*/ 	.short	(.L_264 - .L_263)


	//   ....[0]....
.L_263:
        /*005c*/ 	.word	0x00000840


	//   ....[1]....
        /*0060*/ 	.word	0x00005260


	//----- nvinfo : EIATTR_MAX_THREADS
	.align		4
.L_264:
        /*0064*/ 	.byte	0x04, 0x05
        /*0066*/ 	.short	(.L_266 - .L_265)
.L_265:
        /*0068*/ 	.word	0x00000100
        /*006c*/ 	.word	0x00000001
        /*0070*/ 	.word	0x00000001


	//----- nvinfo : EIATTR_CRS_STACK_SIZE
	.align		4
.L_266:
        /*0074*/ 	.byte	0x04, 0x1e
        /*0076*/ 	.short	(.L_268 - .L_267)
.L_267:
        /*0078*/ 	.word	0x00000000


	//----- nvinfo : EIATTR_CBANK_PARAM_SIZE
	.align		4
.L_268:
        /*007c*/ 	.byte	0x03, 0x19
        /*007e*/ 	.short	0x01d0


	//----- nvinfo : EIATTR_PARAM_CBANK
	.align		4
        /*0080*/ 	.byte	0x04, 0x0a
        /*0082*/ 	.short	(.L_270 - .L_269)
	.align		4
.L_269:
        /*0084*/ 	.word	index@(.nv.constant0._ZN2at6native65_GLOBAL__N__c0d6c1cb_32_DistributionExponentialKernel_cu_5881736643distribution_elementwise_grid_stride_kernelIfLi4EZNS0_9templates4cuda21uniform_and_transformIN3c104HalfEfPNS_17CUDAGeneratorImplEZZZNS4_18exponential_kernelIS9_EEvRNS_18TensorIteratorBaseEdT_ENKUlvE_clEvENKUlvE1_clEvEUlfE_EEvSC_T1_T2_EUlP24curandStatePhilox4_32_10E0_ZNS1_27distribution_nullary_kernelIS7_f6float4S9_SL_SG_EEvSC_SI_RKT3_T4_EUlifE0_EEvlNS_15PhiloxCudaStateESH_SI_)
        /*0088*/ 	.short	0x0210
        /*008a*/ 	.short	0x01d0


	//----- nvinfo : EIATTR_SW_WAR
	.align		4
.L_270:
        /*008c*/ 	.byte	0x04, 0x36
        /*008e*/ 	.short	(.L_272 - .L_271)
.L_271:
        /*0090*/ 	.word	0x00000008
.L_272:


//--------------------- .nv.info._ZN2at6native65_GLOBAL__N__c0d6c1cb_32_DistributionExponentialKernel_cu_5881736643distribution_elementwise_grid_stride_kernelIfLi4EZNS0_9templates4cuda21uniform_and_transformIN3c104HalfEfPNS_17CUDAGeneratorImplEZZZNS4_18exponential_kernelIS9_EEvRNS_18TensorIteratorBaseEdT_ENKUlvE_clEvENKUlvE1_clEvEUlfE_EEvSC_T1_T2_EUlP24curandStatePhilox4_32_10E0_ZNS1_27distribution_nullary_kernelIS7_f6float4S9_SL_SG_EEvSC_SI_RKT3_T4_EUlifE_EEvlNS_15PhiloxCudaStateESH_SI_ --------------------------
	.section	.nv.info._ZN2at6native65_GLOBAL__N__c0d6c1cb_32_DistributionExponentialKernel_cu_5881736643distribution_elementwise_grid_stride_kernelIfLi4EZNS0_9templates4cuda21uniform_and_transformIN3c104HalfEfPNS_17CUDAGeneratorImplEZZZNS4_18exponential_kernelIS9_EEvRNS_18TensorIteratorBaseEdT_ENKUlvE_clEvENKUlvE1_clEvEUlfE_EEvSC_T1_T2_EUlP24curandStatePhilox4_32_10E0_ZNS1_27distribution_nullary_kernelIS7_f6float4S9_SL_SG_EEvSC_SI_RKT3_T4_EUlifE_EEvlNS_15PhiloxCudaStateESH_SI_,"",@"SHT_CUDA_INFO"
	.sectionflags	@""
	.align	4


	//----- nvinfo : EIATTR_CUDA_API_VERSION
	.align		4
        /*0000*/ 	.byte	0x04, 0x37
        /*0002*/ 	.short	(.L_274 - .L_273)
.L_273:
        /*0004*/ 	.word	0x00000082


	//----- nvinfo : EIATTR_KPARAM_INFO
	.align		4
.L_274:
        /*0008*/ 	.byte	0x04, 0x17
        /*000a*/ 	.short	(.L_276 - .L_275)
.L_275:
        /*000c*/ 	.word	0x00000000
        /*0010*/ 	.short	0x0003
        /*0012*/ 	.short	0x0028
        /*0014*/ 	.byte	0x00, 0xf0, 0x41, 0x00


	//----- nvinfo : EIATTR_KPARAM_INFO
	.align		4
.L_276:
        /*0018*/ 	.byte	0x04, 0x17
        /*001a*/ 	.short	(.L_278 - .L_277)
.L_277:
        /*001c*/ 	.word	0x00000000
        /*0020*/ 	.short	0x0002
        /*0022*/ 	.short	0x0020
        /*0024*/ 	.byte	0x00, 0xf0, 0x05, 0x00


	//----- nvinfo : EIATTR_KPARAM_INFO
	.align		4
.L_278:
        /*0028*/ 	.byte	0x04, 0x17
        /*002a*/ 	.short	(.L_280 - .L_279)
.L_279:
        /*002c*/ 	.word	0x00000000
        /*0030*/ 	.short	0x0001
        /*0032*/ 	.short	0x0008
        /*0034*/ 	.byte	0x00, 0xf0, 0x61, 0x00


	//----- nvinfo : EIATTR_KPARAM_INFO
	.align		4
.L_280:
        /*0038*/ 	.byte	0x04, 0x17
        /*003a*/ 	.short	(.L_282 - .L_281)
.L_281:
        /*003c*/ 	.word	0x00000000
        /*0040*/ 	.short	0x0000
        /*0042*/ 	.short	0x0000
        /*0044*/ 	.byte	0x00, 0xf0, 0x21, 0x00


	//----- nvinfo : EIATTR_SPARSE_MMA_MASK
	.align		4
.L_282:
        /*0048*/ 	.byte	0x03, 0x50
        /*004a*/ 	.short	0x0000


	//----- nvinfo : EIATTR_MAXREG_COUNT
	.align		4
        /*004c*/ 	.byte	0x03, 0x1b
        /*004e*/ 	.short	0x0040


	//----- nvinfo : EIATTR_NUM_BARRIERS
	.align		4
        /*0050*/ 	.byte	0x02, 0x4c
        /*0052*/ 	.byte	0x01
	.zero		1


	//----- nvinfo : EIATTR_MERCURY_ISA_VERSION
	.align		4
        /*0054*/ 	.byte	0x03, 0x5f
        /*0056*/ 	.short	0x0101


	//----- nvinfo : EIATTR_EXIT_INSTR_OFFSETS
	.align		4
        /*0058*/ 	.byte	0x04, 0x1c
        /*005a*/ 	.short	(.L_284 - .L_283)


	//   ....[0]....
.L_283:
        /*005c*/ 	.word	0x00000850


	//   ....[1]....
        /*0060*/ 	.word	0x00001360


	//----- nvinfo : EIATTR_MAX_THREADS
	.align		4
.L_284:
        /*0064*/ 	.byte	0x04, 0x05
        /*0066*/ 	.short	(.L_286 - .L_285)
.L_285:
        /*0068*/ 	.word	0x00000100
        /*006c*/ 	.word	0x00000001
        /*0070*/ 	.word	0x00000001


	//----- nvinfo : EIATTR_CRS_STACK_SIZE
	.align		4
.L_286:
        /*0074*/ 	.byte	0x04, 0x1e
        /*0076*/ 	.short	(.L_288 - .L_287)
.L_287:
        /*0078*/ 	.word	0x00000000


	//----- nvinfo : EIATTR_CBANK_PARAM_SIZE
	.align		4
.L_288:
        /*007c*/ 	.byte	0x03, 0x19
        /*007e*/ 	.short	0x0038


	//----- nvinfo : EIATTR_PARAM_CBANK
	.align		4
        /*0080*/ 	.byte	0x04, 0x0a
        /*0082*/ 	.short	(.L_290 - .L_289)
	.align		4
.L_289:
        /*0084*/ 	.word	index@(.nv.constant0._ZN2at6native65_GLOBAL__N__c0d6c1cb_32_DistributionExponentialKernel_cu_5881736643distribution_elementwise_grid_stride_kernelIfLi4EZNS0_9templates4cuda21uniform_and_transformIN3c104HalfEfPNS_17CUDAGeneratorImplEZZZNS4_18exponential_kernelIS9_EEvRNS_18TensorIteratorBaseEdT_ENKUlvE_clEvENKUlvE1_clEvEUlfE_EEvSC_T1_T2_EUlP24curandStatePhilox4_32_10E0_ZNS1_27distribution_nullary_kernelIS7_f6float4S9_SL_SG_EEvSC_SI_RKT3_T4_EUlifE_EEvlNS_15PhiloxCudaStateESH_SI_)
        /*0088*/ 	.short	0x0210
        /*008a*/ 	.short	0x0038


	//----- nvinfo : EIATTR_SW_WAR
	.align		4
.L_290:
        /*008c*/ 	.byte	0x04, 0x36
        /*008e*/ 	.short	(.L_292 - .L_291)
.L_291:
        /*0090*/ 	.word	0x00000008
.L_292:


//--------------------- .nv.info._ZN2at6native65_GLOBAL__N__c0d6c1cb_32_DistributionExponentialKernel_cu_5881736643distribution_elementwise_grid_stride_kernelIfLi4EZNS0_9templates4cuda21uniform_and_transformIN3c104HalfEfPNS_17CUDAGeneratorImplEZZZNS4_18exponential_kernelIS9_EEvRNS_18TensorIteratorBaseEdT_ENKUlvE_clEvENKUlvE1_clEvEUlfE_EEvSC_T1_T2_EUlP24curandStatePhilox4_32_10E_ZNS1_27distribution_nullary_kernelIS7_f7double2S9_SL_SG_EEvSC_SI_RKT3_T4_EUlifE0_EEvlNS_15PhiloxCudaStateESH_SI_ --------------------------
	.section	.nv.info._ZN2at6native65_GLOBAL__N__c0d6c1cb_32_DistributionExponentialKernel_cu_5881736643distribution_elementwise_grid_stride_kernelIfLi4EZNS0_9templates4cuda21uniform_and_transformIN3c104HalfEfPNS_17CUDAGeneratorImplEZZZNS4_18exponential_kernelIS9_EEvRNS_18TensorIteratorBaseEdT_ENKUlvE_clEvENKUlvE1_clEvEUlfE_EEvSC_T1_T2_EUlP24curandStatePhilox4_32_10E_ZNS1_27distribution_nullary_kernelIS7_f7double2S9_SL_SG_EEvSC_SI_RKT3_T4_EUlifE0_EEvlNS_15PhiloxCudaStateESH_SI_,"",@"SHT_CUDA_INFO"
	.sectionflags	@""
	.align	4


	//----- nvinfo : EIATTR_CUDA_API_VERSION
	.align		4
        /*0000*/ 	.byte	0x04, 0x37
        /*0002*/ 	.short	(.L_294 - .L_293)
.L_293:
        /*0004*/ 	.word	0x00000082


	//----- nvinfo : EIATTR_KPARAM_INFO
	.align		4
.L_294:
        /*0008*/ 	.byte	0x04, 0x17
        /*000a*/ 	.short	(.L_296 - .L_295)
.L_295:
        /*000c*/ 	.word	0x00000000
        /*0010*/ 	.short	0x0003
        /*0012*/ 	.short	0x0028
        /*0014*/ 	.byte	0x00, 0xf0, 0xa1, 0x06


	//----- nvinfo : EIATTR_KPARAM_INFO
	.align		4
.L_296:
        /*0018*/ 	.byte	0x04, 0x17
        /*001a*/ 	.short	(.L_298 - .L_297)
.L_297:
        /*001c*/ 	.word	0x00000000
        /*0020*/ 	.short	0x0002
        /*0022*/ 	.short	0x0020
        /*0024*/ 	.byte	0x00, 0xf0, 0x05, 0x00


	//----- nvinfo : EIATTR_KPARAM_INFO
	.align		4
.L_298:
        /*0028*/ 	.byte	0x04, 0x17
        /*002a*/ 	.short	(.L_300 - .L_299)
.L_299:
        /*002c*/ 	.word	0x00000000
        /*0030*/ 	.short	0x0001
        /*0032*/ 	.short	0x0008
        /*0034*/ 	.byte	0x00, 0xf0, 0x61, 0x00


	//----- nvinfo : EIATTR_KPARAM_INFO
	.align		4
.L_300:
        /*0038*/ 	.byte	0x04, 0x17
        /*003a*/ 	.short	(.L_302 - .L_301)
.L_301:
        /*003c*/ 	.word	0x00000000
        /*0040*/ 	.short	0x0000
        /*0042*/ 	.short	0x0000
        /*0044*/ 	.byte	0x00, 0xf0, 0x21, 0x00


	//----- nvinfo : EIATTR_SPARSE_MMA_MASK
	.align		4
.L_302:
        /*0048*/ 	.byte	0x03, 0x50
        /*004a*/ 	.short	0x0000


	//----- nvinfo : EIATTR_MAXREG_COUNT
	.align		4
        /*004c*/ 	.byte	0x03, 0x1b
        /*004e*/ 	.short	0x0040


	//----- nvinfo : EIATTR_NUM_BARRIERS
	.align		4
        /*0050*/ 	.byte	0x02, 0x4c
        /*0052*/ 	.byte	0x01
	.zero		1


	//----- nvinfo : EIATTR_MERCURY_ISA_VERSION
	.align		4
        /*0054*/ 	.byte	0x03, 0x5f
        /*0056*/ 	.short	0x0101


	//----- nvinfo : EIATTR_EXIT_INSTR_OFFSETS
	.align		4
        /*0058*/ 	.byte	0x04, 0x1c
        /*005a*/ 	.short	(.L_304 - .L_303)


	//   ....[0]....
.L_303:
        /*005c*/ 	.word	0x00000810


	//   ....[1]....
        /*0060*/ 	.word	0x00005360


	//----- nvinfo : EIATTR_MAX_THREADS
	.align		4
.L_304:
        /*0064*/ 	.byte	0x04, 0x05
        /*0066*/ 	.short	(.L_306 - .L_305)
.L_305:
        /*0068*/ 	.word	0x00000100
        /*006c*/ 	.word	0x00000001
        /*0070*/ 	.word	0x00000001


	//----- nvinfo : EIATTR_CRS_STACK_SIZE
	.align		4
.L_306:
        /*0074*/ 	.byte	0x04, 0x1e
        /*0076*/ 	.short	(.L_308 - .L_307)
.L_307:
        /*0078*/ 	.word	0x00000000


	//----- nvinfo : EIATTR_CBANK_PARAM_SIZE
	.align		4
.L_308:
        /*007c*/ 	.byte	0x03, 0x19
        /*007e*/ 	.short	0x01d0


	//----- nvinfo : EIATTR_PARAM_CBANK
	.align		4
        /*0080*/ 	.byte	0x04, 0x0a
        /*0082*/ 	.short	(.L_310 - .L_309)
	.align		4
.L_309:
        /*0084*/ 	.word	index@(.nv.constant0._ZN2at6native65_GLOBAL__N__c0d6c1cb_32_DistributionExponentialKernel_cu_5881736643distribution_elementwise_grid_stride_kernelIfLi4EZNS0_9templates4cuda21uniform_and_transformIN3c104HalfEfPNS_17CUDAGeneratorImplEZZZNS4_18exponential_kernelIS9_EEvRNS_18TensorIteratorBaseEdT_ENKUlvE_clEvENKUlvE1_clEvEUlfE_EEvSC_T1_T2_EUlP24curandStatePhilox4_32_10E_ZNS1_27distribution_nullary_kernelIS7_f7double2S9_SL_SG_EEvSC_SI_RKT3_T4_EUlifE0_EEvlNS_15PhiloxCudaStateESH_SI_)
        /*0088*/ 	.short	0x0210
        /*008a*/ 	.short	0x01d0


	//----- nvinfo : EIATTR_SW_WAR
	.align		4
.L_310:
        /*008c*/ 	.byte	0x04, 0x36
        /*008e*/ 	.short	(.L_312 - .L_311)
.L_311:
        /*0090*/ 	.word	0x00000008
.L_312:


//--------------------- .nv.info._ZN2at6native65_GLOBAL__N__c0d6c1cb_32_DistributionExponentialKernel_cu_5881736643distribution_elementwise_grid_stride_kernelIfLi4EZNS0_9templates4cuda21uniform_and_transformIN3c104HalfEfPNS_17CUDAGeneratorImplEZZZNS4_18exponential_kernelIS9_EEvRNS_18TensorIteratorBaseEdT_ENKUlvE_clEvENKUlvE1_clEvEUlfE_EEvSC_T1_T2_EUlP24curandStatePhilox4_32_10E_ZNS1_27distribution_nullary_kernelIS7_f7double2S9_SL_SG_EEvSC_SI_RKT3_T4_EUlifE_EEvlNS_15PhiloxCudaStateESH_SI_ --------------------------
	.section	.nv.info._ZN2at6native65_GLOBAL__N__c0d6c1cb_32_DistributionExponentialKernel_cu_5881736643distribution_elementwise_grid_stride_kernelIfLi4EZNS0_9templates4cuda21uniform_and_transformIN3c104HalfEfPNS_17CUDAGeneratorImplEZZZNS4_18exponential_kernelIS9_EEvRNS_18TensorIteratorBaseEdT_ENKUlvE_clEvENKUlvE1_clEvEUlfE_EEvSC_T1_T2_EUlP24curandStatePhilox4_32_10E_ZNS1_27distribution_nullary_kernelIS7_f7double2S9_SL_SG_EEvSC_SI_RKT3_T4_EUlifE_EEvlNS_15PhiloxCudaStateESH_SI_,"",@"SHT_CUDA_INFO"
	.sectionflags	@""
	.align	4


	//----- nvinfo : EIATTR_CUDA_API_VERSION
	.align		4
        /*0000*/ 	.byte	0x04, 0x37
        /*0002*/ 	.short	(.L_314 - .L_313)
.L_313:
        /*0004*/ 	.word	0x00000082


	//----- nvinfo : EIATTR_KPARAM_INFO
	.align		4
.L_314:
        /*0008*/ 	.byte	0x04, 0x17
        /*000a*/ 	.short	(.L_316 - .L_315)
.L_315:
        /*000c*/ 	.word	0x00000000
        /*0010*/ 	.short	0x0003
        /*0012*/ 	.short	0x0028
        /*0014*/ 	.byte	0x00, 0xf0, 0x41, 0x00


	//----- nvinfo : EIATTR_KPARAM_INFO
	.align		4
.L_316:
        /*0018*/ 	.byte	0x04, 0x17
        /*001a*/ 	.short	(.L_318 - .L_317)
.L_317:
        /*001c*/ 	.word	0x00000000
        /*0020*/ 	.short	0x0002
        /*0022*/ 	.short	0x0020
        /*0024*/ 	.byte	0x00, 0xf0, 0x05, 0x00


	//----- nvinfo : EIATTR_KPARAM_INFO
	.align		4
.L_318:
        /*0028*/ 	.byte	0x04, 0x17
        /*002a*/ 	.short	(.L_320 - .L_319)
.L_319:
        /*002c*/ 	.word	0x00000000
        /*0030*/ 	.short	0x0001
        /*0032*/ 	.short	0x0008
        /*0034*/ 	.byte	0x00, 0xf0, 0x61, 0x00


	//----- nvinfo : EIATTR_KPARAM_INFO
	.align		4
.L_320:
        /*0038*/ 	.byte	0x04, 0x17
        /*003a*/ 	.short	(.L_322 - .L_321)
.L_321:
        /*003c*/ 	.word	0x00000000
        /*0040*/ 	.short	0x0000
        /*0042*/ 	.short	0x0000
        /*0044*/ 	.byte	0x00, 0xf0, 0x21, 0x00


	//----- nvinfo : EIATTR_SPARSE_MMA_MASK
	.align		4
.L_322:
        /*0048*/ 	.byte	0x03, 0x50
        /*004a*/ 	.short	0x0000


	//----- nvinfo : EIATTR_MAXREG_COUNT
	.align		4
        /*004c*/ 	.byte	0x03, 0x1b
        /*004e*/ 	.short	0x0040


	//----- nvinfo : EIATTR_NUM_BARRIERS
	.align		4
        /*0050*/ 	.byte	0x02, 0x4c
        /*0052*/ 	.byte	0x01
	.zero		1


	//----- nvinfo : EIATTR_MERCURY_ISA_VERSION
	.align		4
        /*0054*/ 	.byte	0x03, 0x5f
        /*0056*/ 	.short	0x0101


	//----- nvinfo : EIATTR_EXIT_INSTR_OFFSETS
	.align		4
        /*0058*/ 	.byte	0x04, 0x1c
        /*005a*/ 	.short	(.L_324 - .L_323)


	//   ....[0]....
.L_323:
        /*005c*/ 	.word	0x00000840


	//   ....[1]....
        /*0060*/ 	.word	0x000013d0


	//----- nvinfo : EIATTR_MAX_THREADS
	.align		4
.L_324:
        /*0064*/ 	.byte	0x04, 0x05
        /*0066*/ 	.short	(.L_326 - .L_325)
.L_325:
        /*0068*/ 	.word	0x00000100
        /*006c*/ 	.word	0x00000001
        /*0070*/ 	.word	0x00000001


	//----- nvinfo : EIATTR_CRS_STACK_SIZE
	.align		4
.L_326:
        /*0074*/ 	.byte	0x04, 0x1e
        /*0076*/ 	.short	(.L_328 - .L_327)
.L_327:
        /*0078*/ 	.word	0x00000000


	//----- nvinfo : EIATTR_CBANK_PARAM_SIZE
	.align		4
.L_328:
        /*007c*/ 	.byte	0x03, 0x19
        /*007e*/ 	.short	0x0038


	//----- nvinfo : EIATTR_PARAM_CBANK
	.align		4
        /*0080*/ 	.byte	0x04, 0x0a
        /*0082*/ 	.short	(.L_330 - .L_329)
	.align		4
.L_329:
        /*0084*/ 	.word	index@(.nv.constant0._ZN2at6native65_GLOBAL__N__c0d6c1cb_32_DistributionExponentialKernel_cu_5881736643distribution_elementwise_grid_stride_kernelIfLi4EZNS0_9templates4cuda21uniform_and_transformIN3c104HalfEfPNS_17CUDAGeneratorImplEZZZNS4_18exponential_kernelIS9_EEvRNS_18TensorIteratorBaseEdT_ENKUlvE_clEvENKUlvE1_clEvEUlfE_EEvSC_T1_T2_EUlP24curandStatePhilox4_32_10E_ZNS1_27distribution_nullary_kernelIS7_f7double2S9_SL_SG_EEvSC_SI_RKT3_T4_EUlifE_EEvlNS_15PhiloxCudaStateESH_SI_)
        /*0088*/ 	.short	0x0210
        /*008a*/ 	.short	0x0038


	//----- nvinfo : EIATTR_SW_WAR
	.align		4
.L_330:
        /*008c*/ 	.byte	0x04, 0x36
        /*008e*/ 	.short	(.L_332 - .L_331)
.L_331:
        /*0090*/ 	.word	0x00000008
.L_332:


//--------------------- .nv.info._ZN2at6native65_GLOBAL__N__c0d6c1cb_32_DistributionExponentialKernel_cu_5881736643distribution_elementwise_grid_stride_kernelIfLi4EZNS0_9templates4cuda21uniform_and_transformIffPNS_17CUDAGeneratorImplEZZZNS4_18exponential_kernelIS7_EEvRNS_18TensorIteratorBaseEdT_ENKUlvE_clEvENKUlvE0_clEvEUlfE_EEvSA_T1_T2_EUlP24curandStatePhilox4_32_10E0_ZNS1_27distribution_nullary_kernelIff6float4S7_SJ_SE_EEvSA_SG_RKT3_T4_EUlifE0_EEvlNS_15PhiloxCudaStateESF_SG_ --------------------------
	.section	.nv.info._ZN2at6native65_GLOBAL__N__c0d6c1cb_32_DistributionExponentialKernel_cu_5881736643distribution_elementwise_grid_stride_kernelIfLi4EZNS0_9templates4cuda21uniform_and_transformIffPNS_17CUDAGeneratorImplEZZZNS4_18exponential_kernelIS7_EEvRNS_18TensorIteratorBaseEdT_ENKUlvE_clEvENKUlvE0_clEvEUlfE_EEvSA_T1_T2_EUlP24curandStatePhilox4_32_10E0_ZNS1_27distribution_nullary_kernelIff6float4S7_SJ_SE_EEvSA_SG_RKT3_T4_EUlifE0_EEvlNS_15PhiloxCudaStateESF_SG_,"",@"SHT_CUDA_INFO"
	.sectionflags	@""
	.align	4


	//----- nvinfo : EIATTR_CUDA_API_VERSION
	.align		4
        /*0000*/ 	.byte	0x04, 0x37
        /*0002*/ 	.short	(.L_334 - .L_333)
.L_333:
        /*0004*/ 	.word	0x00000082


	//----- nvinfo : EIATTR_KPARAM_INFO
	.align		4
.L_334:
        /*0008*/ 	.byte	0x04, 0x17
        /*000a*/ 	.short	(.L_336 - .L_335)
.L_335:
        /*000c*/ 	.word	0x00000000
        /*0010*/ 	.short	0x0003
        /*0012*/ 	.short	0x0028
        /*0014*/ 	.byte	0x00, 0xf0, 0xa1, 0x06


	//----- nvinfo : EIATTR_KPARAM_INFO
	.align		4
.L_336:
        /*0018*/ 	.byte	0x04, 0x17
        /*001a*/ 	.short	(.L_338 - .L_337)
.L_337:
        /*001c*/ 	.word	0x00000000
        /*0020*/ 	.short	0x0002
        /*0022*/ 	.short	0x0020
        /*0024*/ 	.byte	0x00, 0xf0, 0x05, 0x00


	//----- nvinfo : EIATTR_KPARAM_INFO
	.align		4
.L_338:
        /*0028*/ 	.byte	0x04, 0x17
        /*002a*/ 	.short	(.L_340 - .L_339)
.L_339:
        /*002c*/ 	.word	0x00000000
        /*0030*/ 	.short	0x0001
        /*0032*/ 	.short	0x0008
        /*0034*/ 	.byte	0x00, 0xf0, 0x61, 0x00


	//----- nvinfo : EIATTR_KPARAM_INFO
	.align		4
.L_340:
        /*0038*/ 	.byte	0x04, 0x17
        /*003a*/ 	.short	(.L_342 - .L_341)
.L_341:
        /*003c*/ 	.word	0x00000000
        /*0040*/ 	.short	0x0000
        /*0042*/ 	.short	0x0000
        /*0044*/ 	.byte	0x00, 0xf0, 0x21, 0x00


	//----- nvinfo : EIATTR_SPARSE_MMA_MASK
	.align		4
.L_342:
        /*0048*/ 	.byte	0x03, 0x50
        /*004a*/ 	.short	0x0000


	//----- nvinfo : EIATTR_MAXREG_COUNT
	.align		4
        /*004c*/ 	.byte	0x03, 0x1b
        /*004e*/ 	.short	0x0040


	//----- nvinfo : EIATTR_NUM_BARRIERS
	.align		4
        /*0050*/ 	.byte	0x02, 0x4c
        /*0052*/ 	.byte	0x01
	.zero		1


	//----- nvinfo : EIATTR_MERCURY_ISA_VERSION
	.align		4
        /*0054*/ 	.byte	0x03, 0x5f
        /*0056*/ 	.short	0x0101


	//----- nvinfo : EIATTR_EXIT_INSTR_OFFSETS
	.align		4
        /*0058*/ 	.byte	0x04, 0x1c
        /*005a*/ 	.short	(.L_344 - .L_343)


	//   ....[0]....
.L_343:
        /*005c*/ 	.word	0x00000840


	//   ....[1]....
        /*0060*/ 	.word	0x00005220


	//----- nvinfo : EIATTR_MAX_THREADS
	.align		4
.L_344:
        /*0064*/ 	.byte	0x04, 0x05
        /*0066*/ 	.short	(.L_346 - .L_345)
.L_345:
        /*0068*/ 	.word	0x00000100
        /*006c*/ 	.word	0x00000001
        /*0070*/ 	.word	0x00000001


	//----- nvinfo : EIATTR_CRS_STACK_SIZE
	.align		4
.L_346:
        /*0074*/ 	.byte	0x04, 0x1e
        /*0076*/ 	.short	(.L_348 - .L_347)
.L_347:
        /*0078*/ 	.word	0x00000000


	//----- nvinfo : EIATTR_CBANK_PARAM_SIZE
	.align		4
.L_348:
        /*007c*/ 	.byte	0x03, 0x19
        /*007e*/ 	.short	0x01d0


	//----- nvinfo : EIATTR_PARAM_CBANK
	.align		4
        /*0080*/ 	.byte	0x04, 0x0a
        /*0082*/ 	.short	(.L_350 - .L_349)
	.align		4
.L_349:
        /*0084*/ 	.word	index@(.nv.constant0._ZN2at6native65_GLOBAL__N__c0d6c1cb_32_DistributionExponentialKernel_cu_5881736643distribution_elementwise_grid_stride_kernelIfLi4EZNS0_9templates4cuda21uniform_and_transformIffPNS_17CUDAGeneratorImplEZZZNS4_18exponential_kernelIS7_EEvRNS_18TensorIteratorBaseEdT_ENKUlvE_clEvENKUlvE0_clEvEUlfE_EEvSA_T1_T2_EUlP24curandStatePhilox4_32_10E0_ZNS1_27distribution_nullary_kernelIff6float4S7_SJ_SE_EEvSA_SG_RKT3_T4_EUlifE0_EEvlNS_15PhiloxCudaStateESF_SG_)
        /*0088*/ 	.short	0x0210
        /*008a*/ 	.short	0x01d0


	//----- nvinfo : EIATTR_SW_WAR
	.align		4
.L_350:
        /*008c*/ 	.byte	0x04, 0x36
        /*008e*/ 	.short	(.L_352 - .L_351)
.L_351:
        /*0090*/ 	.word	0x00000008
.L_352:


//--------------------- .nv.info._ZN2at6native65_GLOBAL__N__c0d6c1cb_32_DistributionExponentialKernel_cu_5881736643distribution_elementwise_grid_stride_kernelIfLi4EZNS0_9templates4cuda21uniform_and_transformIffPNS_17CUDAGeneratorImplEZZZNS4_18exponential_kernelIS7_EEvRNS_18TensorIteratorBaseEdT_ENKUlvE_clEvENKUlvE0_clEvEUlfE_EEvSA_T1_T2_EUlP24curandStatePhilox4_32_10E0_ZNS1_27distribution_nullary_kernelIff6float4S7_SJ_SE_EEvSA_SG_RKT3_T4_EUlifE_EEvlNS_15PhiloxCudaStateESF_SG_ --------------------------
	.section	.nv.info._ZN2at6native65_GLOBAL__N__c0d6c1cb_32_DistributionExponentialKernel_cu_5881736643distribution_elementwise_grid_stride_kernelIfLi4EZNS0_9templates4cuda21uniform_and_transformIffPNS_17CUDAGeneratorImplEZZZNS4_18exponential_kernelIS7_EEvRNS_18TensorIteratorBaseEdT_ENKUlvE_clEvENKUlvE0_clEvEUlfE_EEvSA_T1_T2_EUlP24curandStatePhilox4_32_10E0_ZNS1_27distribution_nullary_kernelIff6float4S7_SJ_SE_EEvSA_SG_RKT3_T4_EUlifE_EEvlNS_15PhiloxCudaStateESF_SG_,"",@"SHT_CUDA_INFO"
	.sectionflags	@""
	.align	4


	//----- nvinfo : EIATTR_CUDA_API_VERSION
	.align		4
        /*0000*/ 	.byte	0x04, 0x37
        /*0002*/ 	.short	(.L_354 - .L_353)
.L_353:
        /*0004*/ 	.word	0x00000082


	//----- nvinfo : EIATTR_KPARAM_INFO
	.align		4
.L_354:
        /*0008*/ 	.byte	0x04, 0x17
        /*000a*/ 	.short	(.L_356 - .L_355)
.L_355:
        /*000c*/ 	.word	0x00000000
        /*0010*/ 	.short	0x0003
        /*0012*/ 	.short	0x0028
        /*0014*/ 	.byte	0x00, 0xf0, 0x41, 0x00


	//----- nvinfo : EIATTR_KPARAM_INFO
	.align		4
.L_356:
        /*0018*/ 	.byte	0x04, 0x17
        /*001a*/ 	.short	(.L_358 - .L_357)
.L_357:
        /*001c*/ 	.word	0x00000000
        /*0020*/ 	.short	0x0002
        /*0022*/ 	.short	0x0020
        /*0024*/ 	.byte	0x00, 0xf0, 0x05, 0x00


	//----- nvinfo : EIATTR_KPARAM_INFO
	.align		4
.L_358:
        /*0028*/ 	.byte	0x04, 0x17
        /*002a*/ 	.short	(.L_360 - .L_359)
.L_359:
        /*002c*/ 	.word	0x00000000
        /*0030*/ 	.short	0x0001
        /*0032*/ 	.short	0x0008
        /*0034*/ 	.byte	0x00, 0xf0, 0x61, 0x00


	//----- nvinfo : EIATTR_KPARAM_INFO
	.align		4
.L_360:
        /*0038*/ 	.byte	0x04, 0x17
        /*003a*/ 	.short	(.L_362 - .L_361)
.L_361:
        /*003c*/ 	.word	0x00000000
        /*0040*/ 	.short	0x0000
        /*0042*/ 	.short	0x0000
        /*0044*/ 	.byte	0x00, 0xf0, 0x21, 0x00


	//----- nvinfo : EIATTR_SPARSE_MMA_MASK
	.align		4
.L_362:
        /*0048*/ 	.byte	0x03, 0x50
        /*004a*/ 	.short	0x0000


	//----- nvinfo : EIATTR_MAXREG_COUNT
	.align		4
        /*004c*/ 	.byte	0x03, 0x1b
        /*004e*/ 	.short	0x0040


	//----- nvinfo : EIATTR_NUM_BARRIERS
	.align		4
        /*0050*/ 	.byte	0x02, 0x4c
        /*0052*/ 	.byte	0x01
	.zero		1


	//----- nvinfo : EIATTR_MERCURY_ISA_VERSION
	.align		4
        /*0054*/ 	.byte	0x03, 0x5f
        /*0056*/ 	.short	0x0101


	//----- nvinfo : EIATTR_EXIT_INSTR_OFFSETS
	.align		4
        /*0058*/ 	.byte	0x04, 0x1c
        /*005a*/ 	.short	(.L_364 - .L_363)


	//   ....[0]....
.L_363:
        /*005c*/ 	.word	0x00000850


	//   ....[1]....
        /*0060*/ 	.word	0x00001320


	//----- nvinfo : EIATTR_MAX_THREADS
	.align		4
.L_364:
        /*0064*/ 	.byte	0x04, 0x05
        /*0066*/ 	.short	(.L_366 - .L_365)
.L_365:
        /*0068*/ 	.word	0x00000100
        /*006c*/ 	.word	0x00000001
        /*0070*/ 	.word	0x00000001


	//----- nvinfo : EIATTR_CRS_STACK_SIZE
	.align		4
.L_366:
        /*0074*/ 	.byte	0x04, 0x1e
        /*0076*/ 	.short	(.L_368 - .L_367)
.L_367:
        /*0078*/ 	.word	0x00000000


	//----- nvinfo : EIATTR_CBANK_PARAM_SIZE
	.align		4
.L_368:
        /*007c*/ 	.byte	0x03, 0x19
        /*007e*/ 	.short	0x0038


	//----- nvinfo : EIATTR_PARAM_CBANK
	.align		4
        /*0080*/ 	.byte	0x04, 0x0a
        /*0082*/ 	.short	(.L_370 - .L_369)
	.align		4
.L_369:
        /*0084*/ 	.word	index@(.nv.constant0._ZN2at6native65_GLOBAL__N__c0d6c1cb_32_DistributionExponentialKernel_cu_5881736643distribution_elementwise_grid_stride_kernelIfLi4EZNS0_9templates4cuda21uniform_and_transformIffPNS_17CUDAGeneratorImplEZZZNS4_18exponential_kernelIS7_EEvRNS_18TensorIteratorBaseEdT_ENKUlvE_clEvENKUlvE0_clEvEUlfE_EEvSA_T1_T2_EUlP24curandStatePhilox4_32_10E0_ZNS1_27distribution_nullary_kernelIff6float4S7_SJ_SE_EEvSA_SG_RKT3_T4_EUlifE_EEvlNS_15PhiloxCudaStateESF_SG_)
        /*0088*/ 	.short	0x0210
        /*008a*/ 	.short	0x0038


	//----- nvinfo : EIATTR_SW_WAR
	.align		4
.L_370:
        /*008c*/ 	.byte	0x04, 0x36
        /*008e*/ 	.short	(.L_372 - .L_371)
.L_371:
        /*0090*/ 	.word	0x00000008
.L_372:


//--------------------- .nv.info._ZN2at6native65_GLOBAL__N__c0d6c1cb_32_DistributionExponentialKernel_cu_5881736643distribution_elementwise_grid_stride_kernelIfLi4EZNS0_9templates4cuda21uniform_and_transformIffPNS_17CUDAGeneratorImplEZZZNS4_18exponential_kernelIS7_EEvRNS_18TensorIteratorBaseEdT_ENKUlvE_clEvENKUlvE0_clEvEUlfE_EEvSA_T1_T2_EUlP24curandStatePhilox4_32_10E_ZNS1_27distribution_nullary_kernelIff7double2S7_SJ_SE_EEvSA_SG_RKT3_T4_EUlifE0_EEvlNS_15PhiloxCudaStateESF_SG_ --------------------------
	.section	.nv.info._ZN2at6native65_GLOBAL__N__c0d6c1cb_32_DistributionExponentialKernel_cu_5881736643distribution_elementwise_grid_stride_kernelIfLi4EZNS0_9templates4cuda21uniform_and_transformIffPNS_17CUDAGeneratorImplEZZZNS4_18exponential_kernelIS7_EEvRNS_18TensorIteratorBaseEdT_ENKUlvE_clEvENKUlvE0_clEvEUlfE_EEvSA_T1_T2_EUlP24curandStatePhilox4_32_10E_ZNS1_27distribution_nullary_kernelIff7double2S7_SJ_SE_EEvSA_SG_RKT3_T4_EUlifE0_EEvlNS_15PhiloxCudaStateESF_SG_,"",@"SHT_CUDA_INFO"
	.sectionflags	@""
	.align	4


	//----- nvinfo : EIATTR_CUDA_API_VERSION
	.align		4
        /*0000*/ 	.byte	0x04, 0x37
        /*0002*/ 	.short	(.L_374 - .L_373)
.L_373:
        /*0004*/ 	.word	0x00000082


	//----- nvinfo : EIATTR_KPARAM_INFO
	.align		4
.L_374:
        /*0008*/ 	.byte	0x04, 0x17
        /*000a*/ 	.short	(.L_376 - .L_375)
.L_375:
        /*000c*/ 	.word	0x00000000
        /*0010*/ 	.short	0x0003
        /*0012*/ 	.short	0x0028
        /*0014*/ 	.byte	0x00, 0xf0, 0xa1, 0x06


	//----- nvinfo : EIATTR_KPARAM_INFO
	.align		4
.L_376:
        /*0018*/ 	.byte	0x04, 0x17
        /*001a*/ 	.short	(.L_378 - .L_377)
.L_377:
        /*001c*/ 	.word	0x00000000
        /*0020*/ 	.short	0x0002
        /*0022*/ 	.short	0x0020
        /*0024*/ 	.byte	0x00, 0xf0, 0x05, 0x00


	//----- nvinfo : EIATTR_KPARAM_INFO
	.align		4
.L_378:
        /*0028*/ 	.byte	0x04, 0x17
        /*002a*/ 	.short	(.L_380 - .L_379)
.L_379:
        /*002c*/ 	.word	0x00000000
        /*0030*/ 	.short	0x0001
        /*0032*/ 	.short	0x0008
        /*0034*/ 	.byte	0x00, 0xf0, 0x61, 0x00


	//----- nvinfo : EIATTR_KPARAM_INFO
	.align		4
.L_380:
        /*0038*/ 	.byte	0x04, 0x17
        /*003a*/ 	.short	(.L_382 - .L_381)
.L_381:
        /*003c*/ 	.word	0x00000000
        /*0040*/ 	.short	0x0000
        /*0042*/ 	.short	0x0000
        /*0044*/ 	.byte	0x00, 0xf0, 0x21, 0x00


	//----- nvinfo : EIATTR_SPARSE_MMA_MASK
	.align		4
.L_382:
        /*0048*/ 	.byte	0x03, 0x50
        /*004a*/ 	.short	0x0000


	//----- nvinfo : EIATTR_MAXREG_COUNT
	.align		4
        /*004c*/ 	.byte	0x03, 0x1b
        /*004e*/ 	.short	0x0040


	//----- nvinfo : EIATTR_NUM_BARRIERS
	.align		4
        /*0050*/ 	.byte	0x02, 0x4c
        /*0052*/ 	.byte	0x01
	.zero		1


	//----- nvinfo : EIATTR_MERCURY_ISA_VERSION
	.align		4
        /*0054*/ 	.byte	0x03, 0x5f
        /*0056*/ 	.short	0x0101


	//----- nvinfo : EIATTR_EXIT_INSTR_OFFSETS
	.align		4
        /*0058*/ 	.byte	0x04, 0x1c
        /*005a*/ 	.short	(.L_384 - .L_383)


	//   ....[0]....
.L_383:
        /*005c*/ 	.word	0x00000810


	//   ....[1]....
        /*0060*/ 	.word	0x00005320


	//----- nvinfo : EIATTR_MAX_THREADS
	.align		4
.L_384:
        /*0064*/ 	.byte	0x04, 0x05
        /*0066*/ 	.short	(.L_386 - .L_385)
.L_385:
        /*0068*/ 	.word	0x00000100
        /*006c*/ 	.word	0x00000001
        /*0070*/ 	.word	0x00000001


	//----- nvinfo : EIATTR_CRS_STACK_SIZE
	.align		4
.L_386:
        /*0074*/ 	.byte	0x04, 0x1e
        /*0076*/ 	.short	(.L_388 - .L_387)
.L_387:
        /*0078*/ 	.word	0x00000000


	//----- nvinfo : EIATTR_CBANK_PARAM_SIZE
	.align		4
.L_388:
        /*007c*/ 	.byte	0x03, 0x19
        /*007e*/ 	.short	0x01d0


	//----- nvinfo : EIATTR_PARAM_CBANK
	.align		4
        /*0080*/ 	.byte	0x04, 0x0a
        /*0082*/ 	.short	(.L_390 - .L_389)
	.align		4
.L_389:
        /*0084*/ 	.word	index@(.nv.constant0._ZN2at6native65_GLOBAL__N__c0d6c1cb_32_DistributionExponentialKernel_cu_5881736643distribution_elementwise_grid_stride_kernelIfLi4EZNS0_9templates4cuda21uniform_and_transformIffPNS_17CUDAGeneratorImplEZZZNS4_18exponential_kernelIS7_EEvRNS_18TensorIteratorBaseEdT_ENKUlvE_clEvENKUlvE0_clEvEUlfE_EEvSA_T1_T2_EUlP24curandStatePhilox4_32_10E_ZNS1_27distribution_nullary_kernelIff7double2S7_SJ_SE_EEvSA_SG_RKT3_T4_EUlifE0_EEvlNS_15PhiloxCudaStateESF_SG_)
        /*0088*/ 	.short	0x0210
        /*008a*/ 	.short	0x01d0


	//----- nvinfo : EIATTR_SW_WAR
	.align		4
.L_390:
        /*008c*/ 	.byte	0x04, 0x36
        /*008e*/ 	.short	(.L_392 - .L_391)
.L_391:
        /*0090*/ 	.word	0x00000008
.L_392:


//--------------------- .nv.info._ZN2at6native65_GLOBAL__N__c0d6c1cb_32_DistributionExponentialKernel_cu_5881736643distribution_elementwise_grid_stride_kernelIfLi4EZNS0_9templates4cuda21uniform_and_transformIffPNS_17CUDAGeneratorImplEZZZNS4_18exponential_kernelIS7_EEvRNS_18TensorIteratorBaseEdT_ENKUlvE_clEvENKUlvE0_clEvEUlfE_EEvSA_T1_T2_EUlP24curandStatePhilox4_32_10E_ZNS1_27distribution_nullary_kernelIff7double2S7_SJ_SE_EEvSA_SG_RKT3_T4_EUlifE_EEvlNS_15PhiloxCudaStateESF_SG_ --------------------------
	.section	.nv.info._ZN2at6native65_GLOBAL__N__c0d6c1cb_32_DistributionExponentialKernel_cu_5881736643distribution_elementwise_grid_stride_kernelIfLi4EZNS0_9templates4cuda21uniform_and_transformIffPNS_17CUDAGeneratorImplEZZZNS4_18exponential_kernelIS7_EEvRNS_18TensorIteratorBaseEdT_ENKUlvE_clEvENKUlvE0_clEvEUlfE_EEvSA_T1_T2_EUlP24curandStatePhilox4_32_10E_ZNS1_27distribution_nullary_kernelIff7double2S7_SJ_SE_EEvSA_SG_RKT3_T4_EUlifE_EEvlNS_15PhiloxCudaStateESF_SG_,"",@"SHT_CUDA_INFO"
	.sectionflags	@""
	.align	4


	//----- nvinfo : EIATTR_CUDA_API_VERSION
	.align		4
        /*0000*/ 	.byte	0x04, 0x37
        /*0002*/ 	.short	(.L_394 - .L_393)
.L_393:
        /*0004*/ 	.word	0x00000082


	//----- nvinfo : EIATTR_KPARAM_INFO
	.align		4
.L_394:
        /*0008*/ 	.byte	0x04, 0x17
        /*000a*/ 	.short	(.L_396 - .L_395)
.L_395:
        /*000c*/ 	.word	0x00000000
        /*0010*/ 	.short	0x0003
        /*0012*/ 	.short	0x0028
        /*0014*/ 	.byte	0x00, 0xf0, 0x41, 0x00


	//----- nvinfo : EIATTR_KPARAM_INFO
	.align		4
.L_396:
        /*0018*/ 	.byte	0x04, 0x17
        /*001a*/ 	.short	(.L_398 - .L_397)
.L_397:
        /*001c*/ 	.word	0x00000000
        /*0020*/ 	.short	0x0002
        /*0022*/ 	.short	0x0020
        /*0024*/ 	.byte	0x00, 0xf0, 0x05, 0x00


	//----- nvinfo : EIATTR_KPARAM_INFO
	.align		4
.L_398:
        /*0028*/ 	.byte	0x04, 0x17
        /*002a*/ 	.short	(.L_400 - .L_399)
.L_399:
        /*002c*/ 	.word	0x00000000
        /*0030*/ 	.short	0x0001
        /*0032*/ 	.short	0x0008
        /*0034*/ 	.byte	0x00, 0xf0, 0x61, 0x00


	//----- nvinfo : EIATTR_KPARAM_INFO
	.align		4
.L_400:
        /*0038*/ 	.byte	0x04, 0x17
        /*003a*/ 	.short	(.L_402 - .L_401)
.L_401:
        /*003c*/ 	.word	0x00000000
        /*0040*/ 	.short	0x0000
        /*0042*/ 	.short	0x0000
        /*0044*/ 	.byte	0x00, 0xf0, 0x21, 0x00


	//----- nvinfo : EIATTR_SPARSE_MMA_MASK
	.align		4
.L_402:
        /*0048*/ 	.byte	0x03, 0x50
        /*004a*/ 	.short	0x0000


	//----- nvinfo : EIATTR_MAXREG_COUNT
	.align		4
        /*004c*/ 	.byte	0x03, 0x1b
        /*004e*/ 	.short	0x0040


	//----- nvinfo : EIATTR_NUM_BARRIERS
	.align		4
        /*0050*/ 	.byte	0x02, 0x4c
        /*0052*/ 	.byte	0x01
	.zero		1


	//----- nvinfo : EIATTR_MERCURY_ISA_VERSION
	.align		4
        /*0054*/ 	.byte	0x03, 0x5f
        /*0056*/ 	.short	0x0101


	//----- nvinfo : EIATTR_EXIT_INSTR_OFFSETS
	.align		4
        /*0058*/ 	.byte	0x04, 0x1c
        /*005a*/ 	.short	(.L_404 - .L_403)


	//   ....[0]....
.L_403:
        /*005c*/ 	.word	0x00000840


	//   ....[1]....
        /*0060*/ 	.word	0x00001390


	//----- nvinfo : EIATTR_MAX_THREADS
	.align		4
.L_404:
        /*0064*/ 	.byte	0x04, 0x05
        /*0066*/ 	.short	(.L_406 - .L_405)
.L_405:
        /*0068*/ 	.word	0x00000100
        /*006c*/ 	.word	0x00000001
        /*0070*/ 	.word	0x00000001


	//----- nvinfo : EIATTR_CRS_STACK_SIZE
	.align		4
.L_406:
        /*0074*/ 	.byte	0x04, 0x1e
        /*0076*/ 	.short	(.L_408 - .L_407)
.L_407:
        /*0078*/ 	.word	0x00000000


	//----- nvinfo : EIATTR_CBANK_PARAM_SIZE
	.align		4
.L_408:
        /*007c*/ 	.byte	0x03, 0x19
        /*007e*/ 	.short	0x0038


	//----- nvinfo : EIATTR_PARAM_CBANK
	.align		4
        /*0080*/ 	.byte	0x04, 0x0a
        /*0082*/ 	.short	(.L_410 - .L_409)
	.align		4
.L_409:
        /*0084*/ 	.word	index@(.nv.constant0._ZN2at6native65_GLOBAL__N__c0d6c1cb_32_DistributionExponentialKernel_cu_5881736643distribution_elementwise_grid_stride_kernelIfLi4EZNS0_9templates4cuda21uniform_and_transformIffPNS_17CUDAGeneratorImplEZZZNS4_18exponential_kernelIS7_EEvRNS_18TensorIteratorBaseEdT_ENKUlvE_clEvENKUlvE0_clEvEUlfE_EEvSA_T1_T2_EUlP24curandStatePhilox4_32_10E_ZNS1_27distribution_nullary_kernelIff7double2S7_SJ_SE_EEvSA_SG_RKT3_T4_EUlifE_EEvlNS_15PhiloxCudaStateESF_SG_)
        /*0088*/ 	.short	0x0210
        /*008a*/ 	.short	0x0038


	//----- nvinfo : EIATTR_SW_WAR
	.align		4
.L_410:
        /*008c*/ 	.byte	0x04, 0x36
        /*008e*/ 	.short	(.L_412 - .L_411)
.L_411:
        /*0090*/ 	.word	0x00000008
.L_412:


//--------------------- .nv.info._ZN2at6native65_GLOBAL__N__c0d6c1cb_32_DistributionExponentialKernel_cu_5881736643distribution_elementwise_grid_stride_kernelIdLi2EZNS0_9templates4cuda21uniform_and_transformIddPNS_17CUDAGeneratorImplEZZZNS4_18exponential_kernelIS7_EEvRNS_18TensorIteratorBaseEdT_ENKUlvE_clEvENKUlvE_clEvEUldE_EEvSA_T1_T2_EUlP24curandStatePhilox4_32_10E0_ZNS1_27distribution_nullary_kernelIdd6float4S7_SJ_SE_EEvSA_SG_RKT3_T4_EUlidE0_EEvlNS_15PhiloxCudaStateESF_SG_ --------------------------
	.section	.nv.info._ZN2at6native65_GLOBAL__N__c0d6c1cb_32_DistributionExponentialKernel_cu_5881736643distribution_elementwise_grid_stride_kernelIdLi2EZNS0_9templates4cuda21uniform_and_transformIddPNS_17CUDAGeneratorImplEZZZNS4_18exponential_kernelIS7_EEvRNS_18TensorIteratorBaseEdT_ENKUlvE_clEvENKUlvE_clEvEUldE_EEvSA_T1_T2_EUlP24curandStatePhilox4_32_10E0_ZNS1_27distribution_nullary_kernelIdd6float4S7_SJ_SE_EEvSA_SG_RKT3_T4_EUlidE0_EEvlNS_15PhiloxCudaStateESF_SG_,"",@"SHT_CUDA_INFO"
	.sectionflags	@""
	.align	4


	//----- nvinfo : EIATTR_CUDA_API_VERSION
	.align		4
        /*0000*/ 	.byte	0x04, 0x37
        /*0002*/ 	.short	(.L_414 - .L_413)
.L_413:
        /*0004*/ 	.word	0x00000082


	//----- nvinfo : EIATTR_KPARAM_INFO
	.align		4
.L_414:
        /*0008*/ 	.byte	0x04, 0x17
        /*000a*/ 	.short	(.L_416 - .L_415)
.L_415:
        /*000c*/ 	.word	0x00000000
        /*0010*/ 	.short	0x0003
        /*0012*/ 	.short	0x0028
        /*0014*/ 	.byte	0x00, 0xf0, 0xa1, 0x06


	//----- nvinfo : EIATTR_KPARAM_INFO
	.align		4
.L_416:
        /*0018*/ 	.byte	0x04, 0x17
        /*001a*/ 	.short	(.L_418 - .L_417)
.L_417:
        /*001c*/ 	.word	0x00000000
        /*0020*/ 	.short	0x0002
        /*0022*/ 	.short	0x0020
        /*0024*/ 	.byte	0x00, 0xf0, 0x05, 0x00


	//----- nvinfo : EIATTR_KPARAM_INFO
	.align		4
.L_418:
        /*0028*/ 	.byte	0x04, 0x17
        /*002a*/ 	.short	(.L_420 - .L_419)
.L_419:
        /*002c*/ 	.word	0x00000000
        /*0030*/ 	.short	0x0001
        /*0032*/ 	.short	0x0008
        /*0034*/ 	.byte	0x00, 0xf0, 0x61, 0x00


	//----- nvinfo : EIATTR_KPARAM_INFO
	.align		4
.L_420:
        /*0038*/ 	.byte	0x04, 0x17
        /*003a*/ 	.short	(.L_422 - .L_421)
.L_421:
        /*003c*/ 	.word	0x00000000
        /*0040*/ 	.short	0x0000
        /*0042*/ 	.short	0x0000
        /*0044*/ 	.byte	0x00, 0xf0, 0x21, 0x00


	//----- nvinfo : EIATTR_SPARSE_MMA_MASK
	.align		4
.L_422:
        /*0048*/ 	.byte	0x03, 0x50
        /*004a*/ 	.short	0x0000


	//----- nvinfo : EIATTR_MAXREG_COUNT
	.align		4
        /*004c*/ 	.byte	0x03, 0x1b
        /*004e*/ 	.short	0x0040


	//----- nvinfo : EIATTR_NUM_BARRIERS
	.align		4
        /*0050*/ 	.byte	0x02, 0x4c
        /*0052*/ 	.byte	0x01
	.zero		1


	//----- nvinfo : EIATTR_MERCURY_ISA_VERSION
	.align		4
        /*0054*/ 	.byte	0x03, 0x5f
        /*0056*/ 	.short	0x0101


	//----- nvinfo : EIATTR_EXIT_INSTR_OFFSETS
	.align		4
        /*0058*/ 	.byte	0x04, 0x1c
        /*005a*/ 	.short	(.L_424 - .L_423)


	//   ....[0]....
.L_423:
        /*005c*/ 	.word	0x00000810


	//   ....[1]....
        /*0060*/ 	.word	0x00003e20


	//----- nvinfo : EIATTR_MAX_THREADS
	.align		4
.L_424:
        /*0064*/ 	.byte	0x04, 0x05
        /*0066*/ 	.short	(.L_426 - .L_425)
.L_425:
        /*0068*/ 	.word	0x00000100
        /*006c*/ 	.word	0x00000001
        /*0070*/ 	.word	0x00000001


	//----- nvinfo : EIATTR_CRS_STACK_SIZE
	.align		4
.L_426:
        /*0074*/ 	.byte	0x04, 0x1e
        /*0076*/ 	.short	(.L_428 - .L_427)
.L_427:
        /*0078*/ 	.word	0x00000000


	//----- nvinfo : EIATTR_CBANK_PARAM_SIZE
	.align		4
.L_428:
        /*007c*/ 	.byte	0x03, 0x19
        /*007e*/ 	.short	0x01d0


	//----- nvinfo : EIATTR_PARAM_CBANK
	.align		4
        /*0080*/ 	.byte	0x04, 0x0a
        /*0082*/ 	.short	(.L_430 - .L_429)
	.align		4
.L_429:
        /*0084*/ 	.word	index@(.nv.constant0._ZN2at6native65_GLOBAL__N__c0d6c1cb_32_DistributionExponentialKernel_cu_5881736643distribution_elementwise_grid_stride_kernelIdLi2EZNS0_9templates4cuda21uniform_and_transformIddPNS_17CUDAGeneratorImplEZZZNS4_18exponential_kernelIS7_EEvRNS_18TensorIteratorBaseEdT_ENKUlvE_clEvENKUlvE_clEvEUldE_EEvSA_T1_T2_EUlP24curandStatePhilox4_32_10E0_ZNS1_27distribution_nullary_kernelIdd6float4S7_SJ_SE_EEvSA_SG_RKT3_T4_EUlidE0_EEvlNS_15PhiloxCudaStateESF_SG_)
        /*0088*/ 	.short	0x0210
        /*008a*/ 	.short	0x01d0


	//----- nvinfo : EIATTR_SW_WAR
	.align		4
.L_430:
        /*008c*/ 	.byte	0x04, 0x36
        /*008e*/ 	.short	(.L_432 - .L_431)
.L_431:
        /*0090*/ 	.word	0x00000008
.L_432:


//--------------------- .nv.info._ZN2at6native65_GLOBAL__N__c0d6c1cb_32_DistributionExponentialKernel_cu_5881736643distribution_elementwise_grid_stride_kernelIdLi2EZNS0_9templates4cuda21uniform_and_transformIddPNS_17CUDAGeneratorImplEZZZNS4_18exponential_kernelIS7_EEvRNS_18TensorIteratorBaseEdT_ENKUlvE_clEvENKUlvE_clEvEUldE_EEvSA_T1_T2_EUlP24curandStatePhilox4_32_10E0_ZNS1_27distribution_nullary_kernelIdd6float4S7_SJ_SE_EEvSA_SG_RKT3_T4_EUlidE_EEvlNS_15PhiloxCudaStateESF_SG_ --------------------------
	.section	.nv.info._ZN2at6native65_GLOBAL__N__c0d6c1cb_32_DistributionExponentialKernel_cu_5881736643distribution_elementwise_grid_stride_kernelIdLi2EZNS0_9templates4cuda21uniform_and_transformIddPNS_17CUDAGeneratorImplEZZZNS4_18exponential_kernelIS7_EEvRNS_18TensorIteratorBaseEdT_ENKUlvE_clEvENKUlvE_clEvEUldE_EEvSA_T1_T2_EUlP24curandStatePhilox4_32_10E0_ZNS1_27distribution_nullary_kernelIdd6float4S7_SJ_SE_EEvSA_SG_RKT3_T4_EUlidE_EEvlNS_15PhiloxCudaStateESF_SG_,"",@"SHT_CUDA_INFO"
	.sectionflags	@""
	.align	4


	//----- nvinfo : EIATTR_CUDA_API_VERSION
	.align		4
        /*0000*/ 	.byte	0x04, 0x37
        /*0002*/ 	.short	(.L_434 - .L_433)
.L_433:
        /*0004*/ 	.word	0x00000082


	//----- nvinfo : EIATTR_KPARAM_INFO
	.align		4
.L_434:
        /*0008*/ 	.byte	0x04, 0x17
        /*000a*/ 	.short	(.L_436 - .L_435)
.L_435:
        /*000c*/ 	.word	0x00000000
        /*0010*/ 	.short	0x0003
        /*0012*/ 	.short	0x0028
        /*0014*/ 	.byte	0x00, 0xf0, 0x61, 0x00


	//----- nvinfo : EIATTR_KPARAM_INFO
	.align		4
.L_436:
        /*0018*/ 	.byte	0x04, 0x17
        /*001a*/ 	.short	(.L_438 - .L_437)
.L_437:
        /*001c*/ 	.word	0x00000000
        /*0020*/ 	.short	0x0002
        /*0022*/ 	.short	0x0020
        /*0024*/ 	.byte	0x00, 0xf0, 0x05, 0x00


	//----- nvinfo : EIATTR_KPARAM_INFO
	.align		4
.L_438:
        /*0028*/ 	.byte	0x04, 0x17
        /*002a*/ 	.short	(.L_440 - .L_439)
.L_439:
        /*002c*/ 	.word	0x00000000
        /*0030*/ 	.short	0x0001
        /*0032*/ 	.short	0x0008
        /*0034*/ 	.byte	0x00, 0xf0, 0x61, 0x00


	//----- nvinfo : EIATTR_KPARAM_INFO
	.align		4
.L_440:
        /*0038*/ 	.byte	0x04, 0x17
        /*003a*/ 	.short	(.L_442 - .L_441)
.L_441:
        /*003c*/ 	.word	0x00000000
        /*0040*/ 	.short	0x0000
        /*0042*/ 	.short	0x0000
        /*0044*/ 	.byte	0x00, 0xf0, 0x21, 0x00


	//----- nvinfo : EIATTR_SPARSE_MMA_MASK
	.align		4
.L_442:
        /*0048*/ 	.byte	0x03, 0x50
        /*004a*/ 	.short	0x0000


	//----- nvinfo : EIATTR_MAXREG_COUNT
	.align		4
        /*004c*/ 	.byte	0x03, 0x1b
        /*004e*/ 	.short	0x0040


	//----- nvinfo : EIATTR_NUM_BARRIERS
	.align		4
        /*0050*/ 	.byte	0x02, 0x4c
        /*0052*/ 	.byte	0x01
	.zero		1


	//----- nvinfo : EIATTR_MERCURY_ISA_VERSION
	.align		4
        /*0054*/ 	.byte	0x03, 0x5f
        /*0056*/ 	.short	0x0101


	//----- nvinfo : EIATTR_EXIT_INSTR_OFFSETS
	.align		4
        /*0058*/ 	.byte	0x04, 0x1c
        /*005a*/ 	.short	(.L_444 - .L_443)


	//   ....[0]....
.L_443:
        /*005c*/ 	.word	0x000007e0


	//   ....[1]....
        /*0060*/ 	.word	0x00001bb0


	//----- nvinfo : EIATTR_MAX_THREADS
	.align		4
.L_444:
        /*0064*/ 	.byte	0x04, 0x05
        /*0066*/ 	.short	(.L_446 - .L_445)
.L_445:
        /*0068*/ 	.word	0x00000100
        /*006c*/ 	.word	0x00000001
        /*0070*/ 	.word	0x00000001


	//----- nvinfo : EIATTR_CRS_STACK_SIZE
	.align		4
.L_446:
        /*0074*/ 	.byte	0x04, 0x1e
        /*0076*/ 	.short	(.L_448 - .L_447)
.L_447:
        /*0078*/ 	.word	0x00000000


	//----- nvinfo : EIATTR_CBANK_PARAM_SIZE
	.align		4
.L_448:
        /*007c*/ 	.byte	0x03, 0x19
        /*007e*/ 	.short	0x0040


	//----- nvinfo : EIATTR_PARAM_CBANK
	.align		4
        /*0080*/ 	.byte	0x04, 0x0a
        /*0082*/ 	.short	(.L_450 - .L_449)
	.align		4
.L_449:
        /*0084*/ 	.word	index@(.nv.constant0._ZN2at6native65_GLOBAL__N__c0d6c1cb_32_DistributionExponentialKernel_cu_5881736643distribution_elementwise_grid_stride_kernelIdLi2EZNS0_9templates4cuda21uniform_and_transformIddPNS_17CUDAGeneratorImplEZZZNS4_18exponential_kernelIS7_EEvRNS_18TensorIteratorBaseEdT_ENKUlvE_clEvENKUlvE_clEvEUldE_EEvSA_T1_T2_EUlP24curandStatePhilox4_32_10E0_ZNS1_27distribution_nullary_kernelIdd6float4S7_SJ_SE_EEvSA_SG_RKT3_T4_EUlidE_EEvlNS_15PhiloxCudaStateESF_SG_)
        /*0088*/ 	.short	0x0210
        /*008a*/ 	.short	0x0040


	//----- nvinfo : EIATTR_SW_WAR
	.align		4
.L_450:
        /*008c*/ 	.byte	0x04, 0x36
        /*008e*/ 	.short	(.L_452 - .L_451)
.L_451:
        /*0090*/ 	.word	0x00000008
.L_452:


//--------------------- .nv.info._ZN2at6native65_GLOBAL__N__c0d6c1cb_32_DistributionExponentialKernel_cu_5881736643distribution_elementwise_grid_stride_kernelIdLi2EZNS0_9templates4cuda21uniform_and_transformIddPNS_17CUDAGeneratorImplEZZZNS4_18exponential_kernelIS7_EEvRNS_18TensorIteratorBaseEdT_ENKUlvE_clEvENKUlvE_clEvEUldE_EEvSA_T1_T2_EUlP24curandStatePhilox4_32_10E_ZNS1_27distribution_nullary_kernelIdd7double2S7_SJ_SE_EEvSA_SG_RKT3_T4_EUlidE0_EEvlNS_15PhiloxCudaStateESF_SG_ --------------------------
	.section	.nv.info._ZN2at6native65_GLOBAL__N__c0d6c1cb_32_DistributionExponentialKernel_cu_5881736643distribution_elementwise_grid_stride_kernelIdLi2EZNS0_9templates4cuda21uniform_and_transformIddPNS_17CUDAGeneratorImplEZZZNS4_18exponential_kernelIS7_EEvRNS_18TensorIteratorBaseEdT_ENKUlvE_clEvENKUlvE_clEvEUldE_EEvSA_T1_T2_EUlP24curandStatePhilox4_32_10E_ZNS1_27distribution_nullary_kernelIdd7double2S7_SJ_SE_EEvSA_SG_RKT3_T4_EUlidE0_EEvlNS_15PhiloxCudaStateESF_SG_,"",@"SHT_CUDA_INFO"
	.sectionflags	@""
	.align	4


	//----- nvinfo : EIATTR_CUDA_API_VERSION
	.align		4
        /*0000*/ 	.byte	0x04, 0x37
        /*0002*/ 	.short	(.L_454 - .L_453)
.L_453:
        /*0004*/ 	.word	0x00000082


	//----- nvinfo : EIATTR_KPARAM_INFO
	.align		4
.L_454:
        /*0008*/ 	.byte	0x04, 0x17
        /*000a*/ 	.short	(.L_456 - .L_455)
.L_455:
        /*000c*/ 	.word	0x00000000
        /*0010*/ 	.short	0x0003
        /*0012*/ 	.short	0x0028
        /*0014*/ 	.byte	0x00, 0xf0, 0xa1, 0x06


	//----- nvinfo : EIATTR_KPARAM_INFO
	.align		4
.L_456:
        /*0018*/ 	.byte	0x04, 0x17
        /*001a*/ 	.short	(.L_458 - .L_457)
.L_457:
        /*001c*/ 	.word	0x00000000
        /*0020*/ 	.short	0x0002
        /*0022*/ 	.short	0x0020
        /*0024*/ 	.byte	0x00, 0xf0, 0x05, 0x00


	//----- nvinfo : EIATTR_KPARAM_INFO
	.align		4
.L_458:
        /*0028*/ 	.byte	0x04, 0x17
        /*002a*/ 	.short	(.L_460 - .L_459)
.L_459:
        /*002c*/ 	.word	0x00000000
        /*0030*/ 	.short	0x0001
        /*0032*/ 	.short	0x0008
        /*0034*/ 	.byte	0x00, 0xf0, 0x61, 0x00


	//----- nvinfo : EIATTR_KPARAM_INFO
	.align		4
.L_460:
        /*0038*/ 	.byte	0x04, 0x17
        /*003a*/ 	.short	(.L_462 - .L_461)
.L_461:
        /*003c*/ 	.word	0x00000000
        /*0040*/ 	.short	0x0000
        /*0042*/ 	.short	0x0000
        /*0044*/ 	.byte	0x00, 0xf0, 0x21, 0x00


	//----- nvinfo : EIATTR_SPARSE_MMA_MASK
	.align		4
.L_462:
        /*0048*/ 	.byte	0x03, 0x50
        /*004a*/ 	.short	0x0000


	//----- nvinfo : EIATTR_MAXREG_COUNT
	.align		4
        /*004c*/ 	.byte	0x03, 0x1b
        /*004e*/ 	.short	0x0040


	//----- nvinfo : EIATTR_NUM_BARRIERS
	.align		4
        /*0050*/ 	.byte	0x02, 0x4c
        /*0052*/ 	.byte	0x01
	.zero		1


	//----- nvinfo : EIATTR_MERCURY_ISA_VERSION
	.align		4
        /*0054*/ 	.byte	0x03, 0x5f
        /*0056*/ 	.short	0x0101


	//----- nvinfo : EIATTR_EXIT_INSTR_OFFSETS
	.align		4
        /*0058*/ 	.byte	0x04, 0x1c
        /*005a*/ 	.short	(.L_464 - .L_463)


	//   ....[0]....
.L_463:
        /*005c*/ 	.word	0x00000810


	//   ....[1]....
        /*0060*/ 	.word	0x00003ec0


	//----- nvinfo : EIATTR_MAX_THREADS
	.align		4
.L_464:
        /*0064*/ 	.byte	0x04, 0x05
        /*0066*/ 	.short	(.L_466 - .L_465)
.L_465:
        /*0068*/ 	.word	0x00000100
        /*006c*/ 	.word	0x00000001
        /*0070*/ 	.word	0x00000001


	//----- nvinfo : EIATTR_CRS_STACK_SIZE
	.align		4
.L_466:
        /*0074*/ 	.byte	0x04, 0x1e
        /*0076*/ 	.short	(.L_468 - .L_467)
.L_467:
        /*0078*/ 	.word	0x00000000


	//----- nvinfo : EIATTR_CBANK_PARAM_SIZE
	.align		4
.L_468:
        /*007c*/ 	.byte	0x03, 0x19
        /*007e*/ 	.short	0x01d0


	//----- nvinfo : EIATTR_PARAM_CBANK
	.align		4
        /*0080*/ 	.byte	0x04, 0x0a
        /*0082*/ 	.short	(.L_470 - .L_469)
	.align		4
.L_469:
        /*0084*/ 	.word	index@(.nv.constant0._ZN2at6native65_GLOBAL__N__c0d6c1cb_32_DistributionExponentialKernel_cu_5881736643distribution_elementwise_grid_stride_kernelIdLi2EZNS0_9templates4cuda21uniform_and_transformIddPNS_17CUDAGeneratorImplEZZZNS4_18exponential_kernelIS7_EEvRNS_18TensorIteratorBaseEdT_ENKUlvE_clEvENKUlvE_clEvEUldE_EEvSA_T1_T2_EUlP24curandStatePhilox4_32_10E_ZNS1_27distribution_nullary_kernelIdd7double2S7_SJ_SE_EEvSA_SG_RKT3_T4_EUlidE0_EEvlNS_15PhiloxCudaStateESF_SG_)
        /*0088*/ 	.short	0x0210
        /*008a*/ 	.short	0x01d0


	//----- nvinfo : EIATTR_SW_WAR
	.align		4
.L_470:
        /*008c*/ 	.byte	0x04, 0x36
        /*008e*/ 	.short	(.L_472 - .L_471)
.L_471:
        /*0090*/ 	.word	0x00000008
.L_472:


//--------------------- .nv.info._ZN2at6native65_GLOBAL__N__c0d6c1cb_32_DistributionExponentialKernel_cu_5881736643distribution_elementwise_grid_stride_kernelIdLi2EZNS0_9templates4cuda21uniform_and_transformIddPNS_17CUDAGeneratorImplEZZZNS4_18exponential_kernelIS7_EEvRNS_18TensorIteratorBaseEdT_ENKUlvE_clEvENKUlvE_clEvEUldE_EEvSA_T1_T2_EUlP24curandStatePhilox4_32_10E_ZNS1_27distribution_nullary_kernelIdd7double2S7_SJ_SE_EEvSA_SG_RKT3_T4_EUlidE_EEvlNS_15PhiloxCudaStateESF_SG_ --------------------------
	.section	.nv.info._ZN2at6native65_GLOBAL__N__c0d6c1cb_32_DistributionExponentialKernel_cu_5881736643distribution_elementwise_grid_stride_kernelIdLi2EZNS0_9templates4cuda21uniform_and_transformIddPNS_17CUDAGeneratorImplEZZZNS4_18exponential_kernelIS7_EEvRNS_18TensorIteratorBaseEdT_ENKUlvE_clEvENKUlvE_clEvEUldE_EEvSA_T1_T2_EUlP24curandStatePhilox4_32_10E_ZNS1_27distribution_nullary_kernelIdd7double2S7_SJ_SE_EEvSA_SG_RKT3_T4_EUlidE_EEvlNS_15PhiloxCudaStateESF_SG_,"",@"SHT_CUDA_INFO"
	.sectionflags	@""
	.align	4


	//----- nvinfo : EIATTR_CUDA_API_VERSION
	.align		4
        /*0000*/ 	.byte	0x04, 0x37
        /*0002*/ 	.short	(.L_474 - .L_473)
.L_473:
        /*0004*/ 	.word	0x00000082


	//----- nvinfo : EIATTR_KPARAM_INFO
	.align		4
.L_474:
        /*0008*/ 	.byte	0x04, 0x17
        /*000a*/ 	.short	(.L_476 - .L_475)
.L_475:
        /*000c*/ 	.word	0x00000000
        /*0010*/ 	.short	0x0003
        /*0012*/ 	.short	0x0028
        /*0014*/ 	.byte	0x00, 0xf0, 0x61, 0x00


	//----- nvinfo : EIATTR_KPARAM_INFO
	.align		4
.L_476:
        /*0018*/ 	.byte	0x04, 0x17
        /*001a*/ 	.short	(.L_478 - .L_477)
.L_477:
        /*001c*/ 	.word	0x00000000
        /*0020*/ 	.short	0x0002
        /*0022*/ 	.short	0x0020
        /*0024*/ 	.byte	0x00, 0xf0, 0x05, 0x00


	//----- nvinfo : EIATTR_KPARAM_INFO
	.align		4
.L_478:
        /*0028*/ 	.byte	0x04, 0x17
        /*002a*/ 	.short	(.L_480 - .L_479)
.L_479:
        /*002c*/ 	.word	0x00000000
        /*0030*/ 	.short	0x0001
        /*0032*/ 	.short	0x0008
        /*0034*/ 	.byte	0x00, 0xf0, 0x61, 0x00


	//----- nvinfo : EIATTR_KPARAM_INFO
	.align		4
.L_480:
        /*0038*/ 	.byte	0x04, 0x17
        /*003a*/ 	.short	(.L_482 - .L_481)
.L_481:
        /*003c*/ 	.word	0x00000000
        /*0040*/ 	.short	0x0000
        /*0042*/ 	.short	0x0000
        /*0044*/ 	.byte	0x00, 0xf0, 0x21, 0x00


	//----- nvinfo : EIATTR_SPARSE_MMA_MASK
	.align		4
.L_482:
        /*0048*/ 	.byte	0x03, 0x50
        /*004a*/ 	.short	0x0000


	//----- nvinfo : EIATTR_MAXREG_COUNT
	.align		4
        /*004c*/ 	.byte	0x03, 0x1b
        /*004e*/ 	.short	0x0040


	//----- nvinfo : EIATTR_NUM_BARRIERS
	.align		4
        /*0050*/ 	.byte	0x02, 0x4c
        /*0052*/ 	.byte	0x01
	.zero		1


	//----- nvinfo : EIATTR_MERCURY_ISA_VERSION
	.align		4
        /*0054*/ 	.byte	0x03, 0x5f
        /*0056*/ 	.short	0x0101


	//----- nvinfo : EIATTR_EXIT_INSTR_OFFSETS
	.align		4
        /*0058*/ 	.byte	0x04, 0x1c
        /*005a*/ 	.short	(.L_484 - .L_483)


	//   ....[0]....
.L_483:
        /*005c*/ 	.word	0x00000820


	//   ....[1]....
        /*0060*/ 	.word	0x00001ca0


	//----- nvinfo : EIATTR_MAX_THREADS
	.align		4
.L_484:
        /*0064*/ 	.byte	0x04, 0x05
        /*0066*/ 	.short	(.L_486 - .L_485)
.L_485:
        /*0068*/ 	.word	0x00000100
        /*006c*/ 	.word	0x00000001
        /*0070*/ 	.word	0x00000001


	//----- nvinfo : EIATTR_CRS_STACK_SIZE
	.align		4
.L_486:
        /*0074*/ 	.byte	0x04, 0x1e
        /*0076*/ 	.short	(.L_488 - .L_487)
.L_487:
        /*0078*/ 	.word	0x00000000


	//----- nvinfo : EIATTR_CBANK_PARAM_SIZE
	.align		4
.L_488:
        /*007c*/ 	.byte	0x03, 0x19
        /*007e*/ 	.short	0x0040


	//----- nvinfo : EIATTR_PARAM_CBANK
	.align		4
        /*0080*/ 	.byte	0x04, 0x0a
        /*0082*/ 	.short	(.L_490 - .L_489)
	.align		4
.L_489:
        /*0084*/ 	.word	index@(.nv.constant0._ZN2at6native65_GLOBAL__N__c0d6c1cb_32_DistributionExponentialKernel_cu_5881736643distribution_elementwise_grid_stride_kernelIdLi2EZNS0_9templates4cuda21uniform_and_transformIddPNS_17CUDAGeneratorImplEZZZNS4_18exponential_kernelIS7_EEvRNS_18TensorIteratorBaseEdT_ENKUlvE_clEvENKUlvE_clEvEUldE_EEvSA_T1_T2_EUlP24curandStatePhilox4_32_10E_ZNS1_27distribution_nullary_kernelIdd7double2S7_SJ_SE_EEvSA_SG_RKT3_T4_EUlidE_EEvlNS_15PhiloxCudaStateESF_SG_)
        /*0088*/ 	.short	0x0210
        /*008a*/ 	.short	0x0040


	//----- nvinfo : EIATTR_SW_WAR
	.align		4
.L_490:
        /*008c*/ 	.byte	0x04, 0x36
        /*008e*/ 	.short	(.L_492 - .L_491)
.L_491:
        /*0090*/ 	.word	0x00000008
.L_492:


//--------------------- .nv.callgraph             --------------------------
	.section	.nv.callgraph,"",@"SHT_CUDA_CALLGRAPH"
	.align	4
	.sectionentsize	8
	.align		4
        /*0000*/ 	.word	0x00000000
	.align		4
        /*0004*/ 	.word	0xffffffff
	.align		4
        /*0008*/ 	.word	0x00000000
	.align		4
        /*000c*/ 	.word	0xfffffffe
	.align		4
        /*0010*/ 	.word	0x00000000
	.align		4
        /*0014*/ 	.word	0xfffffffd
	.align		4
        /*0018*/ 	.word	0x00000000
	.align		4
        /*001c*/ 	.word	0xfffffffc


//--------------------- .nv.constant4             --------------------------
	.section	.nv.constant4,"a",@progbits
	.align	8
	.align		8
.nv.constant4:
        /*0000*/ 	.dword	precalc_xorwow_matrix
	.align		8
        /*0008*/ 	.dword	precalc_xorwow_offset_matrix
	.align		8
        /*0010*/ 	.dword	mrg32k3aM1
	.align		8
        /*0018*/ 	.dword	mrg32k3aM2
	.align		8
        /*0020*/ 	.dword	mrg32k3aM1SubSeq
	.align		8
        /*0028*/ 	.dword	mrg32k3aM2SubSeq
	.align		8
        /*0030*/ 	.dword	mrg32k3aM1Seq
	.align		8
        /*0038*/ 	.dword	mrg32k3aM2Seq
	.align		8
        /*0040*/ 	.dword	_ZN63_INTERNAL_c0d6c1cb_32_DistributionExponentialKernel_cu_588173664cuda3std3__45__cpo5beginE
	.align		8
        /*0048*/ 	.dword	_ZN63_INTERNAL_c0d6c1cb_32_DistributionExponentialKernel_cu_588173664cuda3std3__45__cpo3endE
	.align		8
        /*0050*/ 	.dword	_ZN63_INTERNAL_c0d6c1cb_32_DistributionExponentialKernel_cu_588173664cuda3std3__45__cpo6cbeginE
	.align		8
        /*0058*/ 	.dword	_ZN63_INTERNAL_c0d6c1cb_32_DistributionExponentialKernel_cu_588173664cuda3std3__45__cpo4cendE
	.align		8
        /*0060*/ 	.dword	_ZN63_INTERNAL_c0d6c1cb_32_DistributionExponentialKernel_cu_588173664cuda3std3__45__cpo6rbeginE
	.align		8
        /*0068*/ 	.dword	_ZN63_INTERNAL_c0d6c1cb_32_DistributionExponentialKernel_cu_588173664cuda3std3__45__cpo4rendE
	.align		8
        /*0070*/ 	.dword	_ZN63_INTERNAL_c0d6c1cb_32_DistributionExponentialKernel_cu_588173664cuda3std3__45__cpo7crbeginE
	.align		8
        /*0078*/ 	.dword	_ZN63_INTERNAL_c0d6c1cb_32_DistributionExponentialKernel_cu_588173664cuda3std3__45__cpo5crendE
	.align		8
        /*0080*/ 	.dword	_ZN63_INTERNAL_c0d6c1cb_32_DistributionExponentialKernel_cu_588173664cuda3std3__465_GLOBAL__N__c0d6c1cb_32_DistributionExponentialKernel_cu_588173666ignoreE
	.align		8
        /*0088*/ 	.dword	_ZN63_INTERNAL_c0d6c1cb_32_DistributionExponentialKernel_cu_588173664cuda3std3__419piecewise_constructE
	.align		8
        /*0090*/ 	.dword	_ZN63_INTERNAL_c0d6c1cb_32_DistributionExponentialKernel_cu_588173664cuda3std3__48in_placeE
	.align		8
        /*0098*/ 	.dword	_ZN63_INTERNAL_c0d6c1cb_32_DistributionExponentialKernel_cu_588173664cuda3std3__420unreachable_sentinelE
	.align		8
        /*00a0*/ 	.dword	_ZN63_INTERNAL_c0d6c1cb_32_DistributionExponentialKernel_cu_588173664cuda3std6ranges3__45__cpo4swapE
	.align		8
        /*00a8*/ 	.dword	_ZN63_INTERNAL_c0d6c1cb_32_DistributionExponentialKernel_cu_588173664cuda3std6ranges3__45__cpo9iter_moveE
	.align		8
        /*00b0*/ 	.dword	_ZN63_INTERNAL_c0d6c1cb_32_DistributionExponentialKernel_cu_588173664cuda3std6ranges3__45__cpo5beginE
	.align		8
        /*00b8*/ 	.dword	_ZN63_INTERNAL_c0d6c1cb_32_DistributionExponentialKernel_cu_588173664cuda3std6ranges3__45__cpo3endE
	.align		8
        /*00c0*/ 	.dword	_ZN63_INTERNAL_c0d6c1cb_32_DistributionExponentialKernel_cu_588173664cuda3std6ranges3__45__cpo6cbeginE
	.align		8
        /*00c8*/ 	.dword	_ZN63_INTERNAL_c0d6c1cb_32_DistributionExponentialKernel_cu_588173664cuda3std6ranges3__45__cpo4cendE
	.align		8
        /*00d0*/ 	.dword	_ZN63_INTERNAL_c0d6c1cb_32_DistributionExponentialKernel_cu_588173664cuda3std6ranges3__45__cpo7advanceE
	.align		8
        /*00d8*/ 	.dword	_ZN63_INTERNAL_c0d6c1cb_32_DistributionExponentialKernel_cu_588173664cuda3std6ranges3__45__cpo9iter_swapE
	.align		8
        /*00e0*/ 	.dword	_ZN63_INTERNAL_c0d6c1cb_32_DistributionExponentialKernel_cu_588173664cuda3std6ranges3__45__cpo4nextE
	.align		8
        /*00e8*/ 	.dword	_ZN63_INTERNAL_c0d6c1cb_32_DistributionExponentialKernel_cu_588173664cuda3std6ranges3__45__cpo4prevE
	.align		8
        /*00f0*/ 	.dword	_ZN63_INTERNAL_c0d6c1cb_32_DistributionExponentialKernel_cu_588173664cuda3std6ranges3__45__cpo4dataE
	.align		8
        /*00f8*/ 	.dword	_ZN63_INTERNAL_c0d6c1cb_32_DistributionExponentialKernel_cu_588173664cuda3std6ranges3__45__cpo5cdataE
	.align		8
        /*0100*/ 	.dword	_ZN63_INTERNAL_c0d6c1cb_32_DistributionExponentialKernel_cu_588173664cuda3std6ranges3__45__cpo4sizeE
	.align		8
        /*0108*/ 	.dword	_ZN63_INTERNAL_c0d6c1cb_32_DistributionExponentialKernel_cu_588173664cuda3std6ranges3__45__cpo5ssizeE
	.align		8
        /*0110*/ 	.dword	_ZN63_INTERNAL_c0d6c1cb_32_DistributionExponentialKernel_cu_588173664cuda3std6ranges3__45__cpo8distanceE
	.align		8
        /*0118*/ 	.dword	_ZN63_INTERNAL_c0d6c1cb_32_DistributionExponentialKernel_cu_588173666thrust23THRUST_300001_SM_900_NS6system6detail10sequential3seqE


//--------------------- .nv.constant3             --------------------------
	.section	.nv.constant3,"a",@progbits
	.align	8
.nv.constant3:
	.type		__cr_lgamma_table,@object
	.size		__cr_lgamma_table,(.L_8 - __cr_lgamma_table)
__cr_lgamma_table:
        /*0000*/ 	.byte	0x00, 0x00, 0x00, 0x00, 0x00, 0x00, 0x00, 0x00, 0x00, 0x00, 0x00, 0x00, 0x00, 0x00, 0x00, 0x00
        /*0010*/ 	.byte	0xef, 0x39, 0xfa, 0xfe, 0x42, 0x2e, 0xe6, 0x3f, 0x02, 0x20, 0x2a, 0xfa, 0x0b, 0xab, 0xfc, 0x3f
        /*0020*/ 	.byte	0xf9, 0x2c, 0x92, 0x7c, 0xa7, 0x6c, 0x09, 0x40, 0xc9, 0x79, 0x44, 0x3c, 0x64, 0x26, 0x13, 0x40
        /*0030*/ 	.byte	0xca, 0x01, 0xcf, 0x3a, 0x27, 0x51, 0x1a, 0x40, 0x30, 0xcc, 0x2d, 0xf3, 0xe1, 0x0c, 0x21, 0x40
        /*0040*/ 	.byte	0x0d, 0xb7, 0xfc, 0x82, 0x8e, 0x35, 0x25, 0x40
.L_8:


//--------------------- .text._ZN2at6native65_GLOBAL__N__c0d6c1cb_32_DistributionExponentialKernel_cu_5881736643distribution_elementwise_grid_stride_kernelIfLi4EZNS0_9templates4cuda21uniform_and_transformIN3c108BFloat16EfPNS_17CUDAGeneratorImplEZZZNS4_18exponential_kernelIS9_EEvRNS_18TensorIteratorBaseEdT_ENKUlvE_clEvENKUlvE2_clEvEUlfE_EEvSC_T1_T2_EUlP24curandStatePhilox4_32_10E0_ZNS1_27distribution_nullary_kernelIS7_f6float4S9_SL_SG_EEvSC_SI_RKT3_T4_EUlifE0_EEvlNS_15PhiloxCudaStateESH_SI_ --------------------------
	.section	.text._ZN2at6native65_GLOBAL__N__c0d6c1cb_32_DistributionExponentialKernel_cu_5881736643distribution_elementwise_grid_stride_kernelIfLi4EZNS0_9templates4cuda21uniform_and_transformIN3c108BFloat16EfPNS_17CUDAGeneratorImplEZZZNS4_18exponential_kernelIS9_EEvRNS_18TensorIteratorBaseEdT_ENKUlvE_clEvENKUlvE2_clEvEUlfE_EEvSC_T1_T2_EUlP24curandStatePhilox4_32_10E0_ZNS1_27distribution_nullary_kernelIS7_f6float4S9_SL_SG_EEvSC_SI_RKT3_T4_EUlifE0_EEvlNS_15PhiloxCudaStateESH_SI_,"ax",@progbits
	.align	128
.text._ZN2at6native65_GLOBAL__N__c0d6c1cb_32_DistributionExponentialKernel_cu_5881736643distribution_elementwise_grid_stride_kernelIfLi4EZNS0_9templates4cuda21uniform_and_transformIN3c108BFloat16EfPNS_17CUDAGeneratorImplEZZZNS4_18exponential_kernelIS9_EEvRNS_18TensorIteratorBaseEdT_ENKUlvE_clEvENKUlvE2_clEvEUlfE_EEvSC_T1_T2_EUlP24curandStatePhilox4_32_10E0_ZNS1_27distribution_nullary_kernelIS7_f6float4S9_SL_SG_EEvSC_SI_RKT3_T4_EUlifE0_EEvlNS_15PhiloxCudaStateESH_SI_:
        .type           _ZN2at6native65_GLOBAL__N__c0d6c1cb_32_DistributionExponentialKernel_cu_5881736643distribution_elementwise_grid_stride_kernelIfLi4EZNS0_9templates4cuda21uniform_and_transformIN3c108BFloat16EfPNS_17CUDAGeneratorImplEZZZNS4_18exponential_kernelIS9_EEvRNS_18TensorIteratorBaseEdT_ENKUlvE_clEvENKUlvE2_clEvEUlfE_EEvSC_T1_T2_EUlP24curandStatePhilox4_32_10E0_ZNS1_27distribution_nullary_kernelIS7_f6float4S9_SL_SG_EEvSC_SI_RKT3_T4_EUlifE0_EEvlNS_15PhiloxCudaStateESH_SI_,@function
        .size           _ZN2at6native65_GLOBAL__N__c0d6c1cb_32_DistributionExponentialKernel_cu_5881736643distribution_elementwise_grid_stride_kernelIfLi4EZNS0_9templates4cuda21uniform_and_transformIN3c108BFloat16EfPNS_17CUDAGeneratorImplEZZZNS4_18exponential_kernelIS9_EEvRNS_18TensorIteratorBaseEdT_ENKUlvE_clEvENKUlvE2_clEvEUlfE_EEvSC_T1_T2_EUlP24curandStatePhilox4_32_10E0_ZNS1_27distribution_nullary_kernelIS7_f6float4S9_SL_SG_EEvSC_SI_RKT3_T4_EUlifE0_EEvlNS_15PhiloxCudaStateESH_SI_,(.L_x_271 - _ZN2at6native65_GLOBAL__N__c0d6c1cb_32_DistributionExponentialKernel_cu_5881736643distribution_elementwise_grid_stride_kernelIfLi4EZNS0_9templates4cuda21uniform_and_transformIN3c108BFloat16EfPNS_17CUDAGeneratorImplEZZZNS4_18exponential_kernelIS9_EEvRNS_18TensorIteratorBaseEdT_ENKUlvE_clEvENKUlvE2_clEvEUlfE_EEvSC_T1_T2_EUlP24curandStatePhilox4_32_10E0_ZNS1_27distribution_nullary_kernelIS7_f6float4S9_SL_SG_EEvSC_SI_RKT3_T4_EUlifE0_EEvlNS_15PhiloxCudaStateESH_SI_)
        .other          _ZN2at6native65_GLOBAL__N__c0d6c1cb_32_DistributionExponentialKernel_cu_5881736643distribution_elementwise_grid_stride_kernelIfLi4EZNS0_9templates4cuda21uniform_and_transformIN3c108BFloat16EfPNS_17CUDAGeneratorImplEZZZNS4_18exponential_kernelIS9_EEvRNS_18TensorIteratorBaseEdT_ENKUlvE_clEvENKUlvE2_clEvEUlfE_EEvSC_T1_T2_EUlP24curandStatePhilox4_32_10E0_ZNS1_27distribution_nullary_kernelIS7_f6float4S9_SL_SG_EEvSC_SI_RKT3_T4_EUlifE0_EEvlNS_15PhiloxCudaStateESH_SI_,@"STO_CUDA_ENTRY STV_DEFAULT"
_ZN2at6native65_GLOBAL__N__c0d6c1cb_32_DistributionExponentialKernel_cu_5881736643distribution_elementwise_grid_stride_kernelIfLi4EZNS0_9templates4cuda21uniform_and_transformIN3c108BFloat16EfPNS_17CUDAGeneratorImplEZZZNS4_18exponential_kernelIS9_EEvRNS_18TensorIteratorBaseEdT_ENKUlvE_clEvENKUlvE2_clEvEUlfE_EEvSC_T1_T2_EUlP24curandStatePhilox4_32_10E0_ZNS1_27distribution_nullary_kernelIS7_f6float4S9_SL_SG_EEvSC_SI_RKT3_T4_EUlifE0_EEvlNS_15PhiloxCudaStateESH_SI_:
[----:B------:R-:W-:Y:S08]  /*0000*/  LDC R1, c[0x0][0x28] ;  /* 0x00000a00ff017b82 */ /* 0x000ff00000000800 */
[----:B------:R-:W0:Y:S01]  /*0010*/  LDC R9, c[0x0][0x220] ;  /* 0x00008800ff097b82 */ /* 0x000e220000000800 */
[----:B------:R-:W-:Y:S01]  /*0020*/  ULDC.U8 UR4, c[0x0][0x22c] ;  /* 0x00008b0000047ab9 */ /* 0x000fe20000000000 */
[----:B------:R-:W-:Y:S01]  /*0030*/  ULDC.64 UR60, c[0x0][0x208] ;  /* 0x00008200003c7ab9 */ /* 0x000fe20000000a00 */
[----:B------:R-:W-:-:S05]  /*0040*/  ISETP.NE.AND P0, PT, RZ, UR4, PT ;  /* 0x00000004ff007c0c */ /* 0x000fca000bf05270 */
[----:B------:R-:W1:Y:S01]  /*0050*/  LDC R34, c[0x0][0x224] ;  /* 0x00008900ff227b82 */ /* 0x000e620000000800 */
[----:B------:R-:W-:Y:S01]  /*0060*/  ULDC.64 UR4, c[0x0][0x218] ;  /* 0x0000860000047ab9 */ /* 0x000fe20000000a00 */
[----:B------:R-:W2:Y:S06]  /*0070*/  S2R R6, SR_TID.X ;  /* 0x0000000000067919 */ /* 0x000eac0000002100 */
[----:B------:R-:W3:Y:S01]  /*0080*/  @P0 LDC R5, c[0x0][0x228] ;  /* 0x00008a00ff050b82 */ /* 0x000ee20000000800 */
[----:B0-----:R-:W-:Y:S01]  /*0090*/  @P0 MOV R2, R9 ;  /* 0x0000000900020202 */ /* 0x001fe20000000f00 */
[----:B-1----:R-:W-:-:S06]  /*00a0*/  @P0 IMAD.MOV.U32 R3, RZ, RZ, R34 ;  /* 0x000000ffff030224 */ /* 0x002fcc00078e0022 */
[----:B------:R-:W3:Y:S01]  /*00b0*/  @P0 LDG.E.64 R2, desc[UR60][R2.64] ;  /* 0x0000003c02020981 */ /* 0x000ee2000c1e1b00 */
[----:B------:R-:W-:Y:S01]  /*00c0*/  MOV R16, UR4 ;  /* 0x0000000400107c02 */ /* 0x000fe20008000f00 */
[----:B------:R-:W-:-:S06]  /*00d0*/  IMAD.U32 R17, RZ, RZ, UR5 ;  /* 0x00000005ff117e24 */ /* 0x000fcc000f8e00ff */
[----:B------:R-:W4:Y:S01]  /*00e0*/  @P0 LDG.E.64 R16, desc[UR60][R16.64] ;  /* 0x0000003c10100981 */ /* 0x000f22000c1e1b00 */
[----:B------:R-:W2:Y:S01]  /*00f0*/  S2UR UR4, SR_CTAID.X ;  /* 0x00000000000479c3 */ /* 0x000ea20000002500 */
[----:B------:R-:W-:-:S07]  /*0100*/  HFMA2.MMA R7, -RZ, RZ, 0, 0 ;  /* 0x00000000ff077435 */ /* 0x000fce00000001ff */
[----:B------:R-:W2:Y:S02]  /*0110*/  LDC R36, c[0x0][RZ] ;  /* 0x00000000ff247b82 */ /* 0x000ea40000000800 */
[----:B--2---:R-:W-:Y:S01]  /*0120*/  IMAD.WIDE.U32 R6, R36, UR4, R6 ;  /* 0x0000000424067c25 */ /* 0x004fe2000f8e0006 */
[----:B------:R-:W-:Y:S02]  /*0130*/  ULDC.64 UR4, c[0x0][0x210] ;  /* 0x0000840000047ab9 */ /* 0x000fe40000000a00 */
[----:B------:R-:W-:Y:S01]  /*0140*/  UIADD3 UR4, UP0, UR4, -0x1, URZ ;  /* 0xffffffff04047890 */ /* 0x000fe2000ff1e03f */
[----:B------:R-:W-:Y:S01]  /*0150*/  MOV R24, R6 ;  /* 0x0000000600187202 */ /* 0x000fe20000000f00 */
[----:B------:R-:W-:Y:S02]  /*0160*/  IMAD.WIDE.U32 R10, R6, -0x326172a9, RZ ;  /* 0xcd9e8d57060a7825 */ /* 0x000fe400078e00ff */
[----:B------:R-:W-:Y:S01]  /*0170*/  UIADD3.X UR5, UR5, -0x1, URZ, UP0, !UPT ;  /* 0xffffffff05057890 */ /* 0x000fe200087fe43f */
[----:B---3--:R-:W-:-:S05]  /*0180*/  @P0 IADD3 R9, P1, R2, R5, RZ ;  /* 0x0000000502090210 */ /* 0x008fca0007f3e0ff */
[----:B------:R-:W-:Y:S01]  /*0190*/  @P0 IMAD.X R34, RZ, RZ, R3, P1 ;  /* 0x000000ffff220224 */ /* 0x000fe200008e0603 */
[----:B------:R-:W-:Y:S02]  /*01a0*/  ISETP.NE.U32.AND P0, PT, RZ, UR5, PT ;  /* 0x00000005ff007c0c */ /* 0x000fe4000bf05070 */
[C---:B----4-:R-:W-:Y:S01]  /*01b0*/  IADD3 R33, R17.reuse, -0x4498517b, RZ ;  /* 0xbb67ae8511217810 */ /* 0x050fe20007ffe0ff */
[----:B------:R-:W-:Y:S01]  /*01c0*/  VIADD R32, R17, 0x76cf5d0a ;  /* 0x76cf5d0a11207836 */ /* 0x000fe20000000000 */
[--C-:B------:R-:W-:Y:S01]  /*01d0*/  SHF.R.U64 R35, R9, 0x2, R34.reuse ;  /* 0x0000000209237819 */ /* 0x100fe20000001222 */
[C---:B------:R-:W-:Y:S01]  /*01e0*/  VIADD R30, R17.reuse, 0xed9eba14 ;  /* 0xed9eba14111e7836 */ /* 0x040fe20000000000 */
[----:B------:R-:W-:Y:S01]  /*01f0*/  SHF.R.U32.HI R34, RZ, 0x2, R34 ;  /* 0x00000002ff227819 */ /* 0x000fe20000011622 */
[C---:B------:R-:W-:Y:S01]  /*0200*/  VIADD R28, R17.reuse, 0x646e171e ;  /* 0x646e171e111c7836 */ /* 0x040fe20000000000 */
[----:B------:R-:W-:Y:S01]  /*0210*/  IADD3 R31, R17, 0x32370b8f, RZ ;  /* 0x32370b8f111f7810 */ /* 0x000fe20007ffe0ff */
[----:B------:R-:W-:Y:S01]  /*0220*/  IMAD.WIDE.U32 R4, R35, -0x2daee0ad, RZ ;  /* 0xd2511f5323047825 */ /* 0x000fe200078e00ff */
[----:B------:R-:W-:-:S02]  /*0230*/  LOP3.LUT R2, R11, R34, R16, 0x96, !PT ;  /* 0x000000220b027212 */ /* 0x000fc400078e9610 */
[C---:B------:R-:W-:Y:S01]  /*0240*/  IADD3 R29, R17.reuse, -0x56f99767, RZ ;  /* 0xa9066899111d7810 */ /* 0x040fe20007ffe0ff */
[C---:B------:R-:W-:Y:S01]  /*0250*/  VIADD R26, R17.reuse, 0xdb3d7428 ;  /* 0xdb3d7428111a7836 */ /* 0x040fe20000000000 */
[C---:B------:R-:W-:Y:S01]  /*0260*/  LOP3.LUT R12, R17.reuse, R5, R7, 0x96, !PT ;  /* 0x00000005110c7212 */ /* 0x040fe200078e9607 */
[----:B------:R-:W-:Y:S01]  /*0270*/  IMAD.WIDE.U32 R2, R2, -0x2daee0ad, RZ ;  /* 0xd2511f5302027825 */ /* 0x000fe200078e00ff */
[----:B------:R-:W-:Y:S02]  /*0280*/  IADD3 R27, R17, 0x1fd5c5a3, RZ ;  /* 0x1fd5c5a3111b7810 */ /* 0x000fe40007ffe0ff */
[----:B------:R-:W-:Y:S01]  /*0290*/  IADD3 R25, R16, -0xe443238, RZ ;  /* 0xf1bbcdc810197810 */ /* 0x000fe20007ffe0ff */
[----:B------:R-:W-:Y:S01]  /*02a0*/  IMAD.WIDE.U32 R12, R12, -0x326172a9, RZ ;  /* 0xcd9e8d570c0c7825 */ /* 0x000fe200078e00ff */
[----:B------:R-:W-:Y:S02]  /*02b0*/  LOP3.LUT R4, R3, R4, R33, 0x96, !PT ;  /* 0x0000000403047212 */ /* 0x000fe400078e9621 */
[C---:B------:R-:W-:Y:S01]  /*02c0*/  IADD3 R3, R16.reuse, 0x3c6ef372, RZ ;  /* 0x3c6ef37210037810 */ /* 0x040fe20007ffe0ff */
[----:B------:R-:W-:-:S05]  /*02d0*/  VIADD R5, R16, 0x9e3779b9 ;  /* 0x9e3779b910057836 */ /* 0x000fca0000000000 */
[----:B------:R-:W-:Y:S01]  /*02e0*/  LOP3.LUT R10, R13, R5, R10, 0x96, !PT ;  /* 0x000000050d0a7212 */ /* 0x000fe200078e960a */
[----:B------:R-:W-:-:S04]  /*02f0*/  IMAD.WIDE.U32 R4, R4, -0x326172a9, RZ ;  /* 0xcd9e8d5704047825 */ /* 0x000fc800078e00ff */
[----:B------:R-:W-:Y:S01]  /*0300*/  IMAD.WIDE.U32 R10, R10, -0x2daee0ad, RZ ;  /* 0xd2511f530a0a7825 */ /* 0x000fe200078e00ff */
[----:B------:R-:W-:-:S03]  /*0310*/  LOP3.LUT R3, R5, R12, R3, 0x96, !PT ;  /* 0x0000000c05037212 */ /* 0x000fc600078e9603 */
[----:B------:R-:W-:Y:S01]  /*0320*/  VIADD R5, R16, 0xdaa66d2b ;  /* 0xdaa66d2b10057836 */ /* 0x000fe20000000000 */
[----:B------:R-:W-:Y:S01]  /*0330*/  LOP3.LUT R12, R11, R2, R32, 0x96, !PT ;  /* 0x000000020b0c7212 */ /* 0x000fe200078e9620 */
[----:B------:R-:W-:-:S04]  /*0340*/  IMAD.WIDE.U32 R2, R3, -0x2daee0ad, RZ ;  /* 0xd2511f5303027825 */ /* 0x000fc800078e00ff */
[----:B------:R-:W-:Y:S01]  /*0350*/  IMAD.WIDE.U32 R12, R12, -0x326172a9, RZ ;  /* 0xcd9e8d570c0c7825 */ /* 0x000fe200078e00ff */
[----:B------:R-:W-:Y:S02]  /*0360*/  LOP3.LUT R11, R3, R10, R31, 0x96, !PT ;  /* 0x0000000a030b7212 */ /* 0x000fe400078e961f */
[----:B------:R-:W-:Y:S02]  /*0370*/  IADD3 R3, R16, 0x78dde6e4, RZ ;  /* 0x78dde6e410037810 */ /* 0x000fe40007ffe0ff */
[----:B------:R-:W-:Y:S01]  /*0380*/  LOP3.LUT R10, R13, R4, R5, 0x96, !PT ;  /* 0x000000040d0a7212 */ /* 0x000fe200078e9605 */
[----:B------:R-:W-:-:S04]  /*0390*/  IMAD.WIDE.U32 R4, R11, -0x326172a9, RZ ;  /* 0xcd9e8d570b047825 */ /* 0x000fc800078e00ff */
[----:B------:R-:W-:Y:S01]  /*03a0*/  IMAD.WIDE.U32 R10, R10, -0x2daee0ad, RZ ;  /* 0xd2511f530a0a7825 */ /* 0x000fe200078e00ff */
[----:B------:R-:W-:-:S03]  /*03b0*/  LOP3.LUT R12, R5, R12, R3, 0x96, !PT ;  /* 0x0000000c050c7212 */ /* 0x000fc600078e9603 */
[----:B------:R-:W-:Y:S01]  /*03c0*/  VIADD R3, R16, 0x1715609d ;  /* 0x1715609d10037836 */ /* 0x000fe20000000000 */
[----:B------:R-:W-:Y:S01]  /*03d0*/  LOP3.LUT R14, R11, R2, R30, 0x96, !PT ;  /* 0x000000020b0e7212 */ /* 0x000fe200078e961e */
[----:B------:R-:W-:Y:S01]  /*03e0*/  IMAD.WIDE.U32 R12, R12, -0x2daee0ad, RZ ;  /* 0xd2511f530c0c7825 */ /* 0x000fe200078e00ff */
[----:B------:R-:W-:-:S03]  /*03f0*/  IADD3 R11, R16, -0x4ab325aa, RZ ;  /* 0xb54cda56100b7810 */ /* 0x000fc60007ffe0ff */
[----:B------:R-:W-:Y:S01]  /*0400*/  IMAD.WIDE.U32 R14, R14, -0x326172a9, RZ ;  /* 0xcd9e8d570e0e7825 */ /* 0x000fe200078e00ff */
[----:B------:R-:W-:Y:S02]  /*0410*/  LOP3.LUT R2, R13, R10, R29, 0x96, !PT ;  /* 0x0000000a0d027212 */ /* 0x000fe400078e961d */
[----:B------:R-:W-:Y:S02]  /*0420*/  MOV R13, R6 ;  /* 0x00000006000d7202 */ /* 0x000fe40000000f00 */
[----:B------:R-:W-:Y:S01]  /*0430*/  LOP3.LUT R4, R15, R4, R3, 0x96, !PT ;  /* 0x000000040f047212 */ /* 0x000fe200078e9603 */
[----:B------:R-:W-:-:S04]  /*0440*/  IMAD.WIDE.U32 R2, R2, -0x326172a9, RZ ;  /* 0xcd9e8d5702027825 */ /* 0x000fc800078e00ff */
[----:B------:R-:W-:Y:S01]  /*0450*/  IMAD.WIDE.U32 R4, R4, -0x2daee0ad, RZ ;  /* 0xd2511f5304047825 */ /* 0x000fe200078e00ff */
[----:B------:R-:W-:Y:S02]  /*0460*/  LOP3.LUT R11, R3, R14, R11, 0x96, !PT ;  /* 0x0000000e030b7212 */ /* 0x000fe400078e960b */
[----:B------:R-:W-:Y:S01]  /*0470*/  IADD3 R14, R17, -0x695add53, RZ ;  /* 0x96a522ad110e7810 */ /* 0x000fe20007ffe0ff */
[----:B------:R-:W-:Y:S01]  /*0480*/  VIADD R3, R16, 0x5384540f ;  /* 0x5384540f10037836 */ /* 0x000fe20000000000 */
[----:B------:R-:W-:Y:S01]  /*0490*/  LOP3.LUT R10, R5, R12, R28, 0x96, !PT ;  /* 0x0000000c050a7212 */ /* 0x000fe200078e961c */
[----:B------:R-:W-:-:S04]  /*04a0*/  IMAD.WIDE.U32 R22, R11, -0x2daee0ad, RZ ;  /* 0xd2511f530b167825 */ /* 0x000fc800078e00ff */
[----:B------:R-:W-:Y:S01]  /*04b0*/  IMAD.WIDE.U32 R10, R10, -0x326172a9, RZ ;  /* 0xcd9e8d570a0a7825 */ /* 0x000fe200078e00ff */
[----:B------:R-:W-:-:S03]  /*04c0*/  LOP3.LUT R5, R23, R4, R27, 0x96, !PT ;  /* 0x0000000417057212 */ /* 0x000fc600078e961b */
[----:B------:R-:W-:Y:S01]  /*04d0*/  IMAD.MOV.U32 R15, RZ, RZ, R7 ;  /* 0x000000ffff0f7224 */ /* 0x000fe200078e0007 */
[----:B------:R-:W-:Y:S01]  /*04e0*/  LOP3.LUT R4, R11, R2, R3, 0x96, !PT ;  /* 0x000000020b047212 */ /* 0x000fe200078e9603 */
[----:B------:R-:W-:-:S04]  /*04f0*/  IMAD.WIDE.U32 R2, R5, -0x326172a9, RZ ;  /* 0xcd9e8d5705027825 */ /* 0x000fc800078e00ff */
[----:B------:R-:W-:Y:S01]  /*0500*/  IMAD.WIDE.U32 R4, R4, -0x2daee0ad, RZ ;  /* 0xd2511f5304047825 */ /* 0x000fe200078e00ff */
[----:B------:R-:W-:-:S03]  /*0510*/  LOP3.LUT R25, R3, R10, R25, 0x96, !PT ;  /* 0x0000000a03197212 */ /* 0x000fc600078e9619 */
[----:B------:R-:W-:Y:S01]  /*0520*/  IMAD.MOV.U32 R12, RZ, RZ, R7 ;  /* 0x000000ffff0c7224 */ /* 0x000fe200078e0007 */
[----:B------:R-:W-:Y:S01]  /*0530*/  LOP3.LUT R22, R5, R22, R26, 0x96, !PT ;  /* 0x0000001605167212 */ /* 0x000fe200078e961a */
[----:B------:R-:W-:-:S04]  /*0540*/  IMAD.HI.U32 R3, R25, -0x2daee0ad, RZ ;  /* 0xd2511f5319037827 */ /* 0x000fc800078e00ff */
[----:B------:R-:W-:Y:S01]  /*0550*/  IMAD.HI.U32 R0, R22, -0x326172a9, RZ ;  /* 0xcd9e8d5716007827 */ /* 0x000fe200078e00ff */
[----:B------:R-:W-:-:S03]  /*0560*/  LOP3.LUT R4, R3, R4, R14, 0x96, !PT ;  /* 0x0000000403047212 */ /* 0x000fc600078e960e */
[----:B------:R-:W-:-:S05]  /*0570*/  VIADD R5, R16, 0x8ff34781 ;  /* 0x8ff3478110057836 */ /* 0x000fca0000000000 */
[----:B------:R-:W-:Y:S01]  /*0580*/  LOP3.LUT R5, R0, R2, R5, 0x96, !PT ;  /* 0x0000000200057212 */ /* 0x000fe200078e9605 */
[----:B------:R-:W-:Y:S06]  /*0590*/  @!P0 BRA `(.L_x_0) ;  /* 0x0000000000208947 */ /* 0x000fec0003800000 */
[----:B------:R-:W-:Y:S01]  /*05a0*/  ULDC UR6, c[0x0][0xc] ;  /* 0x0000030000067ab9 */ /* 0x000fe20000000800 */
[----:B------:R-:W-:Y:S01]  /*05b0*/  MOV R8, 0x5f0 ;  /* 0x000005f000087802 */ /* 0x000fe20000000f00 */
[----:B------:R-:W-:-:S05]  /*05c0*/  IMAD R0, R36, UR6, RZ ;  /* 0x0000000624007c24 */ /* 0x000fca000f8e02ff */
[----:B------:R-:W-:-:S07]  /*05d0*/  SHF.L.U32 R0, R0, 0x2, RZ ;  /* 0x0000000200007819 */ /* 0x000fce00000006ff */
[----:B------:R-:W-:Y:S05]  /*05e0*/  CALL.REL.NOINC `($__internal_0_$__cuda_sm20_div_s64) ;  /* 0x0000004c00207944 */ /* 0x000fea0003c00000 */
[----:B------:R-:W-:Y:S01]  /*05f0*/  IMAD.MOV.U32 R2, RZ, RZ, R0 ;  /* 0x000000ffff027224 */ /* 0x000fe200078e0000 */
[----:B------:R-:W-:Y:S01]  /*0600*/  MOV R3, R7 ;  /* 0x0000000700037202 */ /* 0x000fe20000000f00 */
[----:B------:R-:W-:Y:S06]  /*0610*/  BRA `(.L_x_1) ;  /* 0x0000000000587947 */ /* 0x000fec0003800000 */
.L_x_0:
[----:B------:R-:W0:Y:S02]  /*0620*/  LDC R3, c[0x0][0xc] ;  /* 0x00000300ff037b82 */ /* 0x000e240000000800 */
[----:B0-----:R-:W-:-:S04]  /*0630*/  IMAD R0, R36, R3, RZ ;  /* 0x0000000324007224 */ /* 0x001fc800078e02ff */
[----:B------:R-:W-:-:S04]  /*0640*/  IMAD.SHL.U32 R0, R0, 0x4, RZ ;  /* 0x0000000400007824 */ /* 0x000fc800078e00ff */
[----:B------:R-:W0:Y:S01]  /*0650*/  I2F.U32.RP R6, R0 ;  /* 0x0000000000067306 */ /* 0x000e220000209000 */
[----:B------:R-:W-:Y:S01]  /*0660*/  IMAD.MOV R7, RZ, RZ, -R0 ;  /* 0x000000ffff077224 */ /* 0x000fe200078e0a00 */
[----:B------:R-:W-:-:S06]  /*0670*/  ISETP.NE.U32.AND P2, PT, R0, RZ, PT ;  /* 0x000000ff0000720c */ /* 0x000fcc0003f45070 */
[----:B0-----:R-:W0:Y:S02]  /*0680*/  MUFU.RCP R6, R6 ;  /* 0x0000000600067308 */ /* 0x001e240000001000 */
[----:B0-----:R-:W-:-:S06]  /*0690*/  IADD3 R2, R6, 0xffffffe, RZ ;  /* 0x0ffffffe06027810 */ /* 0x001fcc0007ffe0ff */
[----:B------:R0:W1:Y:S02]  /*06a0*/  F2I.FTZ.U32.TRUNC.NTZ R3, R2 ;  /* 0x0000000200037305 */ /* 0x000064000021f000 */
[----:B0-----:R-:W-:Y:S01]  /*06b0*/  MOV R2, RZ ;  /* 0x000000ff00027202 */ /* 0x001fe20000000f00 */
[----:B-1----:R-:W-:-:S04]  /*06c0*/  IMAD R7, R7, R3, RZ ;  /* 0x0000000307077224 */ /* 0x002fc800078e02ff */
[----:B------:R-:W-:-:S06]  /*06d0*/  IMAD.HI.U32 R3, R3, R7, R2 ;  /* 0x0000000703037227 */ /* 0x000fcc00078e0002 */
[----:B------:R-:W-:-:S04]  /*06e0*/  IMAD.HI.U32 R2, R3, UR4, RZ ;  /* 0x0000000403027c27 */ /* 0x000fc8000f8e00ff */
[----:B------:R-:W-:-:S04]  /*06f0*/  IMAD.MOV R3, RZ, RZ, -R2 ;  /* 0x000000ffff037224 */ /* 0x000fc800078e0a02 */
[----:B------:R-:W-:-:S05]  /*0700*/  IMAD R3, R0, R3, UR4 ;  /* 0x0000000400037e24 */ /* 0x000fca000f8e0203 */
[----:B------:R-:W-:-:S13]  /*0710*/  ISETP.GE.U32.AND P0, PT, R3, R0, PT ;  /* 0x000000000300720c */ /* 0x000fda0003f06070 */
[----:B------:R-:W-:Y:S01]  /*0720*/  @P0 IADD3 R3, -R0, R3, RZ ;  /* 0x0000000300030210 */ /* 0x000fe20007ffe1ff */
[----:B------:R-:W-:-:S03]  /*0730*/  @P0 VIADD R2, R2, 0x1 ;  /* 0x0000000102020836 */ /* 0x000fc60000000000 */
[----:B------:R-:W-:Y:S01]  /*0740*/  ISETP.GE.U32.AND P1, PT, R3, R0, PT ;  /* 0x000000000300720c */ /* 0x000fe20003f26070 */
[----:B------:R-:W-:-:S12]  /*0750*/  IMAD.MOV.U32 R3, RZ, RZ, RZ ;  /* 0x000000ffff037224 */ /* 0x000fd800078e00ff */
[----:B------:R-:W-:Y:S02]  /*0760*/  @P1 IADD3 R2, R2, 0x1, RZ ;  /* 0x0000000102021810 */ /* 0x000fe40007ffe0ff */
[----:B------:R-:W-:-:S07]  /*0770*/  @!P2 LOP3.LUT R2, RZ, R0, RZ, 0x33, !PT ;  /* 0x00000000ff02a212 */ /* 0x000fce00078e33ff */
.L_x_1:
[----:B------:R-:W-:Y:S01]  /*0780*/  ULDC UR4, c[0x0][0xc] ;  /* 0x0000030000047ab9 */ /* 0x000fe20000000800 */
[----:B------:R-:W-:Y:S01]  /*0790*/  IADD3 R11, P0, R2, 0x1, RZ ;  /* 0x00000001020b7810 */ /* 0x000fe20007f1e0ff */
[----:B------:R-:W-:-:S03]  /*07a0*/  IMAD.WIDE.U32 R6, R36, UR4, RZ ;  /* 0x0000000424067c25 */ /* 0x000fc6000f8e00ff */
[----:B------:R-:W-:Y:S01]  /*07b0*/  IADD3.X R19, RZ, R3, RZ, P0, !PT ;  /* 0x00000003ff137210 */ /* 0x000fe200007fe4ff */
[-C--:B------:R-:W-:Y:S02]  /*07c0*/  IMAD R0, R7, R11.reuse, RZ ;  /* 0x0000000b07007224 */ /* 0x080fe400078e02ff */
[----:B------:R-:W-:-:S04]  /*07d0*/  IMAD.WIDE.U32 R2, R6, R11, RZ ;  /* 0x0000000b06027225 */ /* 0x000fc800078e00ff */
[----:B------:R-:W-:Y:S02]  /*07e0*/  IMAD R19, R6, R19, R0 ;  /* 0x0000001306137224 */ /* 0x000fe400078e0200 */
[----:B------:R-:W-:-:S03]  /*07f0*/  IMAD.SHL.U32 R11, R2, 0x4, RZ ;  /* 0x00000004020b7824 */ /* 0x000fc600078e00ff */
[----:B------:R-:W-:Y:S02]  /*0800*/  IADD3 R3, R3, R19, RZ ;  /* 0x0000001303037210 */ /* 0x000fe40007ffe0ff */
[----:B------:R-:W-:Y:S02]  /*0810*/  ISETP.GE.U32.AND P0, PT, R24, R11, PT ;  /* 0x0000000b1800720c */ /* 0x000fe40003f06070 */
[----:B------:R-:W-:-:S04]  /*0820*/  SHF.L.U64.HI R10, R2, 0x2, R3 ;  /* 0x00000002020a7819 */ /* 0x000fc80000010203 */
[----:B------:R-:W-:-:S13]  /*0830*/  ISETP.GE.AND.EX P0, PT, R15, R10, PT, P0 ;  /* 0x0000000a0f00720c */ /* 0x000fda0003f06300 */
[----:B------:R-:W-:Y:S05]  /*0840*/  @P0 EXIT ;  /* 0x000000000000094d */ /* 0x000fea0003800000 */
[----:B------:R-:W0:Y:S01]  /*0850*/  LDC R8, c[0x0][0x238] ;  /* 0x00008e00ff087b82 */ /* 0x000e220000000800 */
[----:B------:R-:W-:Y:S01]  /*0860*/  IMAD R22, R22, -0x326172a9, RZ ;  /* 0xcd9e8d5716167824 */ /* 0x000fe200078e02ff */
[----:B------:R-:W-:Y:S01]  /*0870*/  LOP3.LUT R9, R9, 0x3, RZ, 0xc0, !PT ;  /* 0x0000000309097812 */ /* 0x000fe200078ec0ff */
[----:B------:R-:W-:Y:S01]  /*0880*/  ULDC UR58, c[0x0][0x23c] ;  /* 0x00008f00003a7ab9 */ /* 0x000fe20000000800 */
[----:B------:R-:W-:Y:S01]  /*0890*/  ULDC UR57, c[0x0][0x368] ;  /* 0x0000da0000397ab9 */ /* 0x000fe20000000800 */
[----:B------:R-:W-:Y:S01]  /*08a0*/  ULDC UR56, c[0x0][0x250] ;  /* 0x0000940000387ab9 */ /* 0x000fe20000000800 */
[----:B------:R-:W-:Y:S01]  /*08b0*/  ULDC UR55, c[0x0][0x36c] ;  /* 0x0000db0000377ab9 */ /* 0x000fe20000000800 */
[----:B------:R-:W-:Y:S01]  /*08c0*/  ULDC UR54, c[0x0][0x254] ;  /* 0x0000950000367ab9 */ /* 0x000fe20000000800 */
[----:B------:R-:W1:Y:S01]  /*08d0*/  LDC.64 R18, c[0x0][0x210] ;  /* 0x00008400ff127b82 */ /* 0x000e620000000a00 */
[----:B------:R-:W-:Y:S01]  /*08e0*/  ULDC UR53, c[0x0][0x370] ;  /* 0x0000dc0000357ab9 */ /* 0x000fe20000000800 */
        /* <DEDUP_REMOVED lines=45> */
[----:B0-----:R-:W-:-:S05]  /*0bc0*/  ULDC.64 UR32, c[0x0][0x240] ;  /* 0x0000900000207ab9 */ /* 0x001fca0000000a00 */
.L_x_17:
[----:B------:R-:W-:Y:S01]  /*0bd0*/  VIADD R35, R35, 0x1 ;  /* 0x0000000123237836 */ /* 0x000fe20000000000 */
[----:B------:R-:W-:Y:S03]  /*0be0*/  BSSY B0, `(.L_x_2) ;  /* 0x000000c000007945 */ /* 0x000fe60003800000 */
[C---:B------:R-:W-:Y:S01]  /*0bf0*/  IMAD.HI.U32 R7, R35.reuse, -0x2daee0ad, RZ ;  /* 0xd2511f5323077827 */ /* 0x040fe200078e00ff */
[----:B------:R-:W-:-:S13]  /*0c00*/  ISETP.NE.AND P0, PT, R35, RZ, PT ;  /* 0x000000ff2300720c */ /* 0x000fda0003f05270 */
[----:B------:R-:W-:Y:S05]  /*0c10*/  @P0 BRA `(.L_x_3) ;  /* 0x0000000000200947 */ /* 0x000fea0003800000 */
[----:B------:R-:W-:-:S04]  /*0c20*/  IADD3 R34, R34, 0x1, RZ ;  /* 0x0000000122227810 */ /* 0x000fc80007ffe0ff */
[----:B------:R-:W-:-:S13]  /*0c30*/  ISETP.NE.AND P0, PT, R34, RZ, PT ;  /* 0x000000ff2200720c */ /* 0x000fda0003f05270 */
[----:B------:R-:W-:Y:S01]  /*0c40*/  @!P0 VIADD R13, R13, 0x1 ;  /* 0x000000010d0d8836 */ /* 0x000fe20000000000 */
[----:B------:R-:W-:Y:S02]  /*0c50*/  @!P0 IADD3 R0, R12, 0x1, RZ ;  /* 0x000000010c008810 */ /* 0x000fe40007ffe0ff */
[----:B------:R-:W-:Y:S02]  /*0c60*/  @!P0 MOV R34, RZ ;  /* 0x000000ff00228202 */ /* 0x000fe40000000f00 */
[----:B------:R-:W-:-:S13]  /*0c70*/  ISETP.NE.AND P1, PT, R13, RZ, !P0 ;  /* 0x000000ff0d00720c */ /* 0x000fda0004725270 */
[----:B------:R-:W-:-:S04]  /*0c80*/  @P1 IMAD.MOV R0, RZ, RZ, R12 ;  /* 0x000000ffff001224 */ /* 0x000fc800078e020c */
[----:B------:R-:W-:-:S07]  /*0c90*/  @!P0 IMAD.MOV.U32 R12, RZ, RZ, R0 ;  /* 0x000000ffff0c8224 */ /* 0x000fce00078e0000 */
.L_x_3:
[----:B------:R-:W-:Y:S05]  /*0ca0*/  BSYNC B0 ;  /* 0x0000000000007941 */ /* 0x000fea0003800000 */
.L_x_2:
[----:B------:R-:W-:Y:S01]  /*0cb0*/  IMAD.HI.U32 R3, R13, -0x326172a9, RZ ;  /* 0xcd9e8d570d037827 */ /* 0x000fe200078e00ff */
[----:B------:R-:W-:Y:S02]  /*0cc0*/  LOP3.LUT R7, R7, R12, R17, 0x96, !PT ;  /* 0x0000000c07077212 */ /* 0x000fe400078e9611 */
[----:B------:R-:W-:Y:S01]  /*0cd0*/  IADD3 R6, R16, -0x61c88647, RZ ;  /* 0x9e3779b910067810 */ /* 0x000fe20007ffe0ff */
[----:B------:R-:W-:Y:S01]  /*0ce0*/  IMAD R23, R13, -0x326172a9, RZ ;  /* 0xcd9e8d570d177824 */ /* 0x000fe200078e02ff */
[----:B------:R-:W-:Y:S01]  /*0cf0*/  LOP3.LUT R3, R3, R34, R16, 0x96, !PT ;  /* 0x0000002203037212 */ /* 0x000fe200078e9610 */
[----:B------:R-:W-:Y:S01]  /*0d00*/  IMAD.WIDE.U32 R20, R7, -0x326172a9, RZ ;  /* 0xcd9e8d5707147825 */ /* 0x000fe200078e00ff */
[----:B------:R-:W-:-:S03]  /*0d10*/  ISETP.NE.AND P0, PT, R9, 0x1, PT ;  /* 0x000000010900780c */ /* 0x000fc60003f05270 */
[----:B------:R-:W-:Y:S01]  /*0d20*/  IMAD R0, R35, -0x2daee0ad, RZ ;  /* 0xd2511f5323007824 */ /* 0x000fe200078e02ff */
[----:B------:R-:W-:Y:S01]  /*0d30*/  LOP3.LUT R6, R21, R23, R6, 0x96, !PT ;  /* 0x0000001715067212 */ /* 0x000fe200078e9606 */
[----:B------:R-:W-:-:S04]  /*0d40*/  IMAD.WIDE.U32 R38, R3, -0x2daee0ad, RZ ;  /* 0xd2511f5303267825 */ /* 0x000fc800078e00ff */
[----:B------:R-:W-:Y:S01]  /*0d50*/  IMAD.WIDE.U32 R6, R6, -0x2daee0ad, RZ ;  /* 0xd2511f5306067825 */ /* 0x000fe200078e00ff */
[----:B------:R-:W-:-:S03]  /*0d60*/  LOP3.LUT R0, R39, R0, R33, 0x96, !PT ;  /* 0x0000000027007212 */ /* 0x000fc600078e9621 */
[----:B------:R-:W-:Y:S01]  /*0d70*/  VIADD R21, R16, 0x3c6ef372 ;  /* 0x3c6ef37210157836 */ /* 0x000fe20000000000 */
[----:B------:R-:W-:Y:S01]  /*0d80*/  LOP3.LUT R39, R7, R38, R32, 0x96, !PT ;  /* 0x0000002607277212 */ /* 0x000fe200078e9620 */
[----:B------:R-:W-:-:S04]  /*0d90*/  IMAD.WIDE.U32 R2, R0, -0x326172a9, RZ ;  /* 0xcd9e8d5700027825 */ /* 0x000fc800078e00ff */
[C---:B------:R-:W-:Y:S01]  /*0da0*/  VIADD R23, R16.reuse, 0xf1bbcdc8 ;  /* 0xf1bbcdc810177836 */ /* 0x040fe20000000000 */
[----:B------:R-:W-:Y:S01]  /*0db0*/  LOP3.LUT R38, R3, R20, R21, 0x96, !PT ;  /* 0x0000001403267212 */ /* 0x000fe200078e9615 */
[----:B------:R-:W-:Y:S01]  /*0dc0*/  IMAD.WIDE.U32 R20, R39, -0x326172a9, RZ ;  /* 0xcd9e8d5727147825 */ /* 0x000fe200078e00ff */
[----:B------:R-:W-:-:S03]  /*0dd0*/  IADD3 R3, R16, -0x255992d5, RZ ;  /* 0xdaa66d2b10037810 */ /* 0x000fc60007ffe0ff */
[----:B------:R-:W-:Y:S01]  /*0de0*/  IMAD.WIDE.U32 R38, R38, -0x2daee0ad, RZ ;  /* 0xd2511f5326267825 */ /* 0x000fe200078e00ff */
[----:B------:R-:W-:-:S03]  /*0df0*/  LOP3.LUT R3, R21, R2, R3, 0x96, !PT ;  /* 0x0000000215037212 */ /* 0x000fc600078e9603 */
[----:B------:R-:W-:Y:S01]  /*0e00*/  VIADD R21, R16, 0x78dde6e4 ;  /* 0x78dde6e410157836 */ /* 0x000fe20000000000 */
[----:B------:R-:W-:Y:S01]  /*0e10*/  LOP3.LUT R2, R39, R6, R31, 0x96, !PT ;  /* 0x0000000627027212 */ /* 0x000fe200078e961f */
[----:B------:R-:W-:-:S04]  /*0e20*/  IMAD.WIDE.U32 R6, R3, -0x2daee0ad, RZ ;  /* 0xd2511f5303067825 */ /* 0x000fc800078e00ff */
[----:B------:R-:W-:Y:S01]  /*0e30*/  IMAD.WIDE.U32 R2, R2, -0x326172a9, RZ ;  /* 0xcd9e8d5702027825 */ /* 0x000fe200078e00ff */
[----:B------:R-:W-:-:S03]  /*0e40*/  LOP3.LUT R39, R7, R38, R30, 0x96, !PT ;  /* 0x0000002607277212 */ /* 0x000fc600078e961e */
[----:B------:R-:W-:Y:S01]  /*0e50*/  IMAD R0, R25, -0x2daee0ad, RZ ;  /* 0xd2511f5319007824 */ /* 0x000fe200078e02ff */
[----:B------:R-:W-:Y:S01]  /*0e60*/  LOP3.LUT R38, R3, R20, R21, 0x96, !PT ;  /* 0x0000001403267212 */ /* 0x000fe200078e9615 */
[----:B------:R-:W-:Y:S01]  /*0e70*/  IMAD.WIDE.U32 R20, R39, -0x326172a9, RZ ;  /* 0xcd9e8d5727147825 */ /* 0x000fe200078e00ff */
[----:B------:R-:W-:-:S03]  /*0e80*/  IADD3 R3, R16, 0x1715609d, RZ ;  /* 0x1715609d10037810 */ /* 0x000fc60007ffe0ff */
[----:B------:R-:W-:Y:S01]  /*0e90*/  IMAD.WIDE.U32 R38, R38, -0x2daee0ad, RZ ;  /* 0xd2511f5326267825 */ /* 0x000fe200078e00ff */
[----:B------:R-:W-:-:S03]  /*0ea0*/  LOP3.LUT R3, R21, R2, R3, 0x96, !PT ;  /* 0x0000000215037212 */ /* 0x000fc600078e9603 */
[----:B------:R-:W-:Y:S01]  /*0eb0*/  VIADD R21, R16, 0xb54cda56 ;  /* 0xb54cda5610157836 */ /* 0x000fe20000000000 */
[----:B------:R-:W-:Y:S01]  /*0ec0*/  LOP3.LUT R2, R39, R6, R29, 0x96, !PT ;  /* 0x0000000627027212 */ /* 0x000fe200078e961d */
[----:B------:R-:W-:-:S04]  /*0ed0*/  IMAD.WIDE.U32 R6, R3, -0x2daee0ad, RZ ;  /* 0xd2511f5303067825 */ /* 0x000fc800078e00ff */
[----:B------:R-:W-:Y:S01]  /*0ee0*/  IMAD.WIDE.U32 R2, R2, -0x326172a9, RZ ;  /* 0xcd9e8d5702027825 */ /* 0x000fe200078e00ff */
[----:B------:R-:W-:-:S03]  /*0ef0*/  LOP3.LUT R39, R7, R38, R28, 0x96, !PT ;  /* 0x0000002607277212 */ /* 0x000fc600078e961c */
[----:B------:R-:W-:Y:S01]  /*0f00*/  IMAD.MOV.U32 R37, RZ, RZ, R22 ;  /* 0x000000ffff257224 */ /* 0x000fe200078e0016 */
[----:B------:R-:W-:Y:S01]  /*0f10*/  LOP3.LUT R38, R3, R20, R21, 0x96, !PT ;  /* 0x0000001403267212 */ /* 0x000fe200078e9615 */
[----:B------:R-:W-:Y:S01]  /*0f20*/  IMAD.WIDE.U32 R20, R39, -0x326172a9, RZ ;  /* 0xcd9e8d5727147825 */ /* 0x000fe200078e00ff */
[----:B------:R-:W-:-:S03]  /*0f30*/  IADD3 R3, R16, 0x5384540f, RZ ;  /* 0x5384540f10037810 */ /* 0x000fc60007ffe0ff */
[----:B------:R-:W-:Y:S01]  /*0f40*/  IMAD.WIDE.U32 R38, R38, -0x2daee0ad, RZ ;  /* 0xd2511f5326267825 */ /* 0x000fe200078e00ff */
[----:B------:R-:W-:-:S04]  /*0f50*/  LOP3.LUT R3, R21, R2, R3, 0x96, !PT ;  /* 0x0000000215037212 */ /* 0x000fc800078e9603 */
[----:B------:R-:W-:Y:S01]  /*0f60*/  LOP3.LUT R2, R39, R6, R27, 0x96, !PT ;  /* 0x0000000627027212 */ /* 0x000fe200078e961b */
[----:B------:R-:W-:-:S04]  /*0f70*/  IMAD.WIDE.U32 R6, R3, -0x2daee0ad, RZ ;  /* 0xd2511f5303067825 */ /* 0x000fc800078e00ff */
[----:B------:R-:W-:Y:S01]  /*0f80*/  IMAD.WIDE.U32 R2, R2, -0x326172a9, RZ ;  /* 0xcd9e8d5702027825 */ /* 0x000fe200078e00ff */
[----:B------:R-:W-:Y:S02]  /*0f90*/  LOP3.LUT R21, R7, R38, R26, 0x96, !PT ;  /* 0x0000002607157212 */ /* 0x000fe400078e961a */
[----:B------:R-:W-:Y:S02]  /*0fa0*/  IADD3 R7, R16, -0x700cb87f, RZ ;  /* 0x8ff3478110077810 */ /* 0x000fe40007ffe0ff */
[----:B------:R-:W-:Y:S01]  /*0fb0*/  LOP3.LUT R25, R3, R20, R23, 0x96, !PT ;  /* 0x0000001403197212 */ /* 0x000fe200078e9617 */
[----:B------:R-:W-:Y:S01]  /*0fc0*/  IMAD.WIDE.U32 R20, R21, -0x326172a9, RZ ;  /* 0xcd9e8d5715147825 */ /* 0x000fe200078e00ff */
[----:B------:R-:W-:-:S03]  /*0fd0*/  MOV R23, R4 ;  /* 0x0000000400177202 */ /* 0x000fc60000000f00 */
[----:B------:R-:W-:Y:S01]  /*0fe0*/  IMAD.HI.U32 R3, R25, -0x2daee0ad, RZ ;  /* 0xd2511f5319037827 */ /* 0x000fe200078e00ff */
[----:B------:R-:W-:-:S03]  /*0ff0*/  LOP3.LUT R7, R21, R2, R7, 0x96, !PT ;  /* 0x0000000215077212 */ /* 0x000fc600078e9607 */
[----:B------:R-:W-:Y:S01]  /*1000*/  IMAD.MOV.U32 R2, RZ, RZ, R0 ;  /* 0x000000ffff027224 */ /* 0x000fe200078e0000 */
[----:B------:R-:W-:Y:S02]  /*1010*/  LOP3.LUT R6, R3, R6, R14, 0x96, !PT ;  /* 0x0000000603067212 */ /* 0x000fe400078e960e */
[----:B------:R-:W-:Y:S01]  /*1020*/  MOV R3, R7 ;  /* 0x0000000700037202 */ /* 0x000fe20000000f00 */
[----:B------:R-:W-:Y:S06]  /*1030*/  @!P0 BRA `(.L_x_4) ;  /* 0x0000000000408947 */ /* 0x000fec0003800000 */
[----:B------:R-:W-:-:S13]  /*1040*/  ISETP.NE.AND P0, PT, R9, 0x2, PT ;  /* 0x000000020900780c */ /* 0x000fda0003f05270 */
[----:B------:R-:W-:Y:S05]  /*1050*/  @!P0 BRA `(.L_x_5) ;  /* 0x0000000000288947 */ /* 0x000fea0003800000 */
[----:B------:R-:W-:Y:S01]  /*1060*/  ISETP.NE.AND P0, PT, R9, 0x3, PT ;  /* 0x000000030900780c */ /* 0x000fe20003f05270 */
[----:B------:R-:W-:Y:S01]  /*1070*/  IMAD.MOV.U32 R37, RZ, RZ, R0 ;  /* 0x000000ffff257224 */ /* 0x000fe200078e0000 */
[----:B------:R-:W-:Y:S01]  /*1080*/  MOV R23, R7 ;  /* 0x0000000700177202 */ /* 0x000fe20000000f00 */
[----:B------:R-:W-:Y:S01]  /*1090*/  IMAD.MOV.U32 R2, RZ, RZ, R20 ;  /* 0x000000ffff027224 */ /* 0x000fe200078e0014 */
[----:B------:R-:W-:-:S09]  /*10a0*/  MOV R3, R6 ;  /* 0x0000000600037202 */ /* 0x000fd20000000f00 */
[----:B------:R-:W-:Y:S01]  /*10b0*/  @P0 IMAD.MOV.U32 R37, RZ, RZ, R5 ;  /* 0x000000ffff250224 */ /* 0x000fe200078e0005 */
[----:B------:R-:W-:Y:S01]  /*10c0*/  @P0 MOV R23, R22 ;  /* 0x0000001600170202 */ /* 0x000fe20000000f00 */
[----:B------:R-:W-:Y:S01]  /*10d0*/  @P0 IMAD.MOV.U32 R2, RZ, RZ, R4 ;  /* 0x000000ffff020224 */ /* 0x000fe200078e0004 */
[----:B------:R-:W-:Y:S01]  /*10e0*/  @P0 MOV R3, R0 ;  /* 0x0000000000030202 */ /* 0x000fe20000000f00 */
[----:B------:R-:W-:Y:S06]  /*10f0*/  BRA `(.L_x_4) ;  /* 0x0000000000107947 */ /* 0x000fec0003800000 */
.L_x_5:
[----:B------:R-:W-:Y:S01]  /*1100*/  IMAD.MOV.U32 R37, RZ, RZ, R4 ;  /* 0x000000ffff257224 */ /* 0x000fe200078e0004 */
[----:B------:R-:W-:Y:S01]  /*1110*/  MOV R23, R0 ;  /* 0x0000000000177202 */ /* 0x000fe20000000f00 */
[----:B------:R-:W-:Y:S01]  /*1120*/  IMAD.MOV.U32 R2, RZ, RZ, R7 ;  /* 0x000000ffff027224 */ /* 0x000fe200078e0007 */
[----:B------:R-:W-:-:S07]  /*1130*/  MOV R3, R20 ;  /* 0x0000001400037202 */ /* 0x000fce0000000f00 */
.L_x_4:
[----:B-1----:R-:W-:Y:S01]  /*1140*/  ISETP.GE.U32.AND P0, PT, R24, R18, PT ;  /* 0x000000121800720c */ /* 0x002fe20003f06070 */
[----:B------:R-:W-:Y:S01]  /*1150*/  IMAD.MOV.U32 R0, RZ, RZ, 0x2f800000 ;  /* 0x2f800000ff007424 */ /* 0x000fe200078e00ff */
[----:B------:R-:W-:Y:S01]  /*1160*/  I2FP.F32.U32 R5, R23 ;  /* 0x0000001700057245 */ /* 0x000fe20000201000 */
[----:B------:R-:W-:Y:S01]  /*1170*/  BSSY B0, `(.L_x_6) ;  /* 0x0000103000007945 */ /* 0x000fe20003800000 */
[----:B------:R-:W-:Y:S02]  /*1180*/  ISETP.GE.AND.EX P0, PT, R15, R19, PT, P0 ;  /* 0x000000130f00720c */ /* 0x000fe40003f06300 */
[----:B------:R-:W-:Y:S01]  /*1190*/  I2FP.F32.U32 R37, R37 ;  /* 0x0000002500257245 */ /* 0x000fe20000201000 */
[----:B------:R-:W-:Y:S01]  /*11a0*/  FFMA.FTZ R5, R5, R0, 1.1641532182693481445e-10 ;  /* 0x2f00000005057423 */ /* 0x000fe20000010000 */
[----:B------:R-:W-:Y:S02]  /*11b0*/  I2FP.F32.U32 R23, R2 ;  /* 0x0000000200177245 */ /* 0x000fe40000201000 */
[----:B------:R-:W-:Y:S01]  /*11c0*/  I2FP.F32.U32 R3, R3 ;  /* 0x0000000300037245 */ /* 0x000fe20000201000 */
[----:B------:R-:W-:-:S02]  /*11d0*/  FFMA.FTZ R2, R37, R0, 1.1641532182693481445e-10 ;  /* 0x2f00000025027423 */ /* 0x000fc40000010000 */
[-C--:B------:R-:W-:Y:S02]  /*11e0*/  FFMA.FTZ R4, R23, R0.reuse, 1.1641532182693481445e-10 ;  /* 0x2f00000017047423 */ /* 0x080fe40000010000 */
[----:B------:R-:W-:Y:S02]  /*11f0*/  FFMA.FTZ R3, R3, R0, 1.1641532182693481445e-10 ;  /* 0x2f00000003037423 */ /* 0x000fe40000010000 */
[----:B------:R-:W-:Y:S05]  /*1200*/  @P0 BRA `(.L_x_7) ;  /* 0x0000000c00e40947 */ /* 0x000fea0003800000 */
[----:B------:R-:W-:Y:S01]  /*1210*/  ISETP.NE.AND P0, PT, R8, RZ, PT ;  /* 0x000000ff0800720c */ /* 0x000fe20003f05270 */
[----:B------:R-:W-:-:S12]  /*1220*/  HFMA2.MMA R0, -RZ, RZ, 0, 0 ;  /* 0x00000000ff007435 */ /* 0x000fd800000001ff */
[----:B------:R-:W-:Y:S05]  /*1230*/  @!P0 BRA `(.L_x_8) ;  /* 0x0000000c00ac8947 */ /* 0x000fea0003800000 */
[----:B------:R-:W-:Y:S01]  /*1240*/  MOV R23, R24 ;  /* 0x0000001800177202 */ /* 0x000fe20000000f00 */
[----:B------:R-:W-:Y:S01]  /*1250*/  IMAD.MOV.U32 R22, RZ, RZ, RZ ;  /* 0x000000ffff167224 */ /* 0x000fe200078e00ff */
[----:B------:R-:W-:-:S03]  /*1260*/  ISETP.NE.AND P0, PT, R8, 0x1, PT ;  /* 0x000000010800780c */ /* 0x000fc60003f05270 */
[----:B------:R-:W-:-:S05]  /*1270*/  IMAD.HI.U32 R22, R24, UR32, R22 ;  /* 0x0000002018167c27 */ /* 0x000fca000f8e0016 */
[----:B------:R-:W-:-:S05]  /*1280*/  SHF.R.U32.HI R22, RZ, UR33, R22 ;  /* 0x00000021ff167c19 */ /* 0x000fca0008011616 */
[----:B------:R-:W-:-:S04]  /*1290*/  IMAD.MOV R23, RZ, RZ, -R22 ;  /* 0x000000ffff177224 */ /* 0x000fc800078e0a16 */
[----:B------:R-:W-:-:S04]  /*12a0*/  IMAD R0, R23, UR58, R24 ;  /* 0x0000003a17007c24 */ /* 0x000fc8000f8e0218 */
[----:B------:R-:W-:Y:S01]  /*12b0*/  IMAD R0, R0, UR57, RZ ;  /* 0x0000003900007c24 */ /* 0x000fe2000f8e02ff */
[----:B------:R-:W-:Y:S06]  /*12c0*/  @!P0 BRA `(.L_x_8) ;  /* 0x0000000c00888947 */ /* 0x000fec0003800000 */
[----:B------:R-:W-:Y:S01]  /*12d0*/  MOV R38, RZ ;  /* 0x000000ff00267202 */ /* 0x000fe20000000f00 */
[----:B------:R-:W-:Y:S01]  /*12e0*/  IMAD.MOV.U32 R39, RZ, RZ, R22 ;  /* 0x000000ffff277224 */ /* 0x000fe200078e0016 */
[----:B------:R-:W-:Y:S01]  /*12f0*/  ULDC.64 UR34, c[0x0][0x248] ;  /* 0x0000920000227ab9 */ /* 0x000fe20000000a00 */
[----:B------:R-:W-:Y:S02]  /*1300*/  ISETP.NE.AND P0, PT, R8, 0x2, PT ;  /* 0x000000020800780c */ /* 0x000fe40003f05270 */
[----:B------:R-:W-:-:S05]  /*1310*/  IMAD.HI.U32 R23, R22, UR35, R38 ;  /* 0x0000002316177c27 */ /* 0x000fca000f8e0026 */
[----:B------:R-:W-:-:S04]  /*1320*/  SHF.R.U32.HI R23, RZ, UR56, R23 ;  /* 0x00000038ff177c19 */ /* 0x000fc80008011617 */
[----:B------:R-:W-:-:S05]  /*1330*/  IADD3 R37, -R23, RZ, RZ ;  /* 0x000000ff17257210 */ /* 0x000fca0007ffe1ff */
[----:B------:R-:W-:-:S04]  /*1340*/  IMAD R37, R37, UR34, R22 ;  /* 0x0000002225257c24 */ /* 0x000fc8000f8e0216 */
[----:B------:R-:W-:Y:S01]  /*1350*/  IMAD R0, R37, UR55, R0 ;  /* 0x0000003725007c24 */ /* 0x000fe2000f8e0200 */
[----:B------:R-:W-:Y:S06]  /*1360*/  @!P0 BRA `(.L_x_8) ;  /* 0x0000000c00608947 */ /* 0x000fec0003800000 */
[----:B------:R-:W-:Y:S01]  /*1370*/  IMAD.MOV.U32 R22, RZ, RZ, RZ ;  /* 0x000000ffff167224 */ /* 0x000fe200078e00ff */
        /* <DEDUP_REMOVED lines=8> */
[----:B------:R-:W-:Y:S01]  /*1400*/  MOV R39, R22 ;  /* 0x0000001600277202 */ /* 0x000fe20000000f00 */
[----:B------:R-:W-:Y:S01]  /*1410*/  IMAD.MOV.U32 R38, RZ, RZ, RZ ;  /* 0x000000ffff267224 */ /* 0x000fe200078e00ff */
[----:B------:R-:W-:Y:S01]  /*1420*/  ULDC.64 UR34, c[0x0][0x260] ;  /* 0x0000980000227ab9 */ /* 0x000fe20000000a00 */
[----:B------:R-:W-:Y:S02]  /*1430*/  ISETP.NE.AND P0, PT, R8, 0x4, PT ;  /* 0x000000040800780c */ /* 0x000fe40003f05270 */
[----:B------:R-:W-:-:S05]  /*1440*/  IMAD.HI.U32 R23, R22, UR35, R38 ;  /* 0x0000002316177c27 */ /* 0x000fca000f8e0026 */
[----:B------:R-:W-:-:S05]  /*1450*/  SHF.R.U32.HI R23, RZ, UR52, R23 ;  /* 0x00000034ff177c19 */ /* 0x000fca0008011617 */
[----:B------:R-:W-:-:S04]  /*1460*/  IMAD.MOV R37, RZ, RZ, -R23 ;  /* 0x000000ffff257224 */ /* 0x000fc800078e0a17 */
[----:B------:R-:W-:-:S04]  /*1470*/  IMAD R37, R37, UR34, R22 ;  /* 0x0000002225257c24 */ /* 0x000fc8000f8e0216 */
[----:B------:R-:W-:Y:S01]  /*1480*/  IMAD R0, R37, UR51, R0 ;  /* 0x0000003325007c24 */ /* 0x000fe2000f8e0200 */
[----:B------:R-:W-:Y:S06]  /*1490*/  @!P0 BRA `(.L_x_8) ;  /* 0x0000000c00148947 */ /* 0x000fec0003800000 */
[----:B------:R-:W-:Y:S01]  /*14a0*/  HFMA2.MMA R22, -RZ, RZ, 0, 0 ;  /* 0x00000000ff167435 */ /* 0x000fe200000001ff */
[----:B------:R-:W-:Y:S01]  /*14b0*/  ULDC.64 UR34, c[0x0][0x270] ;  /* 0x00009c0000227ab9 */ /* 0x000fe20000000a00 */
[----:B------:R-:W-:-:S08]  /*14c0*/  ISETP.NE.AND P0, PT, R8, 0x5, PT ;  /* 0x000000050800780c */ /* 0x000fd00003f05270 */
[----:B------:R-:W-:-:S05]  /*14d0*/  IMAD.HI.U32 R22, R23, UR34, R22 ;  /* 0x0000002217167c27 */ /* 0x000fca000f8e0016 */
[----:B------:R-:W-:-:S05]  /*14e0*/  SHF.R.U32.HI R22, RZ, UR35, R22 ;  /* 0x00000023ff167c19 */ /* 0x000fca0008011616 */
[----:B------:R-:W-:-:S04]  /*14f0*/  IMAD.MOV R38, RZ, RZ, -R22 ;  /* 0x000000ffff267224 */ /* 0x000fc800078e0a16 */
[----:B------:R-:W-:-:S04]  /*1500*/  IMAD R23, R38, UR50, R23 ;  /* 0x0000003226177c24 */ /* 0x000fc8000f8e0217 */
[----:B------:R-:W-:Y:S01]  /*1510*/  IMAD R0, R23, UR49, R0 ;  /* 0x0000003117007c24 */ /* 0x000fe2000f8e0200 */
        /* <DEDUP_REMOVED lines=183> */
[----:B------:R-:W-:-:S09]  /*2090*/  ULDC.64 UR34, c[0x0][0x360] ;  /* 0x0000d80000227ab9 */ /* 0x000fd20000000a00 */
[----:B------:R-:W-:-:S05]  /*20a0*/  IMAD.HI.U32 R22, R23, UR34, R22 ;  /* 0x0000002217167c27 */ /* 0x000fca000f8e0016 */
[----:B------:R-:W-:-:S05]  /*20b0*/  SHF.R.U32.HI R22, RZ, UR35, R22 ;  /* 0x00000023ff167c19 */ /* 0x000fca0008011616 */
[----:B------:R-:W-:-:S04]  /*20c0*/  IMAD.MOV R22, RZ, RZ, -R22 ;  /* 0x000000ffff167224 */ /* 0x000fc800078e0a16 */
[----:B------:R-:W-:-:S04]  /*20d0*/  IMAD R23, R22, UR28, R23 ;  /* 0x0000001c16177c24 */ /* 0x000fc8000f8e0217 */
[----:B------:R-:W-:-:S07]  /*20e0*/  IMAD R0, R23, UR29, R0 ;  /* 0x0000001d17007c24 */ /* 0x000fce000f8e0200 */
.L_x_8:
[----:B------:R-:W-:Y:S01]  /*20f0*/  FSETP.GE.FTZ.AND P0, PT, R2, 0.99999994039535522461, PT ;  /* 0x3f7fffff0200780b */ /* 0x000fe20003f16000 */
[----:B------:R-:W-:Y:S01]  /*2100*/  MUFU.RCP R23, UR30 ;  /* 0x0000001e00177d08 */ /* 0x000fe20008001000 */
[----:B------:R-:W-:Y:S01]  /*2110*/  MOV R22, 0xb3800000 ;  /* 0xb380000000167802 */ /* 0x000fe20000000f00 */
[----:B------:R-:W-:-:S10]  /*2120*/  ULDC.64 UR34, c[0x0][0x3d0] ;  /* 0x0000f40000227ab9 */ /* 0x000fd40000000a00 */
[----:B------:R-:W0:Y:S02]  /*2130*/  @!P0 MUFU.LG2 R2, R2 ;  /* 0x0000000200028308 */ /* 0x000e240000000c00 */
[----:B0-----:R-:W-:-:S04]  /*2140*/  @!P0 FMUL.FTZ R22, R2, 0.69314718246459960938 ;  /* 0x3f31721802168820 */ /* 0x001fc80000410000 */
[----:B------:R-:W-:Y:S01]  /*2150*/  FMUL.FTZ R23, R23, -R22 ;  /* 0x8000001617177220 */ /* 0x000fe20000410000 */
[----:B------:R-:W-:-:S04]  /*2160*/  IADD3 R22, P0, R0, UR34, RZ ;  /* 0x0000002200167c10 */ /* 0x000fc8000ff1e0ff */
[----:B------:R-:W-:Y:S01]  /*2170*/  F2FP.BF16.F32.PACK_AB R0, RZ, R23 ;  /* 0x00000017ff00723e */ /* 0x000fe200000010ff */
[----:B------:R-:W-:-:S05]  /*2180*/  IMAD.X R23, RZ, RZ, UR35, P0 ;  /* 0x00000023ff177e24 */ /* 0x000fca00080e06ff */
[----:B------:R0:W-:Y:S03]  /*2190*/  STG.E.U16 desc[UR60][R22.64], R0 ;  /* 0x0000000016007986 */ /* 0x0001e6000c10153c */
.L_x_7:
[----:B------:R-:W-:Y:S05]  /*21a0*/  BSYNC B0 ;  /* 0x0000000000007941 */ /* 0x000fea0003800000 */
.L_x_6:
[----:B------:R-:W-:Y:S01]  /*21b0*/  ULDC UR34, c[0x0][0xc] ;  /* 0x0000030000227ab9 */ /* 0x000fe20000000800 */
[----:B------:R-:W-:Y:S01]  /*21c0*/  BSSY B0, `(.L_x_9) ;  /* 0x0000101000007945 */ /* 0x000fe20003800000 */
[----:B------:R-:W-:-:S05]  /*21d0*/  IMAD R2, R36, UR34, RZ ;  /* 0x0000002224027c24 */ /* 0x000fca000f8e02ff */
[----:B0-----:R-:W-:-:S04]  /*21e0*/  IADD3 R23, P1, R2, R24, RZ ;  /* 0x0000001802177210 */ /* 0x001fc80007f3e0ff */
[----:B------:R-:W-:Y:S02]  /*21f0*/  ISETP.GE.U32.AND P0, PT, R23, R18, PT ;  /* 0x000000121700720c */ /* 0x000fe40003f06070 */
[----:B------:R-:W-:-:S04]  /*2200*/  IADD3.X R0, RZ, R15, RZ, P1, !PT ;  /* 0x0000000fff007210 */ /* 0x000fc80000ffe4ff */
[----:B------:R-:W-:-:S13]  /*2210*/  ISETP.GE.AND.EX P0, PT, R0, R19, PT, P0 ;  /* 0x000000130000720c */ /* 0x000fda0003f06300 */
[----:B------:R-:W-:Y:S05]  /*2220*/  @P0 BRA `(.L_x_10) ;  /* 0x0000000c00e80947 */ /* 0x000fea0003800000 */
[----:B------:R-:W-:Y:S01]  /*2230*/  ISETP.NE.AND P0, PT, R8, RZ, PT ;  /* 0x000000ff0800720c */ /* 0x000fe20003f05270 */
[----:B------:R-:W-:-:S12]  /*2240*/  IMAD.MOV.U32 R0, RZ, RZ, RZ ;  /* 0x000000ffff007224 */ /* 0x000fd800078e00ff */
[----:B------:R-:W-:Y:S05]  /*2250*/  @!P0 BRA `(.L_x_11) ;  /* 0x0000000c00b08947 */ /* 0x000fea0003800000 */
[----:B------:R-:W-:Y:S01]  /*2260*/  ULDC UR34, c[0x0][0xc] ;  /* 0x0000030000227ab9 */ /* 0x000fe20000000800 */
[----:B------:R-:W-:Y:S01]  /*2270*/  MOV R22, RZ ;  /* 0x000000ff00167202 */ /* 0x000fe20000000f00 */
[----:B------:R-:W-:Y:S01]  /*2280*/  IMAD R23, R36, UR34, R24 ;  /* 0x0000002224177c24 */ /* 0x000fe2000f8e0218 */
[----:B------:R-:W-:-:S03]  /*2290*/  ISETP.NE.AND P0, PT, R8, 0x1, PT ;  /* 0x000000010800780c */ /* 0x000fc60003f05270 */
[----:B------:R-:W-:-:S05]  /*22a0*/  IMAD.HI.U32 R22, R23, UR32, R22 ;  /* 0x0000002017167c27 */ /* 0x000fca000f8e0016 */
[----:B------:R-:W-:-:S05]  /*22b0*/  SHF.R.U32.HI R22, RZ, UR33, R22 ;  /* 0x00000021ff167c19 */ /* 0x000fca0008011616 */
[----:B------:R-:W-:-:S04]  /*22c0*/  IMAD.MOV R37, RZ, RZ, -R22 ;  /* 0x000000ffff257224 */ /* 0x000fc800078e0a16 */
[----:B------:R-:W-:-:S04]  /*22d0*/  IMAD R0, R37, UR58, R23 ;  /* 0x0000003a25007c24 */ /* 0x000fc8000f8e0217 */
[----:B------:R-:W-:Y:S01]  /*22e0*/  IMAD R0, R0, UR57, RZ ;  /* 0x0000003900007c24 */ /* 0x000fe2000f8e02ff */
[----:B------:R-:W-:Y:S06]  /*22f0*/  @!P0 BRA `(.L_x_11) ;  /* 0x0000000c00888947 */ /* 0x000fec0003800000 */
[----:B------:R-:W-:Y:S01]  /*2300*/  HFMA2.MMA R38, -RZ, RZ, 0, 0 ;  /* 0x00000000ff267435 */ /* 0x000fe200000001ff */
[----:B------:R-:W-:Y:S01]  /*2310*/  IMAD.MOV.U32 R39, RZ, RZ, R22 ;  /* 0x000000ffff277224 */ /* 0x000fe200078e0016 */
[----:B------:R-:W-:Y:S01]  /*2320*/  ULDC.64 UR34, c[0x0][0x248] ;  /* 0x0000920000227ab9 */ /* 0x000fe20000000a00 */
[----:B------:R-:W-:-:S07]  /*2330*/  ISETP.NE.AND P0, PT, R8, 0x2, PT ;  /* 0x000000020800780c */ /* 0x000fce0003f05270 */
        /* <DEDUP_REMOVED lines=73> */
[----:B------:R-:W-:Y:S01]  /*27d0*/  ULDC.64 UR34, c[0x0][0x2a8] ;  /* 0x0000aa0000227ab9 */ /* 0x000fe20000000a00 */
[----:B------:R-:W-:Y:S02]  /*27e0*/  MOV R39, R22 ;  /* 0x0000001600277202 */ /* 0x000fe40000000f00 */
[----:B------:R-:W-:Y:S01]  /*27f0*/  ISETP.NE.AND P0, PT, R8, 0xa, PT ;  /* 0x0000000a0800780c */ /* 0x000fe20003f05270 */
        /* <DEDUP_REMOVED lines=8> */
[----:B------:R-:W-:-:S03]  /*2880*/  ISETP.NE.AND P0, PT, R8, 0xb, PT ;  /* 0x0000000b0800780c */ /* 0x000fc60003f05270 */
        /* <DEDUP_REMOVED lines=35> */
[----:B------:R-:W-:Y:S01]  /*2ac0*/  MOV R22, RZ ;  /* 0x000000ff00167202 */ /* 0x000fe20000000f00 */
[----:B------:R-:W-:Y:S01]  /*2ad0*/  ULDC.64 UR34, c[0x0][0x2e8] ;  /* 0x0000ba0000227ab9 */ /* 0x000fe20000000a00 */
[----:B------:R-:W-:-:S03]  /*2ae0*/  ISETP.NE.AND P0, PT, R8, 0xf, PT ;  /* 0x0000000f0800780c */ /* 0x000fc60003f05270 */
        /* <DEDUP_REMOVED lines=93> */
[----:B------:R-:W-:-:S03]  /*30c0*/  ULDC.64 UR34, c[0x0][0x360] ;  /* 0x0000d80000227ab9 */ /* 0x000fc60000000a00 */
[----:B------:R-:W-:-:S05]  /*30d0*/  IMAD.HI.U32 R22, R23, UR34, R22 ;  /* 0x0000002217167c27 */ /* 0x000fca000f8e0016 */
[----:B------:R-:W-:-:S04]  /*30e0*/  SHF.R.U32.HI R22, RZ, UR35, R22 ;  /* 0x00000023ff167c19 */ /* 0x000fc80008011616 */
[----:B------:R-:W-:-:S05]  /*30f0*/  IADD3 R22, -R22, RZ, RZ ;  /* 0x000000ff16167210 */ /* 0x000fca0007ffe1ff */
[----:B------:R-:W-:-:S04]  /*3100*/  IMAD R23, R22, UR28, R23 ;  /* 0x0000001c16177c24 */ /* 0x000fc8000f8e0217 */
[----:B------:R-:W-:-:S07]  /*3110*/  IMAD R0, R23, UR29, R0 ;  /* 0x0000001d17007c24 */ /* 0x000fce000f8e0200 */
.L_x_11:
        /* <DEDUP_REMOVED lines=11> */
.L_x_10:
[----:B------:R-:W-:Y:S05]  /*31d0*/  BSYNC B0 ;  /* 0x0000000000007941 */ /* 0x000fea0003800000 */
.L_x_9:
[----:B0-----:R-:W-:Y:S01]  /*31e0*/  LEA R23, P1, R2, R24, 0x1 ;  /* 0x0000001802177211 */ /* 0x001fe200078208ff */
[----:B------:R-:W-:Y:S03]  /*31f0*/  BSSY B0, `(.L_x_12) ;  /* 0x00000fd000007945 */ /* 0x000fe60003800000 */
[----:B------:R-:W-:Y:S02]  /*3200*/  ISETP.GE.U32.AND P0, PT, R23, R18, PT ;  /* 0x000000121700720c */ /* 0x000fe40003f06070 */
[----:B------:R-:W-:-:S04]  /*3210*/  IADD3.X R0, RZ, R15, RZ, P1, !PT ;  /* 0x0000000fff007210 */ /* 0x000fc80000ffe4ff */
[----:B------:R-:W-:-:S13]  /*3220*/  ISETP.GE.AND.EX P0, PT, R0, R19, PT, P0 ;  /* 0x000000130000720c */ /* 0x000fda0003f06300 */
[----:B------:R-:W-:Y:S05]  /*3230*/  @P0 BRA `(.L_x_13) ;  /* 0x0000000c00e00947 */ /* 0x000fea0003800000 */
[----:B------:R-:W-:Y:S01]  /*3240*/  ISETP.NE.AND P0, PT, R8, RZ, PT ;  /* 0x000000ff0800720c */ /* 0x000fe20003f05270 */
[----:B------:R-:W-:-:S12]  /*3250*/  HFMA2.MMA R0, -RZ, RZ, 0, 0 ;  /* 0x00000000ff007435 */ /* 0x000fd800000001ff */
[----:B------:R-:W-:Y:S05]  /*3260*/  @!P0 BRA `(.L_x_14) ;  /* 0x0000000c00a88947 */ /* 0x000fea0003800000 */
[----:B------:R-:W-:Y:S01]  /*3270*/  IMAD.MOV.U32 R22, RZ, RZ, RZ ;  /* 0x000000ffff167224 */ /* 0x000fe200078e00ff */
[----:B------:R-:W-:-:S03]  /*3280*/  ISETP.NE.AND P0, PT, R8, 0x1, PT ;  /* 0x000000010800780c */ /* 0x000fc60003f05270 */
[----:B------:R-:W-:-:S05]  /*3290*/  IMAD.HI.U32 R5, R23, UR32, R22 ;  /* 0x0000002017057c27 */ /* 0x000fca000f8e0016 */
[----:B------:R-:W-:-:S04]  /*32a0*/  SHF.R.U32.HI R5, RZ, UR33, R5 ;  /* 0x00000021ff057c19 */ /* 0x000fc80008011605 */
[----:B------:R-:W-:-:S05]  /*32b0*/  IADD3 R0, -R5, RZ, RZ ;  /* 0x000000ff05007210 */ /* 0x000fca0007ffe1ff */
        /* <DEDUP_REMOVED lines=229> */
.L_x_14:
[----:B------:R-:W-:Y:S01]  /*4110*/  FSETP.GE.FTZ.AND P0, PT, R4, 0.99999994039535522461, PT ;  /* 0x3f7fffff0400780b */ /* 0x000fe20003f16000 */
[----:B------:R-:W-:Y:S01]  /*4120*/  MUFU.RCP R22, UR30 ;  /* 0x0000001e00167d08 */ /* 0x000fe20008001000 */
[----:B------:R-:W-:Y:S01]  /*4130*/  MOV R5, 0xb3800000 ;  /* 0xb380000000057802 */ /* 0x000fe20000000f00 */
[----:B------:R-:W-:-:S10]  /*4140*/  ULDC.64 UR34, c[0x0][0x3d0] ;  /* 0x0000f40000227ab9 */ /* 0x000fd40000000a00 */
[----:B------:R-:W0:Y:S02]  /*4150*/  @!P0 MUFU.LG2 R4, R4 ;  /* 0x0000000400048308 */ /* 0x000e240000000c00 */
[----:B0-----:R-:W-:Y:S01]  /*4160*/  @!P0 FMUL.FTZ R5, R4, 0.69314718246459960938 ;  /* 0x3f31721804058820 */ /* 0x001fe20000410000 */
[----:B------:R-:W-:-:S03]  /*4170*/  IADD3 R4, P0, R0, UR34, RZ ;  /* 0x0000002200047c10 */ /* 0x000fc6000ff1e0ff */
[----:B------:R-:W-:-:S05]  /*4180*/  FMUL.FTZ R5, R22, -R5 ;  /* 0x8000000516057220 */ /* 0x000fca0000410000 */
[----:B------:R-:W-:Y:S01]  /*4190*/  F2FP.BF16.F32.PACK_AB R0, RZ, R5 ;  /* 0x00000005ff00723e */ /* 0x000fe200000010ff */
[----:B------:R-:W-:-:S05]  /*41a0*/  IMAD.X R5, RZ, RZ, UR35, P0 ;  /* 0x00000023ff057e24 */ /* 0x000fca00080e06ff */
[----:B------:R0:W-:Y:S02]  /*41b0*/  STG.E.U16 desc[UR60][R4.64], R0 ;  /* 0x0000000004007986 */ /* 0x0001e4000c10153c */
.L_x_13:
[----:B------:R-:W-:Y:S05]  /*41c0*/  BSYNC B0 ;  /* 0x0000000000007941 */ /* 0x000fea0003800000 */
.L_x_12:
[----:B------:R-:W-:-:S05]  /*41d0*/  IMAD R23, R2, 0x3, RZ ;  /* 0x0000000302177824 */ /* 0x000fca00078e02ff */
[----:B------:R-:W-:-:S04]  /*41e0*/  IADD3 R23, P1, R23, R24, RZ ;  /* 0x0000001817177210 */ /* 0x000fc80007f3e0ff */
[----:B------:R-:W-:Y:S02]  /*41f0*/  ISETP.GE.U32.AND P0, PT, R23, R18, PT ;  /* 0x000000121700720c */ /* 0x000fe40003f06070 */
[----:B0-----:R-:W-:-:S04]  /*4200*/  IADD3.X R0, RZ, R15, RZ, P1, !PT ;  /* 0x0000000fff007210 */ /* 0x001fc80000ffe4ff */
[----:B------:R-:W-:-:S13]  /*4210*/  ISETP.GE.AND.EX P0, PT, R0, R19, PT, P0 ;  /* 0x000000130000720c */ /* 0x000fda0003f06300 */
[----:B------:R-:W-:Y:S05]  /*4220*/  @P0 BRA `(.L_x_15) ;  /* 0x0000000c00e40947 */ /* 0x000fea0003800000 */
[----:B------:R-:W-:Y:S02]  /*4230*/  ISETP.NE.AND P0, PT, R8, RZ, PT ;  /* 0x000000ff0800720c */ /* 0x000fe40003f05270 */
[----:B------:R-:W-:-:S11]  /*4240*/  MOV R0, RZ ;  /* 0x000000ff00007202 */ /* 0x000fd60000000f00 */
[----:B------:R-:W-:Y:S05]  /*4250*/  @!P0 BRA `(.L_x_16) ;  /* 0x0000000c00ac8947 */ /* 0x000fea0003800000 */
[----:B------:R-:W-:Y:S01]  /*4260*/  MOV R5, R23 ;  /* 0x0000001700057202 */ /* 0x000fe20000000f00 */
        /* <DEDUP_REMOVED lines=228> */
[----:B------:R-:W-:-:S03]  /*50b0*/  ULDC.64 UR34, c[0x0][0x360] ;  /* 0x0000d80000227ab9 */ /* 0x000fc60000000a00 */
[----:B------:R-:W-:-:S05]  /*50c0*/  IMAD.HI.U32 R4, R23, UR34, R4 ;  /* 0x0000002217047c27 */ /* 0x000fca000f8e0004 */
[----:B------:R-:W-:-:S04]  /*50d0*/  SHF.R.U32.HI R4, RZ, UR35, R4 ;  /* 0x00000023ff047c19 */ /* 0x000fc80008011604 */
[----:B------:R-:W-:-:S05]  /*50e0*/  IADD3 R4, -R4, RZ, RZ ;  /* 0x000000ff04047210 */ /* 0x000fca0007ffe1ff */
[----:B------:R-:W-:-:S04]  /*50f0*/  IMAD R23, R4, UR28, R23 ;  /* 0x0000001c04177c24 */ /* 0x000fc8000f8e0217 */
[----:B------:R-:W-:-:S07]  /*5100*/  IMAD R0, R23, UR29, R0 ;  /* 0x0000001d17007c24 */ /* 0x000fce000f8e0200 */
.L_x_16:
[----:B------:R-:W-:Y:S01]  /*5110*/  FSETP.GE.FTZ.AND P0, PT, R3, 0.99999994039535522461, PT ;  /* 0x3f7fffff0300780b */ /* 0x000fe20003f16000 */
[----:B------:R-:W-:Y:S01]  /*5120*/  MUFU.RCP R5, UR30 ;  /* 0x0000001e00057d08 */ /* 0x000fe20008001000 */
[----:B------:R-:W-:Y:S01]  /*5130*/  IMAD.MOV.U32 R4, RZ, RZ, -0x4c800000 ;  /* 0xb3800000ff047424 */ /* 0x000fe200078e00ff */
[----:B------:R-:W-:-:S10]  /*5140*/  ULDC.64 UR34, c[0x0][0x3d0] ;  /* 0x0000f40000227ab9 */ /* 0x000fd40000000a00 */
[----:B------:R-:W0:Y:S02]  /*5150*/  @!P0 MUFU.LG2 R3, R3 ;  /* 0x0000000300038308 */ /* 0x000e240000000c00 */
[----:B0-----:R-:W-:-:S04]  /*5160*/  @!P0 FMUL.FTZ R4, R3, 0.69314718246459960938 ;  /* 0x3f31721803048820 */ /* 0x001fc80000410000 */
[----:B------:R-:W-:Y:S01]  /*5170*/  FMUL.FTZ R5, R5, -R4 ;  /* 0x8000000405057220 */ /* 0x000fe20000410000 */
[----:B------:R-:W-:-:S04]  /*5180*/  IADD3 R4, P0, R0, UR34, RZ ;  /* 0x0000002200047c10 */ /* 0x000fc8000ff1e0ff */
[----:B------:R-:W-:Y:S02]  /*5190*/  F2FP.BF16.F32.PACK_AB R0, RZ, R5 ;  /* 0x00000005ff00723e */ /* 0x000fe400000010ff */
[----:B------:R-:W-:-:S05]  /*51a0*/  IADD3.X R5, RZ, UR35, RZ, P0, !PT ;  /* 0x00000023ff057c10 */ /* 0x000fca00087fe4ff */
[----:B------:R0:W-:Y:S02]  /*51b0*/  STG.E.U16 desc[UR60][R4.64], R0 ;  /* 0x0000000004007986 */ /* 0x0001e4000c10153c */
.L_x_15:
[----:B------:R-:W-:Y:S01]  /*51c0*/  LEA R24, P0, R2, R24, 0x2 ;  /* 0x0000001802187211 */ /* 0x000fe200078010ff */
[----:B------:R-:W-:Y:S05]  /*51d0*/  WARPSYNC.ALL ;  /* 0x0000000000007948 */ /* 0x000fea0003800000 */
[----:B------:R-:W-:Y:S01]  /*51e0*/  IADD3.X R15, RZ, R15, RZ, P0, !PT ;  /* 0x0000000fff0f7210 */ /* 0x000fe200007fe4ff */
[----:B------:R-:W-:Y:S01]  /*51f0*/  BAR.SYNC.DEFER_BLOCKING 0x0 ;  /* 0x0000000000007b1d */ /* 0x000fe20000010000 */
[----:B------:R-:W-:Y:S01]  /*5200*/  ISETP.GE.U32.AND P0, PT, R24, R11, PT ;  /* 0x0000000b1800720c */ /* 0x000fe20003f06070 */
[----:B------:R-:W-:Y:S01]  /*5210*/  IMAD.MOV.U32 R22, RZ, RZ, R20 ;  /* 0x000000ffff167224 */ /* 0x000fe200078e0014 */
[----:B0-----:R-:W-:-:S02]  /*5220*/  MOV R5, R7 ;  /* 0x0000000700057202 */ /* 0x001fc40000000f00 */
[----:B------:R-:W-:Y:S02]  /*5230*/  ISETP.GE.AND.EX P0, PT, R15, R10, PT, P0 ;  /* 0x0000000a0f00720c */ /* 0x000fe40003f06300 */
[----:B------:R-:W-:-:S11]  /*5240*/  MOV R4, R6 ;  /* 0x0000000600047202 */ /* 0x000fd60000000f00 */
[----:B------:R-:W-:Y:S05]  /*5250*/  @!P0 BRA `(.L_x_17) ;  /* 0xffffffb8005c8947 */ /* 0x000fea000383ffff */
[----:B------:R-:W-:Y:S05]  /*5260*/  EXIT ;  /* 0x000000000000794d */ /* 0x000fea0003800000 */
        .weak           $__internal_0_$__cuda_sm20_div_s64
        .type           $__internal_0_$__cuda_sm20_div_s64,@function
        .size           $__internal_0_$__cuda_sm20_div_s64,(.L_x_271 - $__internal_0_$__cuda_sm20_div_s64)
$__internal_0_$__cuda_sm20_div_s64:
[----:B------:R-:W-:Y:S01]  /*5270*/  HFMA2.MMA R3, -RZ, RZ, 0, 0 ;  /* 0x00000000ff037435 */ /* 0x000fe200000001ff */
[----:B------:R-:W-:-:S05]  /*5280*/  IMAD.MOV.U32 R2, RZ, RZ, R0 ;  /* 0x000000ffff027224 */ /* 0x000fca00078e0000 */
[----:B------:R-:W0:Y:S08]  /*5290*/  I2F.U64.RP R10, R2 ;  /* 0x00000002000a7312 */ /* 0x000e300000309000 */
[----:B0-----:R-:W0:Y:S02]  /*52a0*/  MUFU.RCP R10, R10 ;  /* 0x0000000a000a7308 */ /* 0x001e240000001000 */
[----:B0-----:R-:W-:-:S06]  /*52b0*/  IADD3 R6, R10, 0x1ffffffe, RZ ;  /* 0x1ffffffe0a067810 */ /* 0x001fcc0007ffe0ff */
[----:B------:R-:W0:Y:S02]  /*52c0*/  F2I.U64.TRUNC R6, R6 ;  /* 0x0000000600067311 */ /* 0x000e24000020d800 */
[----:B0-----:R-:W-:-:S04]  /*52d0*/  IMAD.WIDE.U32 R2, R6, R0, RZ ;  /* 0x0000000006027225 */ /* 0x001fc800078e00ff */
[----:B------:R-:W-:Y:S01]  /*52e0*/  IMAD R11, R0, R7, R3 ;  /* 0x00000007000b7224 */ /* 0x000fe200078e0203 */
[----:B------:R-:W-:Y:S02]  /*52f0*/  IADD3 R19, P0, RZ, -R2, RZ ;  /* 0x80000002ff137210 */ /* 0x000fe40007f1e0ff */
[----:B------:R-:W-:-:S03]  /*5300*/  MOV R3, R6 ;  /* 0x0000000600037202 */ /* 0x000fc60000000f00 */
[----:B------:R-:W-:-:S04]  /*5310*/  IMAD.HI.U32 R2, R6, R19, RZ ;  /* 0x0000001306027227 */ /* 0x000fc800078e00ff */
[----:B------:R-:W-:-:S04]  /*5320*/  IMAD.X R11, RZ, RZ, ~R11, P0 ;  /* 0x000000ffff0b7224 */ /* 0x000fc800000e0e0b */
[----:B------:R-:W-:-:S04]  /*5330*/  IMAD.WIDE.U32 R2, P0, R6, R11, R2 ;  /* 0x0000000b06027225 */ /* 0x000fc80007800002 */
[C---:B------:R-:W-:Y:S02]  /*5340*/  IMAD R21, R7.reuse, R11, RZ ;  /* 0x0000000b07157224 */ /* 0x040fe400078e02ff */
[----:B------:R-:W-:-:S04]  /*5350*/  IMAD.HI.U32 R2, P1, R7, R19, R2 ;  /* 0x0000001307027227 */ /* 0x000fc80007820002 */
[----:B------:R-:W-:Y:S01]  /*5360*/  IMAD.HI.U32 R11, R7, R11, RZ ;  /* 0x0000000b070b7227 */ /* 0x000fe200078e00ff */
[----:B------:R-:W-:-:S04]  /*5370*/  IADD3 R3, P2, R21, R2, RZ ;  /* 0x0000000215037210 */ /* 0x000fc80007f5e0ff */
[----:B------:R-:W-:Y:S01]  /*5380*/  IADD3.X R11, R11, R7, RZ, P0, !PT ;  /* 0x000000070b0b7210 */ /* 0x000fe200007fe4ff */
[----:B------:R-:W-:-:S03]  /*5390*/  IMAD.WIDE.U32 R6, R3, R0, RZ ;  /* 0x0000000003067225 */ /* 0x000fc600078e00ff */
[----:B------:R-:W-:Y:S02]  /*53a0*/  IADD3.X R11, RZ, RZ, R11, P2, P1 ;  /* 0x000000ffff0b7210 */ /* 0x000fe400017e240b */
[----:B------:R-:W-:Y:S02]  /*53b0*/  IADD3 R19, P0, RZ, -R6, RZ ;  /* 0x80000006ff137210 */ /* 0x000fe40007f1e0ff */
[----:B------:R-:W-:Y:S01]  /*53c0*/  ISETP.LE.AND P1, PT, RZ, UR5, PT ;  /* 0x00000005ff007c0c */ /* 0x000fe2000bf23270 */
[----:B------:R-:W-:Y:S01]  /*53d0*/  IMAD R6, R0, R11, R7 ;  /* 0x0000000b00067224 */ /* 0x000fe200078e0207 */
[----:B------:R-:W-:Y:S01]  /*53e0*/  IADD3 R7, P4, RZ, -UR4, RZ ;  /* 0x80000004ff077c10 */ /* 0x000fe2000ff9e0ff */
[----:B------:R-:W-:-:S03]  /*53f0*/  IMAD.HI.U32 R2, R3, R19, RZ ;  /* 0x0000001303027227 */ /* 0x000fc600078e00ff */
[----:B------:R-:W-:Y:S01]  /*5400*/  SEL R7, R7, UR4, !P1 ;  /* 0x0000000407077c07 */ /* 0x000fe2000c800000 */
[----:B------:R-:W-:Y:S01]  /*5410*/  IMAD.X R6, RZ, RZ, ~R6, P0 ;  /* 0x000000ffff067224 */ /* 0x000fe200000e0e06 */
[----:B------:R-:W-:-:S03]  /*5420*/  IADD3.X R10, RZ, ~UR5, RZ, P4, !PT ;  /* 0x80000005ff0a7c10 */ /* 0x000fc6000a7fe4ff */
[----:B------:R-:W-:-:S04]  /*5430*/  IMAD.WIDE.U32 R2, P0, R3, R6, R2 ;  /* 0x0000000603027225 */ /* 0x000fc80007800002 */
[----:B------:R-:W-:-:S04]  /*5440*/  IMAD.HI.U32 R18, R11, R6, RZ ;  /* 0x000000060b127227 */ /* 0x000fc800078e00ff */
[----:B------:R-:W-:-:S04]  /*5450*/  IMAD.HI.U32 R2, P2, R11, R19, R2 ;  /* 0x000000130b027227 */ /* 0x000fc80007840002 */
[----:B------:R-:W-:-:S05]  /*5460*/  IMAD R3, R11, R6, RZ ;  /* 0x000000060b037224 */ /* 0x000fca00078e02ff */
[----:B------:R-:W-:Y:S02]  /*5470*/  IADD3 R6, P3, R3, R2, RZ ;  /* 0x0000000203067210 */ /* 0x000fe40007f7e0ff */
[----:B------:R-:W-:Y:S02]  /*5480*/  IADD3.X R3, R18, R11, RZ, P0, !PT ;  /* 0x0000000b12037210 */ /* 0x000fe400007fe4ff */
[----:B------:R-:W-:Y:S01]  /*5490*/  SEL R11, R10, UR5, !P1 ;  /* 0x000000050a0b7c07 */ /* 0x000fe2000c800000 */
[----:B------:R-:W-:Y:S01]  /*54a0*/  IMAD.HI.U32 R2, R6, R7, RZ ;  /* 0x0000000706027227 */ /* 0x000fe200078e00ff */
[----:B------:R-:W-:-:S03]  /*54b0*/  IADD3.X R10, RZ, RZ, R3, P3, P2 ;  /* 0x000000ffff0a7210 */ /* 0x000fc60001fe4403 */
[----:B------:R-:W-:Y:S02]  /*54c0*/  IMAD.MOV.U32 R3, RZ, RZ, RZ ;  /* 0x000000ffff037224 */ /* 0x000fe400078e00ff */
[-C--:B------:R-:W-:Y:S02]  /*54d0*/  IMAD R19, R10, R11.reuse, RZ ;  /* 0x0000000b0a137224 */ /* 0x080fe400078e02ff */
[----:B------:R-:W-:-:S04]  /*54e0*/  IMAD.WIDE.U32 R2, R6, R11, R2 ;  /* 0x0000000b06027225 */ /* 0x000fc800078e0002 */
[----:B------:R-:W-:-:S04]  /*54f0*/  IMAD.HI.U32 R21, R10, R11, RZ ;  /* 0x0000000b0a157227 */ /* 0x000fc800078e00ff */
[----:B------:R-:W-:-:S05]  /*5500*/  IMAD.HI.U32 R2, P0, R10, R7, R2 ;  /* 0x000000070a027227 */ /* 0x000fca0007800002 */
[----:B------:R-:W-:Y:S02]  /*5510*/  IADD3 R19, P2, R19, R2, RZ ;  /* 0x0000000213137210 */ /* 0x000fe40007f5e0ff */
[----:B------:R-:W-:-:S03]  /*5520*/  IADD3.X R21, R21, RZ, RZ, P0, !PT ;  /* 0x000000ff15157210 */ /* 0x000fc600007fe4ff */
[----:B------:R-:W-:Y:S01]  /*5530*/  IMAD.WIDE.U32 R2, R19, R0, RZ ;  /* 0x0000000013027225 */ /* 0x000fe200078e00ff */
[----:B------:R-:W-:Y:S02]  /*5540*/  IADD3.X R21, RZ, R21, RZ, P2, !PT ;  /* 0x00000015ff157210 */ /* 0x000fe400017fe4ff */
[----:B------:R-:W-:-:S03]  /*5550*/  IADD3 R23, P0, -R2, R7, RZ ;  /* 0x0000000702177210 */ /* 0x000fc60007f1e1ff */
[C---:B------:R-:W-:Y:S01]  /*5560*/  IMAD R6, R0.reuse, R21, R3 ;  /* 0x0000001500067224 */ /* 0x040fe200078e0203 */
[----:B------:R-:W-:Y:S02]  /*5570*/  IADD3 R2, P3, R19, 0x1, RZ ;  /* 0x0000000113027810 */ /* 0x000fe40007f7e0ff */
[----:B------:R-:W-:Y:S01]  /*5580*/  IADD3 R3, P2, -R0, R23, RZ ;  /* 0x0000001700037210 */ /* 0x000fe20007f5e1ff */
[----:B------:R-:W-:Y:S01]  /*5590*/  IMAD.X R10, R11, 0x1, ~R6, P0 ;  /* 0x000000010b0a7824 */ /* 0x000fe200000e0e06 */
[----:B------:R-:W-:Y:S02]  /*55a0*/  ISETP.GE.U32.AND P0, PT, R23, R0, PT ;  /* 0x000000001700720c */ /* 0x000fe40003f06070 */
[----:B------:R-:W-:Y:S02]  /*55b0*/  IADD3.X R6, RZ, R21, RZ, P3, !PT ;  /* 0x00000015ff067210 */ /* 0x000fe40001ffe4ff */
[C---:B------:R-:W-:Y:S02]  /*55c0*/  ISETP.GE.U32.AND.EX P0, PT, R10.reuse, RZ, PT, P0 ;  /* 0x000000ff0a00720c */ /* 0x040fe40003f06100 */
[----:B------:R-:W-:-:S02]  /*55d0*/  IADD3.X R7, R10, -0x1, RZ, P2, !PT ;  /* 0xffffffff0a077810 */ /* 0x000fc400017fe4ff */
[----:B------:R-:W-:Y:S02]  /*55e0*/  SEL R3, R3, R23, P0 ;  /* 0x0000001703037207 */ /* 0x000fe40000000000 */
[----:B------:R-:W-:Y:S02]  /*55f0*/  SEL R7, R7, R10, P0 ;  /* 0x0000000a07077207 */ /* 0x000fe40000000000 */
[----:B------:R-:W-:Y:S02]  /*5600*/  SEL R19, R2, R19, P0 ;  /* 0x0000001302137207 */ /* 0x000fe40000000000 */
[----:B------:R-:W-:Y:S02]  /*5610*/  ISETP.GE.U32.AND P2, PT, R3, R0, PT ;  /* 0x000000000300720c */ /* 0x000fe40003f46070 */
[----:B------:R-:W-:Y:S02]  /*5620*/  SEL R6, R6, R21, P0 ;  /* 0x0000001506067207 */ /* 0x000fe40000000000 */
[----:B------:R-:W-:-:S02]  /*5630*/  IADD3 R2, P3, R19, 0x1, RZ ;  /* 0x0000000113027810 */ /* 0x000fc40007f7e0ff */
[----:B------:R-:W-:Y:S02]  /*5640*/  ISETP.GE.U32.AND.EX P0, PT, R7, RZ, PT, P2 ;  /* 0x000000ff0700720c */ /* 0x000fe40003f06120 */
[-C--:B------:R-:W-:Y:S02]  /*5650*/  IADD3.X R7, RZ, R6.reuse, RZ, P3, !PT ;  /* 0x00000006ff077210 */ /* 0x080fe40001ffe4ff */
[----:B------:R-:W-:Y:S02]  /*5660*/  SEL R2, R2, R19, P0 ;  /* 0x0000001302027207 */ /* 0x000fe40000000000 */
[----:B------:R-:W-:Y:S02]  /*5670*/  SEL R7, R7, R6, P0 ;  /* 0x0000000607077207 */ /* 0x000fe40000000000 */
[----:B------:R-:W-:Y:S02]  /*5680*/  IADD3 R3, P2, RZ, -R2, RZ ;  /* 0x80000002ff037210 */ /* 0x000fe40007f5e0ff */
[----:B------:R-:W-:-:S02]  /*5690*/  ISETP.NE.U32.AND P0, PT, R0, RZ, PT ;  /* 0x000000ff0000720c */ /* 0x000fc40003f05070 */
[----:B------:R-:W-:Y:S01]  /*56a0*/  SEL R0, R3, R2, !P1 ;  /* 0x0000000203007207 */ /* 0x000fe20004800000 */
[----:B------:R-:W-:Y:S01]  /*56b0*/  IMAD.X R6, RZ, RZ, ~R7, P2 ;  /* 0x000000ffff067224 */ /* 0x000fe200010e0e07 */
[----:B------:R-:W-:Y:S01]  /*56c0*/  HFMA2.MMA R3, -RZ, RZ, 0, 0 ;  /* 0x00000000ff037435 */ /* 0x000fe200000001ff */
[----:B------:R-:W-:Y:S02]  /*56d0*/  MOV R2, R8 ;  /* 0x0000000800027202 */ /* 0x000fe40000000f00 */
[----:B------:R-:W-:Y:S02]  /*56e0*/  ISETP.NE.AND.EX P0, PT, RZ, RZ, PT, P0 ;  /* 0x000000ffff00720c */ /* 0x000fe40003f05300 */
[----:B------:R-:W-:Y:S02]  /*56f0*/  SEL R7, R6, R7, !P1 ;  /* 0x0000000706077207 */ /* 0x000fe40004800000 */
[----:B------:R-:W-:Y:S02]  /*5700*/  SEL R0, R0, 0xffffffff, P0 ;  /* 0xffffffff00007807 */ /* 0x000fe40000000000 */
[----:B------:R-:W-:Y:S01]  /*5710*/  SEL R7, R7, 0xffffffff, P0 ;  /* 0xffffffff07077807 */ /* 0x000fe20000000000 */
[----:B------:R-:W-:Y:S06]  /*5720*/  RET.REL.NODEC R2 `(_ZN2at6native65_GLOBAL__N__c0d6c1cb_32_DistributionExponentialKernel_cu_5881736643distribution_elementwise_grid_stride_kernelIfLi4EZNS0_9templates4cuda21uniform_and_transformIN3c108BFloat16EfPNS_17CUDAGeneratorImplEZZZNS4_18exponential_kernelIS9_EEvRNS_18TensorIteratorBaseEdT_ENKUlvE_clEvENKUlvE2_clEvEUlfE_EEvSC_T1_T2_EUlP24curandStatePhilox4_32_10E0_ZNS1_27distribution_nullary_kernelIS7_f6float4S9_SL_SG_EEvSC_SI_RKT3_T4_EUlifE0_EEvlNS_15PhiloxCudaStateESH_SI_) ;  /* 0xffffffa802347950 */ /* 0x000fec0003c3ffff */
.L_x_18:
[----:B------:R-:W-:-:S00]  /*5730*/  BRA `(.L_x_18) ;  /* 0xfffffffc00fc7947 */ /* 0x000fc0000383ffff */
[----:B------:R-:W-:-:S00]  /*5740*/  NOP ;  /* 0x0000000000007918 */ /* 0x000fc00000000000 */
        /* <DEDUP_REMOVED lines=11> */
.L_x_271:


//--------------------- .text._ZN2at6native65_GLOBAL__N__c0d6c1cb_32_DistributionExponentialKernel_cu_5881736643distribution_elementwise_grid_stride_kernelIfLi4EZNS0_9templates4cuda21uniform_and_transformIN3c108BFloat16EfPNS_17CUDAGeneratorImplEZZZNS4_18exponential_kernelIS9_EEvRNS_18TensorIteratorBaseEdT_ENKUlvE_clEvENKUlvE2_clEvEUlfE_EEvSC_T1_T2_EUlP24curandStatePhilox4_32_10E0_ZNS1_27distribution_nullary_kernelIS7_f6float4S9_SL_SG_EEvSC_SI_RKT3_T4_EUlifE_EEvlNS_15PhiloxCudaStateESH_SI_ --------------------------
	.section	.text._ZN2at6native65_GLOBAL__N__c0d6c1cb_32_DistributionExponentialKernel_cu_5881736643distribution_elementwise_grid_stride_kernelIfLi4EZNS0_9templates4cuda21uniform_and_transformIN3c108BFloat16EfPNS_17CUDAGeneratorImplEZZZNS4_18exponential_kernelIS9_EEvRNS_18TensorIteratorBaseEdT_ENKUlvE_clEvENKUlvE2_clEvEUlfE_EEvSC_T1_T2_EUlP24curandStatePhilox4_32_10E0_ZNS1_27distribution_nullary_kernelIS7_f6float4S9_SL_SG_EEvSC_SI_RKT3_T4_EUlifE_EEvlNS_15PhiloxCudaStateESH_SI_,"ax",@progbits
	.align	128
.text._ZN2at6native65_GLOBAL__N__c0d6c1cb_32_DistributionExponentialKernel_cu_5881736643distribution_elementwise_grid_stride_kernelIfLi4EZNS0_9templates4cuda21uniform_and_transformIN3c108BFloat16EfPNS_17CUDAGeneratorImplEZZZNS4_18exponential_kernelIS9_EEvRNS_18TensorIteratorBaseEdT_ENKUlvE_clEvENKUlvE2_clEvEUlfE_EEvSC_T1_T2_EUlP24curandStatePhilox4_32_10E0_ZNS1_27distribution_nullary_kernelIS7_f6float4S9_SL_SG_EEvSC_SI_RKT3_T4_EUlifE_EEvlNS_15PhiloxCudaStateESH_SI_:
        .type           _ZN2at6native65_GLOBAL__N__c0d6c1cb_32_DistributionExponentialKernel_cu_5881736643distribution_elementwise_grid_stride_kernelIfLi4EZNS0_9templates4cuda21uniform_and_transformIN3c108BFloat16EfPNS_17CUDAGeneratorImplEZZZNS4_18exponential_kernelIS9_EEvRNS_18TensorIteratorBaseEdT_ENKUlvE_clEvENKUlvE2_clEvEUlfE_EEvSC_T1_T2_EUlP24curandStatePhilox4_32_10E0_ZNS1_27distribution_nullary_kernelIS7_f6float4S9_SL_SG_EEvSC_SI_RKT3_T4_EUlifE_EEvlNS_15PhiloxCudaStateESH_SI_,@function
        .size           _ZN2at6native65_GLOBAL__N__c0d6c1cb_32_DistributionExponentialKernel_cu_5881736643distribution_elementwise_grid_stride_kernelIfLi4EZNS0_9templates4cuda21uniform_and_transformIN3c108BFloat16EfPNS_17CUDAGeneratorImplEZZZNS4_18exponential_kernelIS9_EEvRNS_18TensorIteratorBaseEdT_ENKUlvE_clEvENKUlvE2_clEvEUlfE_EEvSC_T1_T2_EUlP24curandStatePhilox4_32_10E0_ZNS1_27distribution_nullary_kernelIS7_f6float4S9_SL_SG_EEvSC_SI_RKT3_T4_EUlifE_EEvlNS_15PhiloxCudaStateESH_SI_,(.L_x_273 - _ZN2at6native65_GLOBAL__N__c0d6c1cb_32_DistributionExponentialKernel_cu_5881736643distribution_elementwise_grid_stride_kernelIfLi4EZNS0_9templates4cuda21uniform_and_transformIN3c108BFloat16EfPNS_17CUDAGeneratorImplEZZZNS4_18exponential_kernelIS9_EEvRNS_18TensorIteratorBaseEdT_ENKUlvE_clEvENKUlvE2_clEvEUlfE_EEvSC_T1_T2_EUlP24curandStatePhilox4_32_10E0_ZNS1_27distribution_nullary_kernelIS7_f6float4S9_SL_SG_EEvSC_SI_RKT3_T4_EUlifE_EEvlNS_15PhiloxCudaStateESH_SI_)
        .other          _ZN2at6native65_GLOBAL__N__c0d6c1cb_32_DistributionExponentialKernel_cu_5881736643distribution_elementwise_grid_stride_kernelIfLi4EZNS0_9templates4cuda21uniform_and_transformIN3c108BFloat16EfPNS_17CUDAGeneratorImplEZZZNS4_18exponential_kernelIS9_EEvRNS_18TensorIteratorBaseEdT_ENKUlvE_clEvENKUlvE2_clEvEUlfE_EEvSC_T1_T2_EUlP24curandStatePhilox4_32_10E0_ZNS1_27distribution_nullary_kernelIS7_f6float4S9_SL_SG_EEvSC_SI_RKT3_T4_EUlifE_EEvlNS_15PhiloxCudaStateESH_SI_,@"STO_CUDA_ENTRY STV_DEFAULT"
_ZN2at6native65_GLOBAL__N__c0d6c1cb_32_DistributionExponentialKernel_cu_5881736643distribution_elementwise_grid_stride_kernelIfLi4EZNS0_9templates4cuda21uniform_and_transformIN3c108BFloat16EfPNS_17CUDAGeneratorImplEZZZNS4_18exponential_kernelIS9_EEvRNS_18TensorIteratorBaseEdT_ENKUlvE_clEvENKUlvE2_clEvEUlfE_EEvSC_T1_T2_EUlP24curandStatePhilox4_32_10E0_ZNS1_27distribution_nullary_kernelIS7_f6float4S9_SL_SG_EEvSC_SI_RKT3_T4_EUlifE_EEvlNS_15PhiloxCudaStateESH_SI_:
        /* <DEDUP_REMOVED lines=8> */
[----:B------:R-:W2:Y:S01]  /*0080*/  LDC R5, c[0x0][RZ] ;  /* 0x00000000ff057b82 */ /* 0x000ea20000000800 */
[----:B------:R-:W-:Y:S01]  /*0090*/  HFMA2.MMA R35, -RZ, RZ, 0, 0 ;  /* 0x00000000ff237435 */ /* 0x000fe200000001ff */
[----:B------:R-:W-:Y:S01]  /*00a0*/  ULDC.64 UR6, c[0x0][0x210] ;  /* 0x0000840000067ab9 */ /* 0x000fe20000000a00 */
[----:B0-----:R-:W-:-:S05]  /*00b0*/  @P0 IMAD.MOV.U32 R40, RZ, RZ, R42 ;  /* 0x000000ffff280224 */ /* 0x001fca00078e002a */
[----:B------:R-:W0:Y:S01]  /*00c0*/  @P0 LDC R7, c[0x0][0x228] ;  /* 0x00008a00ff070b82 */ /* 0x000e220000000800 */
[----:B-1----:R-:W0:Y:S01]  /*00d0*/  @P0 LDG.E.64 R2, desc[UR8][R40.64] ;  /* 0x0000000828020981 */ /* 0x002e22000c1e1b00 */
[----:B------:R-:W-:Y:S02]  /*00e0*/  IMAD.U32 R22, RZ, RZ, UR4 ;  /* 0x00000004ff167e24 */ /* 0x000fe4000f8e00ff */
[----:B------:R-:W-:-:S06]  /*00f0*/  IMAD.U32 R23, RZ, RZ, UR5 ;  /* 0x00000005ff177e24 */ /* 0x000fcc000f8e00ff */
[----:B------:R-:W3:Y:S01]  /*0100*/  @P0 LDG.E.64 R22, desc[UR8][R22.64] ;  /* 0x0000000816160981 */ /* 0x000ee2000c1e1b00 */
[----:B------:R-:W2:Y:S01]  /*0110*/  S2UR UR4, SR_CTAID.X ;  /* 0x00000000000479c3 */ /* 0x000ea20000002500 */
[----:B------:R-:W-:-:S04]  /*0120*/  UIADD3 UR6, UP0, UR6, -0x1, URZ ;  /* 0xffffffff06067890 */ /* 0x000fc8000ff1e03f */
[----:B------:R-:W-:Y:S01]  /*0130*/  UIADD3.X UR7, UR7, -0x1, URZ, UP0, !UPT ;  /* 0xffffffff07077890 */ /* 0x000fe200087fe43f */
[----:B--2---:R-:W-:Y:S01]  /*0140*/  IMAD.WIDE.U32 R34, R5, UR4, R34 ;  /* 0x0000000405227c25 */ /* 0x004fe2000f8e0022 */
[----:B0-----:R-:W-:-:S03]  /*0150*/  @P0 IADD3 R42, P1, R2, R7, RZ ;  /* 0x00000007022a0210 */ /* 0x001fc60007f3e0ff */
[----:B------:R-:W-:-:S04]  /*0160*/  IMAD.WIDE.U32 R6, R34, -0x326172a9, RZ ;  /* 0xcd9e8d5722067825 */ /* 0x000fc800078e00ff */
[----:B------:R-:W-:Y:S01]  /*0170*/  @P0 IMAD.X R41, RZ, RZ, R3, P1 ;  /* 0x000000ffff290224 */ /* 0x000fe200008e0603 */
[----:B------:R-:W-:Y:S01]  /*0180*/  ISETP.NE.U32.AND P0, PT, RZ, UR7, PT ;  /* 0x00000007ff007c0c */ /* 0x000fe2000bf05070 */
[----:B---3--:R-:W-:-:S03]  /*0190*/  VIADD R0, R23, 0xbb67ae85 ;  /* 0xbb67ae8517007836 */ /* 0x008fc60000000000 */
[--C-:B------:R-:W-:Y:S01]  /*01a0*/  SHF.R.U64 R4, R42, 0x2, R41.reuse ;  /* 0x000000022a047819 */ /* 0x100fe20000001229 */
[----:B------:R-:W-:Y:S01]  /*01b0*/  VIADD R2, R22, 0x9e3779b9 ;  /* 0x9e3779b916027836 */ /* 0x000fe20000000000 */
[----:B------:R-:W-:-:S03]  /*01c0*/  SHF.R.U32.HI R3, RZ, 0x2, R41 ;  /* 0x00000002ff037819 */ /* 0x000fc60000011629 */
[----:B------:R-:W-:Y:S01]  /*01d0*/  IMAD.WIDE.U32 R4, R4, -0x2daee0ad, RZ ;  /* 0xd2511f5304047825 */ /* 0x000fe200078e00ff */
[----:B------:R-:W-:Y:S02]  /*01e0*/  LOP3.LUT R8, R7, R3, R22, 0x96, !PT ;  /* 0x0000000307087212 */ /* 0x000fe400078e9616 */
[----:B------:R-:W-:Y:S02]  /*01f0*/  IADD3 R3, R22, 0x3c6ef372, RZ ;  /* 0x3c6ef37216037810 */ /* 0x000fe40007ffe0ff */
        /* <DEDUP_REMOVED lines=15> */
[C---:B------:R-:W-:Y:S01]  /*02f0*/  IADD3 R11, R22.reuse, -0x4ab325aa, RZ ;  /* 0xb54cda56160b7810 */ /* 0x040fe20007ffe0ff */
[----:B------:R-:W-:Y:S02]  /*0300*/  VIADD R6, R22, 0xdaa66d2b ;  /* 0xdaa66d2b16067836 */ /* 0x000fe40000000000 */
[C---:B------:R-:W-:Y:S02]  /*0310*/  VIADD R8, R23.reuse, 0xed9eba14 ;  /* 0xed9eba1417087836 */ /* 0x040fe40000000000 */
[----:B------:R-:W-:Y:S01]  /*0320*/  VIADD R9, R23, 0xa9066899 ;  /* 0xa906689917097836 */ /* 0x000fe20000000000 */
[----:B------:R-:W-:Y:S01]  /*0330*/  LOP3.LUT R12, R17, R14, R6, 0x96, !PT ;  /* 0x0000000e110c7212 */ /* 0x000fe200078e9606 */
[----:B------:R-:W-:-:S04]  /*0340*/  IMAD.WIDE.U32 R14, R15, -0x326172a9, RZ ;  /* 0xcd9e8d570f0e7825 */ /* 0x000fc800078e00ff */
[----:B------:R-:W-:Y:S01]  /*0350*/  IMAD.WIDE.U32 R12, R12, -0x2daee0ad, RZ ;  /* 0xd2511f530c0c7825 */ /* 0x000fe200078e00ff */
[----:B------:R-:W-:Y:S02]  /*0360*/  LOP3.LUT R18, R15, R16, R7, 0x96, !PT ;  /* 0x000000100f127212 */ /* 0x000fe400078e9607 */
[----:B------:R-:W-:Y:S02]  /*0370*/  IADD3 R15, R22, -0xe443238, RZ ;  /* 0xf1bbcdc8160f7810 */ /* 0x000fe40007ffe0ff */
[----:B------:R-:W-:Y:S01]  /*0380*/  LOP3.LUT R20, R13, R10, R8, 0x96, !PT ;  /* 0x0000000a0d147212 */ /* 0x000fe200078e9608 */
[----:B------:R-:W-:-:S04]  /*0390*/  IMAD.WIDE.U32 R18, R18, -0x2daee0ad, RZ ;  /* 0xd2511f5312127825 */ /* 0x000fc800078e00ff */
[----:B------:R-:W-:Y:S01]  /*03a0*/  IMAD.WIDE.U32 R20, R20, -0x326172a9, RZ ;  /* 0xcd9e8d5714147825 */ /* 0x000fe200078e00ff */
[----:B------:R-:W-:-:S03]  /*03b0*/  LOP3.LUT R16, R19, R12, R9, 0x96, !PT ;  /* 0x0000000c13107212 */ /* 0x000fc600078e9609 */
[----:B------:R-:W-:Y:S02]  /*03c0*/  VIADD R10, R22, 0x1715609d ;  /* 0x1715609d160a7836 */ /* 0x000fe40000000000 */
[----:B------:R-:W-:-:S03]  /*03d0*/  IMAD.WIDE.U32 R16, R16, -0x326172a9, RZ ;  /* 0xcd9e8d5710107825 */ /* 0x000fc600078e00ff */
[----:B------:R-:W-:Y:S01]  /*03e0*/  LOP3.LUT R24, R21, R14, R10, 0x96, !PT ;  /* 0x0000000e15187212 */ /* 0x000fe200078e960a */
[----:B------:R-:W-:Y:S01]  /*03f0*/  VIADD R12, R23, 0x646e171e ;  /* 0x646e171e170c7836 */ /* 0x000fe20000000000 */
[----:B------:R-:W-:Y:S01]  /*0400*/  LOP3.LUT R19, R17, R20, R11, 0x96, !PT ;  /* 0x0000001411137212 */ /* 0x000fe200078e960b */
[----:B------:R-:W-:Y:S02]  /*0410*/  VIADD R13, R23, 0x1fd5c5a3 ;  /* 0x1fd5c5a3170d7836 */ /* 0x000fe40000000000 */
[----:B------:R-:W-:-:S04]  /*0420*/  IMAD.WIDE.U32 R24, R24, -0x2daee0ad, RZ ;  /* 0xd2511f5318187825 */ /* 0x000fc800078e00ff */
[----:B------:R-:W-:Y:S01]  /*0430*/  VIADD R14, R22, 0x5384540f ;  /* 0x5384540f160e7836 */ /* 0x000fe20000000000 */
[----:B------:R-:W-:Y:S01]  /*0440*/  LOP3.LUT R20, R25, R18, R12, 0x96, !PT ;  /* 0x0000001219147212 */ /* 0x000fe200078e960c */
[----:B------:R-:W-:-:S04]  /*0450*/  IMAD.WIDE.U32 R18, R19, -0x2daee0ad, RZ ;  /* 0xd2511f5313127825 */ /* 0x000fc800078e00ff */
[----:B------:R-:W-:Y:S01]  /*0460*/  IMAD.WIDE.U32 R20, R20, -0x326172a9, RZ ;  /* 0xcd9e8d5714147825 */ /* 0x000fe200078e00ff */
[----:B------:R-:W-:Y:S02]  /*0470*/  LOP3.LUT R36, R19, R24, R13, 0x96, !PT ;  /* 0x0000001813247212 */ /* 0x000fe400078e960d */
[----:B------:R-:W-:Y:S01]  /*0480*/  IADD3 R19, R23, -0x695add53, RZ ;  /* 0x96a522ad17137810 */ /* 0x000fe20007ffe0ff */
[----:B------:R-:W-:Y:S01]  /*0490*/  IMAD.MOV.U32 R17, RZ, RZ, R34 ;  /* 0x000000ffff117224 */ /* 0x000fe200078e0022 */
[----:B------:R-:W-:Y:S01]  /*04a0*/  LOP3.LUT R24, R21, R16, R14, 0x96, !PT ;  /* 0x0000001015187212 */ /* 0x000fe200078e960e */
[----:B------:R-:W-:-:S04]  /*04b0*/  IMAD.WIDE.U32 R36, R36, -0x326172a9, RZ ;  /* 0xcd9e8d5724247825 */ /* 0x000fc800078e00ff */
[----:B------:R-:W-:Y:S01]  /*04c0*/  IMAD.WIDE.U32 R24, R24, -0x2daee0ad, RZ ;  /* 0xd2511f5318187825 */ /* 0x000fe200078e00ff */
[----:B------:R-:W-:-:S03]  /*04d0*/  LOP3.LUT R43, R37, R20, R15, 0x96, !PT ;  /* 0x00000014252b7212 */ /* 0x000fc600078e960f */
[----:B------:R-:W-:Y:S02]  /*04e0*/  VIADD R16, R23, 0xdb3d7428 ;  /* 0xdb3d742817107836 */ /* 0x000fe40000000000 */
[----:B------:R-:W-:Y:S02]  /*04f0*/  VIADD R20, R22, 0x8ff34781 ;  /* 0x8ff3478116147836 */ /* 0x000fe40000000000 */
[----:B------:R-:W-:Y:S01]  /*0500*/  IMAD.MOV.U32 R21, RZ, RZ, R35 ;  /* 0x000000ffff157224 */ /* 0x000fe200078e0023 */
[----:B------:R-:W-:Y:S01]  /*0510*/  LOP3.LUT R40, R25, R18, R16, 0x96, !PT ;  /* 0x0000001219287212 */ /* 0x000fe200078e9610 */
[----:B------:R-:W-:-:S04]  /*0520*/  IMAD.HI.U32 R25, R43, -0x2daee0ad, RZ ;  /* 0xd2511f532b197827 */ /* 0x000fc800078e00ff */
[----:B------:R-:W-:-:S04]  /*0530*/  IMAD.HI.U32 R27, R40, -0x326172a9, RZ ;  /* 0xcd9e8d57281b7827 */ /* 0x000fc800078e00ff */
[----:B------:R-:W-:Y:S01]  /*0540*/  IMAD.MOV.U32 R18, RZ, RZ, R35 ;  /* 0x000000ffff127224 */ /* 0x000fe200078e0023 */
[----:B------:R-:W-:Y:S02]  /*0550*/  LOP3.LUT R35, R25, R24, R19, 0x96, !PT ;  /* 0x0000001819237212 */ /* 0x000fe400078e9613 */
[----:B------:R-:W-:Y:S01]  /*0560*/  LOP3.LUT R36, R27, R36, R20, 0x96, !PT ;  /* 0x000000241b247212 */ /* 0x000fe200078e9614 */
[----:B------:R-:W-:Y:S06]  /*0570*/  @!P0 BRA `(.L_x_19) ;  /* 0x0000000000248947 */ /* 0x000fec0003800000 */
[----:B------:R-:W-:Y:S01]  /*0580*/  ULDC UR4, c[0x0][0x0] ;  /* 0x0000000000047ab9 */ /* 0x000fe20000000800 */
[----:B------:R-:W-:Y:S01]  /*0590*/  ULDC UR5, c[0x0][0xc] ;  /* 0x0000030000057ab9 */ /* 0x000fe20000000800 */
[----:B------:R-:W-:Y:S01]  /*05a0*/  MOV R28, 0x5e0 ;  /* 0x000005e0001c7802 */ /* 0x000fe20000000f00 */
[----:B------:R-:W-:-:S04]  /*05b0*/  UIMAD UR4, UR4, UR5, URZ ;  /* 0x00000005040472a4 */ /* 0x000fc8000f8e023f */
[----:B------:R-:W-:-:S12]  /*05c0*/  USHF.L.U32 UR4, UR4, 0x2, URZ ;  /* 0x0000000204047899 */ /* 0x000fd8000800063f */
[----:B------:R-:W-:Y:S05]  /*05d0*/  CALL.REL.NOINC `($__internal_1_$__cuda_sm20_div_s64) ;  /* 0x0000000c00647944 */ /* 0x000fea0003c00000 */
[----:B------:R-:W-:Y:S01]  /*05e0*/  MOV R24, R26 ;  /* 0x0000001a00187202 */ /* 0x000fe20000000f00 */
[----:B------:R-:W-:Y:S01]  /*05f0*/  IMAD.MOV.U32 R25, RZ, RZ, R27 ;  /* 0x000000ffff197224 */ /* 0x000fe200078e001b */
[----:B------:R-:W-:Y:S06]  /*0600*/  BRA `(.L_x_20) ;  /* 0x00000000005c7947 */ /* 0x000fec0003800000 */
.L_x_19:
[----:B------:R-:W0:Y:S08]  /*0610*/  LDC R24, c[0x0][RZ] ;  /* 0x00000000ff187b82 */ /* 0x000e300000000800 */
        /* <DEDUP_REMOVED lines=9> */
[----:B0-----:R-:W-:Y:S02]  /*06b0*/  IMAD.MOV.U32 R24, RZ, RZ, RZ ;  /* 0x000000ffff187224 */ /* 0x001fe400078e00ff */
[----:B-1----:R-:W-:-:S04]  /*06c0*/  IMAD R29, R29, R25, RZ ;  /* 0x000000191d1d7224 */ /* 0x002fc800078e02ff */
[----:B------:R-:W-:-:S06]  /*06d0*/  IMAD.HI.U32 R25, R25, R29, R24 ;  /* 0x0000001d19197227 */ /* 0x000fcc00078e0018 */
[----:B------:R-:W-:-:S05]  /*06e0*/  IMAD.HI.U32 R24, R25, UR6, RZ ;  /* 0x0000000619187c27 */ /* 0x000fca000f8e00ff */
[----:B------:R-:W-:-:S05]  /*06f0*/  IADD3 R25, -R24, RZ, RZ ;  /* 0x000000ff18197210 */ /* 0x000fca0007ffe1ff */
[----:B------:R-:W-:-:S05]  /*0700*/  IMAD R25, R26, R25, UR6 ;  /* 0x000000061a197e24 */ /* 0x000fca000f8e0219 */
[----:B------:R-:W-:-:S13]  /*0710*/  ISETP.GE.U32.AND P0, PT, R25, R26, PT ;  /* 0x0000001a1900720c */ /* 0x000fda0003f06070 */
[----:B------:R-:W-:Y:S02]  /*0720*/  @P0 IMAD.IADD R25, R25, 0x1, -R26 ;  /* 0x0000000119190824 */ /* 0x000fe400078e0a1a */
[----:B------:R-:W-:-:S03]  /*0730*/  @P0 VIADD R24, R24, 0x1 ;  /* 0x0000000118180836 */ /* 0x000fc60000000000 */
[----:B------:R-:W-:Y:S01]  /*0740*/  ISETP.GE.U32.AND P1, PT, R25, R26, PT ;  /* 0x0000001a1900720c */ /* 0x000fe20003f26070 */
[----:B------:R-:W-:-:S12]  /*0750*/  IMAD.MOV.U32 R25, RZ, RZ, RZ ;  /* 0x000000ffff197224 */ /* 0x000fd800078e00ff */
[----:B------:R-:W-:Y:S02]  /*0760*/  @P1 IADD3 R24, R24, 0x1, RZ ;  /* 0x0000000118181810 */ /* 0x000fe40007ffe0ff */
[----:B------:R-:W-:-:S07]  /*0770*/  @!P2 LOP3.LUT R24, RZ, R26, RZ, 0x33, !PT ;  /* 0x0000001aff18a212 */ /* 0x000fce00078e33ff */
.L_x_20:
[----:B------:R-:W-:Y:S01]  /*0780*/  ULDC UR4, c[0x0][0x0] ;  /* 0x0000000000047ab9 */ /* 0x000fe20000000800 */
[----:B------:R-:W-:Y:S01]  /*0790*/  ULDC UR5, c[0x0][0xc] ;  /* 0x0000030000057ab9 */ /* 0x000fe20000000800 */
[----:B------:R-:W-:Y:S01]  /*07a0*/  IADD3 R24, P0, R24, 0x1, RZ ;  /* 0x0000000118187810 */ /* 0x000fe20007f1e0ff */
[----:B------:R-:W-:-:S04]  /*07b0*/  UIMAD.WIDE.U32 UR4, UR4, UR5, URZ ;  /* 0x00000005040472a5 */ /* 0x000fc8000f8e003f */
[----:B------:R-:W-:Y:S02]  /*07c0*/  IMAD.X R26, RZ, RZ, R25, P0 ;  /* 0x000000ffff1a7224 */ /* 0x000fe400000e0619 */
[C---:B------:R-:W-:Y:S02]  /*07d0*/  IMAD R27, R24.reuse, UR5, RZ ;  /* 0x00000005181b7c24 */ /* 0x040fe4000f8e02ff */
[----:B------:R-:W-:-:S04]  /*07e0*/  IMAD.WIDE.U32 R24, R24, UR4, RZ ;  /* 0x0000000418187c25 */ /* 0x000fc8000f8e00ff */
[----:B------:R-:W-:Y:S01]  /*07f0*/  IMAD R27, R26, UR4, R27 ;  /* 0x000000041a1b7c24 */ /* 0x000fe2000f8e021b */
[----:B------:R-:W-:-:S03]  /*0800*/  SHF.L.U32 R38, R24, 0x2, RZ ;  /* 0x0000000218267819 */ /* 0x000fc600000006ff */
[----:B------:R-:W-:Y:S01]  /*0810*/  IMAD.IADD R37, R25, 0x1, R27 ;  /* 0x0000000119257824 */ /* 0x000fe200078e021b */
[----:B------:R-:W-:-:S04]  /*0820*/  ISETP.GE.U32.AND P0, PT, R17, R38, PT ;  /* 0x000000261100720c */ /* 0x000fc80003f06070 */
[----:B------:R-:W-:-:S04]  /*0830*/  SHF.L.U64.HI R37, R24, 0x2, R37 ;  /* 0x0000000218257819 */ /* 0x000fc80000010225 */
[----:B------:R-:W-:-:S13]  /*0840*/  ISETP.GE.AND.EX P0, PT, R18, R37, PT, P0 ;  /* 0x000000251200720c */ /* 0x000fda0003f06300 */
[----:B------:R-:W-:Y:S05]  /*0850*/  @P0 EXIT ;  /* 0x000000000000094d */ /* 0x000fea0003800000 */
[----:B------:R-:W0:Y:S01]  /*0860*/  LDC.64 R24, c[0x0][0x210] ;  /* 0x00008400ff187b82 */ /* 0x000e220000000a00 */
[--C-:B------:R-:W-:Y:S01]  /*0870*/  SHF.R.U32.HI R39, RZ, 0x2, R41.reuse ;  /* 0x00000002ff277819 */ /* 0x100fe20000011629 */
[----:B------:R-:W-:Y:S01]  /*0880*/  IMAD R40, R40, -0x326172a9, RZ ;  /* 0xcd9e8d5728287824 */ /* 0x000fe200078e02ff */
[C---:B------:R-:W-:Y:S01]  /*0890*/  SHF.R.U64 R41, R42.reuse, 0x2, R41 ;  /* 0x000000022a297819 */ /* 0x040fe20000001229 */
[----:B------:R-:W-:Y:S01]  /*08a0*/  ULDC.64 UR6, c[0x0][0x240] ;  /* 0x0000900000067ab9 */ /* 0x000fe20000000a00 */
[----:B------:R-:W-:Y:S01]  /*08b0*/  LOP3.LUT R42, R42, 0x3, RZ, 0xc0, !PT ;  /* 0x000000032a2a7812 */ /* 0x000fe200078ec0ff */
[----:B------:R-:W-:-:S06]  /*08c0*/  ULDC.64 UR10, c[0x0][0x238] ;  /* 0x00008e00000a7ab9 */ /* 0x000fcc0000000a00 */
.L_x_32:
[----:B------:R-:W-:Y:S01]  /*08d0*/  VIADD R41, R41, 0x1 ;  /* 0x0000000129297836 */ /* 0x000fe20000000000 */
[----:B------:R-:W-:Y:S03]  /*08e0*/  BSSY B0, `(.L_x_21) ;  /* 0x000000c000007945 */ /* 0x000fe60003800000 */
[C---:B-1----:R-:W-:Y:S01]  /*08f0*/  IMAD.HI.U32 R27, R41.reuse, -0x2daee0ad, RZ ;  /* 0xd2511f53291b7827 */ /* 0x042fe200078e00ff */
[----:B------:R-:W-:-:S13]  /*0900*/  ISETP.NE.AND P0, PT, R41, RZ, PT ;  /* 0x000000ff2900720c */ /* 0x000fda0003f05270 */
[----:B------:R-:W-:Y:S05]  /*0910*/  @P0 BRA `(.L_x_22) ;  /* 0x0000000000200947 */ /* 0x000fea0003800000 */
[----:B------:R-:W-:-:S04]  /*0920*/  IADD3 R39, R39, 0x1, RZ ;  /* 0x0000000127277810 */ /* 0x000fc80007ffe0ff */
[----:B------:R-:W-:-:S13]  /*0930*/  ISETP.NE.AND P0, PT, R39, RZ, PT ;  /* 0x000000ff2700720c */ /* 0x000fda0003f05270 */
[----:B------:R-:W-:Y:S02]  /*0940*/  @!P0 VIADD R34, R34, 0x1 ;  /* 0x0000000122228836 */ /* 0x000fe40000000000 */
[----:B------:R-:W-:Y:S02]  /*0950*/  @!P0 VIADD R26, R21, 0x1 ;  /* 0x00000001151a8836 */ /* 0x000fe40000000000 */
[----:B------:R-:W-:Y:S01]  /*0960*/  @!P0 IMAD.MOV.U32 R39, RZ, RZ, RZ ;  /* 0x000000ffff278224 */ /* 0x000fe200078e00ff */
[----:B------:R-:W-:-:S13]  /*0970*/  ISETP.NE.AND P1, PT, R34, RZ, !P0 ;  /* 0x000000ff2200720c */ /* 0x000fda0004725270 */
[----:B------:R-:W-:-:S05]  /*0980*/  @P1 IADD3 R26, R21, RZ, RZ ;  /* 0x000000ff151a1210 */ /* 0x000fca0007ffe0ff */
[----:B------:R-:W-:-:S07]  /*0990*/  @!P0 IMAD.MOV.U32 R21, RZ, RZ, R26 ;  /* 0x000000ffff158224 */ /* 0x000fce00078e001a */
.L_x_22:
[----:B------:R-:W-:Y:S05]  /*09a0*/  BSYNC B0 ;  /* 0x0000000000007941 */ /* 0x000fea0003800000 */
.L_x_21:
[----:B------:R-:W-:Y:S01]  /*09b0*/  IMAD.HI.U32 R26, R34, -0x326172a9, RZ ;  /* 0xcd9e8d57221a7827 */ /* 0x000fe200078e00ff */
[----:B------:R-:W-:Y:S02]  /*09c0*/  LOP3.LUT R27, R27, R21, R23, 0x96, !PT ;  /* 0x000000151b1b7212 */ /* 0x000fe400078e9617 */
[----:B------:R-:W-:Y:S01]  /*09d0*/  ISETP.NE.AND P0, PT, R42, 0x1, PT ;  /* 0x000000012a00780c */ /* 0x000fe20003f05270 */
[----:B------:R-:W-:Y:S01]  /*09e0*/  IMAD R29, R34, -0x326172a9, RZ ;  /* 0xcd9e8d57221d7824 */ /* 0x000fe200078e02ff */
[----:B------:R-:W-:Y:S01]  /*09f0*/  LOP3.LUT R26, R26, R39, R22, 0x96, !PT ;  /* 0x000000271a1a7212 */ /* 0x000fe200078e9616 */
[----:B------:R-:W-:-:S04]  /*0a00*/  IMAD.WIDE.U32 R30, R27, -0x326172a9, RZ ;  /* 0xcd9e8d571b1e7825 */ /* 0x000fc800078e00ff */
[----:B------:R-:W-:Y:S01]  /*0a10*/  IMAD R45, R41, -0x2daee0ad, RZ ;  /* 0xd2511f53292d7824 */ /* 0x000fe200078e02ff */
[----:B------:R-:W-:Y:S01]  /*0a20*/  LOP3.LUT R29, R31, R29, R2, 0x96, !PT ;  /* 0x0000001d1f1d7212 */ /* 0x000fe200078e9602 */
[----:B------:R-:W-:-:S04]  /*0a30*/  IMAD.WIDE.U32 R32, R26, -0x2daee0ad, RZ ;  /* 0xd2511f531a207825 */ /* 0x000fc800078e00ff */
[----:B------:R-:W-:Y:S01]  /*0a40*/  IMAD.WIDE.U32 R28, R29, -0x2daee0ad, RZ ;  /* 0xd2511f531d1c7825 */ /* 0x000fe200078e00ff */
[----:B------:R-:W-:-:S03]  /*0a50*/  LOP3.LUT R26, R33, R45, R0, 0x96, !PT ;  /* 0x0000002d211a7212 */ /* 0x000fc600078e9600 */
[----:B------:R-:W-:Y:S01]  /*0a60*/  IMAD.MOV.U32 R45, RZ, RZ, R35 ;  /* 0x000000ffff2d7224 */ /* 0x000fe200078e0023 */
[----:B------:R-:W-:Y:S01]  /*0a70*/  LOP3.LUT R31, R29, R32, R4, 0x96, !PT ;  /* 0x000000201d1f7212 */ /* 0x000fe200078e9604 */
[----:B------:R-:W-:-:S05]  /*0a80*/  IMAD.WIDE.U32 R26, R26, -0x326172a9, RZ ;  /* 0xcd9e8d571a1a7825 */ /* 0x000fca00078e00ff */
[----:B------:R-:W-:Y:S01]  /*0a90*/  LOP3.LUT R32, R27, R30, R3, 0x96, !PT ;  /* 0x0000001e1b207212 */ /* 0x000fe200078e9603 */
[----:B------:R-:W-:-:S04]  /*0aa0*/  IMAD.WIDE.U32 R30, R31, -0x326172a9, RZ ;  /* 0xcd9e8d571f1e7825 */ /* 0x000fc800078e00ff */
[----:B------:R-:W-:Y:S01]  /*0ab0*/  IMAD.WIDE.U32 R32, R32, -0x2daee0ad, RZ ;  /* 0xd2511f5320207825 */ /* 0x000fe200078e00ff */
[----:B------:R-:W-:-:S04]  /*0ac0*/  LOP3.LUT R29, R31, R26, R6, 0x96, !PT ;  /* 0x0000001a1f1d7212 */ /* 0x000fc800078e9606 */
        /* <DEDUP_REMOVED lines=19> */
[----:B------:R-:W-:-:S03]  /*0c00*/  LOP3.LUT R31, R27, R32, R16, 0x96, !PT ;  /* 0x000000201b1f7212 */ /* 0x000fc600078e9610 */
[----:B------:R-:W-:Y:S01]  /*0c10*/  IMAD R33, R43, -0x2daee0ad, RZ ;  /* 0xd2511f532b217824 */ /* 0x000fe200078e02ff */
[----:B------:R-:W-:Y:S01]  /*0c20*/  LOP3.LUT R43, R29, R30, R15, 0x96, !PT ;  /* 0x0000001e1d2b7212 */ /* 0x000fe200078e960f */
[----:B------:R-:W-:-:S04]  /*0c30*/  IMAD.WIDE.U32 R30, R31, -0x326172a9, RZ ;  /* 0xcd9e8d571f1e7825 */ /* 0x000fc800078e00ff */
[----:B------:R-:W-:Y:S01]  /*0c40*/  IMAD.HI.U32 R29, R43, -0x2daee0ad, RZ ;  /* 0xd2511f532b1d7827 */ /* 0x000fe200078e00ff */
[----:B------:R-:W-:-:S03]  /*0c50*/  LOP3.LUT R28, R31, R28, R20, 0x96, !PT ;  /* 0x0000001c1f1c7212 */ /* 0x000fc600078e9614 */
[----:B------:R-:W-:Y:S01]  /*0c60*/  IMAD.MOV.U32 R44, RZ, RZ, R33 ;  /* 0x000000ffff2c7224 */ /* 0x000fe200078e0021 */
[----:B------:R-:W-:Y:S02]  /*0c70*/  LOP3.LUT R29, R29, R26, R19, 0x96, !PT ;  /* 0x0000001a1d1d7212 */ /* 0x000fe400078e9613 */
[----:B------:R-:W-:Y:S02]  /*0c80*/  MOV R26, R40 ;  /* 0x00000028001a7202 */ /* 0x000fe40000000f00 */
[----:B------:R-:W-:Y:S01]  /*0c90*/  MOV R32, R28 ;  /* 0x0000001c00207202 */ /* 0x000fe20000000f00 */
[----:B------:R-:W-:Y:S06]  /*0ca0*/  @!P0 BRA `(.L_x_23) ;  /* 0x0000000000408947 */ /* 0x000fec0003800000 */
[----:B------:R-:W-:-:S13]  /*0cb0*/  ISETP.NE.AND P0, PT, R42, 0x2, PT ;  /* 0x000000022a00780c */ /* 0x000fda0003f05270 */
[----:B------:R-:W-:Y:S05]  /*0cc0*/  @!P0 BRA `(.L_x_24) ;  /* 0x0000000000288947 */ /* 0x000fea0003800000 */
[----:B------:R-:W-:Y:S01]  /*0cd0*/  ISETP.NE.AND P0, PT, R42, 0x3, PT ;  /* 0x000000032a00780c */ /* 0x000fe20003f05270 */
[----:B------:R-:W-:Y:S01]  /*0ce0*/  IMAD.MOV.U32 R26, RZ, RZ, R33 ;  /* 0x000000ffff1a7224 */ /* 0x000fe200078e0021 */
[----:B------:R-:W-:Y:S01]  /*0cf0*/  MOV R44, R30 ;  /* 0x0000001e002c7202 */ /* 0x000fe20000000f00 */
[----:B------:R-:W-:Y:S02]  /*0d00*/  IMAD.MOV.U32 R45, RZ, RZ, R28 ;  /* 0x000000ffff2d7224 */ /* 0x000fe400078e001c */
[----:B------:R-:W-:-:S08]  /*0d10*/  IMAD.MOV.U32 R32, RZ, RZ, R29 ;  /* 0x000000ffff207224 */ /* 0x000fd000078e001d */
[----:B------:R-:W-:Y:S01]  /*0d20*/  @P0 IMAD.MOV.U32 R26, RZ, RZ, R36 ;  /* 0x000000ffff1a0224 */ /* 0x000fe200078e0024 */
[----:B------:R-:W-:Y:S01]  /*0d30*/  @P0 MOV R45, R40 ;  /* 0x00000028002d0202 */ /* 0x000fe20000000f00 */
[----:B------:R-:W-:Y:S02]  /*0d40*/  @P0 IMAD.MOV.U32 R44, RZ, RZ, R35 ;  /* 0x000000ffff2c0224 */ /* 0x000fe400078e0023 */
[----:B------:R-:W-:Y:S01]  /*0d50*/  @P0 IMAD.MOV.U32 R32, RZ, RZ, R33 ;  /* 0x000000ffff200224 */ /* 0x000fe200078e0021 */
[----:B------:R-:W-:Y:S06]  /*0d60*/  BRA `(.L_x_23) ;  /* 0x0000000000107947 */ /* 0x000fec0003800000 */
.L_x_24:
[----:B------:R-:W-:Y:S01]  /*0d70*/  MOV R26, R35 ;  /* 0x00000023001a7202 */ /* 0x000fe20000000f00 */
[----:B------:R-:W-:Y:S01]  /*0d80*/  IMAD.MOV.U32 R45, RZ, RZ, R33 ;  /* 0x000000ffff2d7224 */ /* 0x000fe200078e0021 */
[----:B------:R-:W-:Y:S01]  /*0d90*/  MOV R32, R30 ;  /* 0x0000001e00207202 */ /* 0x000fe20000000f00 */
[----:B------:R-:W-:-:S07]  /*0da0*/  IMAD.MOV.U32 R44, RZ, RZ, R28 ;  /* 0x000000ffff2c7224 */ /* 0x000fce00078e001c */
.L_x_23:
[----:B0-----:R-:W-:Y:S01]  /*0db0*/  ISETP.GE.U32.AND P0, PT, R17, R24, PT ;  /* 0x000000181100720c */ /* 0x001fe20003f06070 */
[----:B------:R-:W-:Y:S01]  /*0dc0*/  IMAD.MOV.U32 R33, RZ, RZ, 0x2f800000 ;  /* 0x2f800000ff217424 */ /* 0x000fe200078e00ff */
[----:B------:R-:W-:Y:S01]  /*0dd0*/  I2FP.F32.U32 R26, R26 ;  /* 0x0000001a001a7245 */ /* 0x000fe20000201000 */
[----:B------:R-:W-:Y:S01]  /*0de0*/  BSSY B0, `(.L_x_25) ;  /* 0x000000f000007945 */ /* 0x000fe20003800000 */
[----:B------:R-:W-:-:S03]  /*0df0*/  ISETP.GE.AND.EX P0, PT, R18, R25, PT, P0 ;  /* 0x000000191200720c */ /* 0x000fc60003f06300 */
[----:B------:R-:W-:-:S10]  /*0e00*/  FFMA.FTZ R40, R26, R33, 1.1641532182693481445e-10 ;  /* 0x2f0000001a287423 */ /* 0x000fd40000010021 */
[----:B------:R-:W-:Y:S05]  /*0e10*/  @P0 BRA `(.L_x_26) ;  /* 0x00000000002c0947 */ /* 0x000fea0003800000 */
[----:B------:R-:W-:Y:S01]  /*0e20*/  FSETP.GE.FTZ.AND P0, PT, R40, 0.99999994039535522461, PT ;  /* 0x3f7fffff2800780b */ /* 0x000fe20003f16000 */
[----:B------:R-:W-:Y:S01]  /*0e30*/  MUFU.RCP R35, UR7 ;  /* 0x0000000700237d08 */ /* 0x000fe20008001000 */
[----:B------:R-:W-:Y:S02]  /*0e40*/  IMAD.MOV.U32 R26, RZ, RZ, -0x4c800000 ;  /* 0xb3800000ff1a7424 */ /* 0x000fe400078e00ff */
[----:B------:R-:W-:-:S09]  /*0e50*/  IMAD R36, R17, UR6, RZ ;  /* 0x0000000611247c24 */ /* 0x000fd2000f8e02ff */
[----:B------:R-:W0:Y:S02]  /*0e60*/  @!P0 MUFU.LG2 R27, R40 ;  /* 0x00000028001b8308 */ /* 0x000e240000000c00 */
[----:B0-----:R-:W-:-:S04]  /*0e70*/  @!P0 FMUL.FTZ R26, R27, 0.69314718246459960938 ;  /* 0x3f3172181b1a8820 */ /* 0x001fc80000410000 */
[----:B------:R-:W-:Y:S01]  /*0e80*/  FMUL.FTZ R27, R35, -R26 ;  /* 0x8000001a231b7220 */ /* 0x000fe20000410000 */
[----:B------:R-:W-:-:S04]  /*0e90*/  IADD3 R26, P0, R36, UR10, RZ ;  /* 0x0000000a241a7c10 */ /* 0x000fc8000ff1e0ff */
[----:B------:R-:W-:Y:S02]  /*0ea0*/  F2FP.BF16.F32.PACK_AB R35, RZ, R27 ;  /* 0x0000001bff23723e */ /* 0x000fe400000010ff */
[----:B------:R-:W-:-:S05]  /*0eb0*/  LEA.HI.X.SX32 R27, R36, UR11, 0x1, P0 ;  /* 0x0000000b241b7c11 */ /* 0x000fca00080f0eff */
[----:B------:R0:W-:Y:S02]  /*0ec0*/  STG.E.U16 desc[UR8][R26.64], R35 ;  /* 0x000000231a007986 */ /* 0x0001e4000c101508 */
.L_x_26:
[----:B------:R-:W-:Y:S05]  /*0ed0*/  BSYNC B0 ;  /* 0x0000000000007941 */ /* 0x000fea0003800000 */
.L_x_25:
[----:B------:R-:W-:Y:S01]  /*0ee0*/  ULDC UR4, c[0x0][0xc] ;  /* 0x0000030000047ab9 */ /* 0x000fe20000000800 */
[----:B------:R-:W1:Y:S01]  /*0ef0*/  LDC R36, c[0x0][RZ] ;  /* 0x00000000ff247b82 */ /* 0x000e620000000800 */
[----:B------:R-:W-:Y:S01]  /*0f00*/  BSSY B0, `(.L_x_27) ;  /* 0x000001e000007945 */ /* 0x000fe20003800000 */
[----:B-1----:R-:W-:-:S04]  /*0f10*/  IMAD R36, R36, UR4, RZ ;  /* 0x0000000424247c24 */ /* 0x002fc8000f8e02ff */
[C---:B0-----:R-:W-:Y:S01]  /*0f20*/  IMAD R26, R36.reuse, 0x3, RZ ;  /* 0x00000003241a7824 */ /* 0x041fe200078e02ff */
[CC--:B------:R-:W-:Y:S02]  /*0f30*/  IADD3 R27, P0, R36.reuse, R17.reuse, RZ ;  /* 0x00000011241b7210 */ /* 0x0c0fe40007f1e0ff */
[-C--:B------:R-:W-:Y:S02]  /*0f40*/  LEA R47, P4, R36, R17.reuse, 0x1 ;  /* 0x00000011242f7211 */ /* 0x080fe400078808ff */
[----:B------:R-:W-:Y:S02]  /*0f50*/  ISETP.GE.U32.AND P2, PT, R27, R24, PT ;  /* 0x000000181b00720c */ /* 0x000fe40003f46070 */
[----:B------:R-:W-:Y:S01]  /*0f60*/  IADD3.X R46, RZ, R18, RZ, P0, !PT ;  /* 0x00000012ff2e7210 */ /* 0x000fe200007fe4ff */
[----:B------:R-:W-:Y:S01]  /*0f70*/  IMAD.X R40, RZ, RZ, R18, P4 ;  /* 0x000000ffff287224 */ /* 0x000fe200020e0612 */
[----:B------:R-:W-:Y:S02]  /*0f80*/  IADD3 R35, P3, R26, R17, RZ ;  /* 0x000000111a237210 */ /* 0x000fe40007f7e0ff */
[----:B------:R-:W-:-:S02]  /*0f90*/  ISETP.GE.AND.EX P2, PT, R46, R25, PT, P2 ;  /* 0x000000192e00720c */ /* 0x000fc40003f46320 */
[-C--:B------:R-:W-:Y:S01]  /*0fa0*/  ISETP.GE.U32.AND P0, PT, R35, R24.reuse, PT ;  /* 0x000000182300720c */ /* 0x080fe20003f06070 */
[----:B------:R-:W-:Y:S01]  /*0fb0*/  IMAD.X R26, RZ, RZ, R18, P3 ;  /* 0x000000ffff1a7224 */ /* 0x000fe200018e0612 */
[----:B------:R-:W-:-:S04]  /*0fc0*/  ISETP.GE.U32.AND P1, PT, R47, R24, PT ;  /* 0x000000182f00720c */ /* 0x000fc80003f26070 */
[----:B------:R-:W-:Y:S02]  /*0fd0*/  ISETP.GE.AND.EX P0, PT, R26, R25, PT, P0 ;  /* 0x000000191a00720c */ /* 0x000fe40003f06300 */
[----:B------:R-:W-:Y:S02]  /*0fe0*/  I2FP.F32.U32 R26, R45 ;  /* 0x0000002d001a7245 */ /* 0x000fe40000201000 */
[----:B------:R-:W-:Y:S02]  /*0ff0*/  ISETP.GE.AND.EX P1, PT, R40, R25, PT, P1 ;  /* 0x000000192800720c */ /* 0x000fe40003f26310 */
[----:B------:R-:W-:Y:S01]  /*1000*/  I2FP.F32.U32 R40, R44 ;  /* 0x0000002c00287245 */ /* 0x000fe20000201000 */
[----:B------:R-:W-:Y:S01]  /*1010*/  FFMA.FTZ R46, R26, R33, 1.1641532182693481445e-10 ;  /* 0x2f0000001a2e7423 */ /* 0x000fe20000010021 */
[----:B------:R-:W-:Y:S09]  /*1020*/  @P2 BRA `(.L_x_28) ;  /* 0x00000000002c2947 */ /* 0x000ff20003800000 */
[----:B------:R-:W-:Y:S01]  /*1030*/  FSETP.GE.FTZ.AND P2, PT, R46, 0.99999994039535522461, PT ;  /* 0x3f7fffff2e00780b */ /* 0x000fe20003f56000 */
[----:B------:R-:W-:Y:S01]  /*1040*/  MUFU.RCP R49, UR7 ;  /* 0x0000000700317d08 */ /* 0x000fe20008001000 */
[----:B------:R-:W-:Y:S01]  /*1050*/  HFMA2.MMA R26, -RZ, RZ, -0.234375, 0 ;  /* 0xb3800000ff1a7435 */ /* 0x000fe200000001ff */
[----:B------:R-:W-:-:S10]  /*1060*/  IMAD R45, R27, UR6, RZ ;  /* 0x000000061b2d7c24 */ /* 0x000fd4000f8e02ff */
[----:B------:R-:W0:Y:S02]  /*1070*/  @!P2 MUFU.LG2 R44, R46 ;  /* 0x0000002e002ca308 */ /* 0x000e240000000c00 */
[----:B0-----:R-:W-:-:S04]  /*1080*/  @!P2 FMUL.FTZ R26, R44, 0.69314718246459960938 ;  /* 0x3f3172182c1aa820 */ /* 0x001fc80000410000 */
[----:B------:R-:W-:Y:S01]  /*1090*/  FMUL.FTZ R27, R49, -R26 ;  /* 0x8000001a311b7220 */ /* 0x000fe20000410000 */
[----:B------:R-:W-:-:S04]  /*10a0*/  IADD3 R26, P2, R45, UR10, RZ ;  /* 0x0000000a2d1a7c10 */ /* 0x000fc8000ff5e0ff */
[----:B------:R-:W-:Y:S02]  /*10b0*/  F2FP.BF16.F32.PACK_AB R44, RZ, R27 ;  /* 0x0000001bff2c723e */ /* 0x000fe400000010ff */
[----:B------:R-:W-:-:S05]  /*10c0*/  LEA.HI.X.SX32 R27, R45, UR11, 0x1, P2 ;  /* 0x0000000b2d1b7c11 */ /* 0x000fca00090f0eff */
[----:B------:R0:W-:Y:S02]  /*10d0*/  STG.E.U16 desc[UR8][R26.64], R44 ;  /* 0x0000002c1a007986 */ /* 0x0001e4000c101508 */
.L_x_28:
[----:B------:R-:W-:Y:S05]  /*10e0*/  BSYNC B0 ;  /* 0x0000000000007941 */ /* 0x000fea0003800000 */
.L_x_27:
[----:B------:R-:W-:Y:S01]  /*10f0*/  BSSY B0, `(.L_x_29) ;  /* 0x000000f000007945 */ /* 0x000fe20003800000 */
[----:B------:R-:W-:Y:S01]  /*1100*/  I2FP.F32.U32 R32, R32 ;  /* 0x0000002000207245 */ /* 0x000fe20000201000 */
[----:B0-----:R-:W-:Y:S02]  /*1110*/  FFMA.FTZ R44, R40, R33, 1.1641532182693481445e-10 ;  /* 0x2f000000282c7423 */ /* 0x001fe40000010021 */
        /* <DEDUP_REMOVED lines=12> */
.L_x_30:
[----:B------:R-:W-:Y:S05]  /*11e0*/  BSYNC B0 ;  /* 0x0000000000007941 */ /* 0x000fea0003800000 */
.L_x_29:
[----:B------:R-:W-:Y:S01]  /*11f0*/  FFMA.FTZ R33, R32, R33, 1.1641532182693481445e-10 ;  /* 0x2f00000020217423 */ /* 0x000fe20000010021 */
[----:B------:R-:W-:Y:S06]  /*1200*/  @P0 BRA `(.L_x_31) ;  /* 0x00000000002c0947 */ /* 0x000fec0003800000 */
[----:B------:R-:W-:Y:S01]  /*1210*/  FSETP.GE.FTZ.AND P0, PT, R33, 0.99999994039535522461, PT ;  /* 0x3f7fffff2100780b */ /* 0x000fe20003f16000 */
[----:B------:R-:W-:Y:S01]  /*1220*/  MUFU.RCP R45, UR7 ;  /* 0x00000007002d7d08 */ /* 0x000fe20008001000 */
[----:B0-----:R-:W-:Y:S02]  /*1230*/  IMAD.MOV.U32 R26, RZ, RZ, -0x4c800000 ;  /* 0xb3800000ff1a7424 */ /* 0x001fe400078e00ff */
        /* <DEDUP_REMOVED lines=8> */
.L_x_31:
[----:B------:R-:W-:Y:S01]  /*12c0*/  LEA R17, P0, R36, R17, 0x2 ;  /* 0x0000001124117211 */ /* 0x000fe200078010ff */
[----:B------:R-:W-:Y:S05]  /*12d0*/  WARPSYNC.ALL ;  /* 0x0000000000007948 */ /* 0x000fea0003800000 */
[----:B------:R-:W-:Y:S01]  /*12e0*/  IADD3.X R18, RZ, R18, RZ, P0, !PT ;  /* 0x00000012ff127210 */ /* 0x000fe200007fe4ff */
[----:B------:R-:W-:Y:S01]  /*12f0*/  BAR.SYNC.DEFER_BLOCKING 0x0 ;  /* 0x0000000000007b1d */ /* 0x000fe20000010000 */
[----:B------:R-:W-:Y:S01]  /*1300*/  ISETP.GE.U32.AND P0, PT, R17, R38, PT ;  /* 0x000000261100720c */ /* 0x000fe20003f06070 */
[----:B0-----:R-:W-:Y:S01]  /*1310*/  IMAD.MOV.U32 R40, RZ, RZ, R30 ;  /* 0x000000ffff287224 */ /* 0x001fe200078e001e */
[----:B------:R-:W-:Y:S01]  /*1320*/  MOV R35, R29 ;  /* 0x0000001d00237202 */ /* 0x000fe20000000f00 */
[----:B------:R-:W-:Y:S01]  /*1330*/  IMAD.MOV.U32 R36, RZ, RZ, R28 ;  /* 0x000000ffff247224 */ /* 0x000fe200078e001c */
[----:B------:R-:W-:-:S13]  /*1340*/  ISETP.GE.AND.EX P0, PT, R18, R37, PT, P0 ;  /* 0x000000251200720c */ /* 0x000fda0003f06300 */
[----:B------:R-:W-:Y:S05]  /*1350*/  @!P0 BRA `(.L_x_32) ;  /* 0xfffffff4005c8947 */ /* 0x000fea000383ffff */
[----:B------:R-:W-:Y:S05]  /*1360*/  EXIT ;  /* 0x000000000000794d */ /* 0x000fea0003800000 */
        .weak           $__internal_1_$__cuda_sm20_div_s64
        .type           $__internal_1_$__cuda_sm20_div_s64,@function
        .size           $__internal_1_$__cuda_sm20_div_s64,(.L_x_273 - $__internal_1_$__cuda_sm20_div_s64)
$__internal_1_$__cuda_sm20_div_s64:
[----:B------:R-:W-:Y:S02]  /*1370*/  UMOV UR5, URZ ;  /* 0x0000003f00057c82 */ /* 0x000fe40008000000 */
[----:B------:R-:W0:Y:S08]  /*1380*/  I2F.U64.RP R29, UR4 ;  /* 0x00000004001d7d12 */ /* 0x000e300008309000 */
[----:B0-----:R-:W0:Y:S02]  /*1390*/  MUFU.RCP R29, R29 ;  /* 0x0000001d001d7308 */ /* 0x001e240000001000 */
[----:B0-----:R-:W-:-:S06]  /*13a0*/  VIADD R26, R29, 0x1ffffffe ;  /* 0x1ffffffe1d1a7836 */ /* 0x001fcc0000000000 */
[----:B------:R-:W0:Y:S02]  /*13b0*/  F2I.U64.TRUNC R26, R26 ;  /* 0x0000001a001a7311 */ /* 0x000e24000020d800 */
[----:B0-----:R-:W-:-:S04]  /*13c0*/  IMAD.WIDE.U32 R24, R26, UR4, RZ ;  /* 0x000000041a187c25 */ /* 0x001fc8000f8e00ff */
[----:B------:R-:W-:Y:S01]  /*13d0*/  IMAD R25, R27, UR4, R25 ;  /* 0x000000041b197c24 */ /* 0x000fe2000f8e0219 */
[----:B------:R-:W-:-:S05]  /*13e0*/  IADD3 R31, P0, RZ, -R24, RZ ;  /* 0x80000018ff1f7210 */ /* 0x000fca0007f1e0ff */
[----:B------:R-:W-:-:S04]  /*13f0*/  IMAD.HI.U32 R24, R26, R31, RZ ;  /* 0x0000001f1a187227 */ /* 0x000fc800078e00ff */
[----:B------:R-:W-:Y:S01]  /*1400*/  IMAD.X R33, RZ, RZ, ~R25, P0 ;  /* 0x000000ffff217224 */ /* 0x000fe200000e0e19 */
[----:B------:R-:W-:-:S03]  /*1410*/  MOV R25, R26 ;  /* 0x0000001a00197202 */ /* 0x000fc60000000f00 */
[-C--:B------:R-:W-:Y:S02]  /*1420*/  IMAD R37, R27, R33.reuse, RZ ;  /* 0x000000211b257224 */ /* 0x080fe400078e02ff */
[----:B------:R-:W-:-:S04]  /*1430*/  IMAD.WIDE.U32 R24, P0, R26, R33, R24 ;  /* 0x000000211a187225 */ /* 0x000fc80007800018 */
[----:B------:R-:W-:-:S04]  /*1440*/  IMAD.HI.U32 R33, R27, R33, RZ ;  /* 0x000000211b217227 */ /* 0x000fc800078e00ff */
[----:B------:R-:W-:-:S05]  /*1450*/  IMAD.HI.U32 R24, P1, R27, R31, R24 ;  /* 0x0000001f1b187227 */ /* 0x000fca0007820018 */
[----:B------:R-:W-:Y:S01]  /*1460*/  IADD3 R25, P2, R37, R24, RZ ;  /* 0x0000001825197210 */ /* 0x000fe20007f5e0ff */
[----:B------:R-:W-:-:S04]  /*1470*/  IMAD.X R24, R33, 0x1, R27, P0 ;  /* 0x0000000121187824 */ /* 0x000fc800000e061b */
[----:B------:R-:W-:Y:S01]  /*1480*/  IMAD.WIDE.U32 R26, R25, UR4, RZ ;  /* 0x00000004191a7c25 */ /* 0x000fe2000f8e00ff */
[----:B------:R-:W-:Y:S02]  /*1490*/  IADD3.X R29, RZ, RZ, R24, P2, P1 ;  /* 0x000000ffff1d7210 */ /* 0x000fe400017e2418 */
[----:B------:R-:W-:Y:S02]  /*14a0*/  ISETP.LE.AND P1, PT, RZ, UR7, PT ;  /* 0x00000007ff007c0c */ /* 0x000fe4000bf23270 */
[----:B------:R-:W-:Y:S01]  /*14b0*/  IADD3 R31, P0, RZ, -R26, RZ ;  /* 0x8000001aff1f7210 */ /* 0x000fe20007f1e0ff */
[----:B------:R-:W-:Y:S01]  /*14c0*/  IMAD R26, R29, UR4, R27 ;  /* 0x000000041d1a7c24 */ /* 0x000fe2000f8e021b */
[----:B------:R-:W-:-:S03]  /*14d0*/  IADD3 R27, P4, RZ, -UR6, RZ ;  /* 0x80000006ff1b7c10 */ /* 0x000fc6000ff9e0ff */
[----:B------:R-:W-:Y:S01]  /*14e0*/  IMAD.HI.U32 R24, R25, R31, RZ ;  /* 0x0000001f19187227 */ /* 0x000fe200078e00ff */
[----:B------:R-:W-:Y:S02]  /*14f0*/  SEL R27, R27, UR6, !P1 ;  /* 0x000000061b1b7c07 */ /* 0x000fe4000c800000 */
[----:B------:R-:W-:Y:S01]  /*1500*/  IADD3.X R30, RZ, ~UR7, RZ, P4, !PT ;  /* 0x80000007ff1e7c10 */ /* 0x000fe2000a7fe4ff */
[----:B------:R-:W-:-:S03]  /*1510*/  IMAD.X R26, RZ, RZ, ~R26, P0 ;  /* 0x000000ffff1a7224 */ /* 0x000fc600000e0e1a */
[----:B------:R-:W-:Y:S01]  /*1520*/  SEL R30, R30, UR7, !P1 ;  /* 0x000000071e1e7c07 */ /* 0x000fe2000c800000 */
[----:B------:R-:W-:-:S04]  /*1530*/  IMAD.WIDE.U32 R24, P0, R25, R26, R24 ;  /* 0x0000001a19187225 */ /* 0x000fc80007800018 */
[----:B------:R-:W-:-:S04]  /*1540*/  IMAD.HI.U32 R32, R29, R26, RZ ;  /* 0x0000001a1d207227 */ /* 0x000fc800078e00ff */
[----:B------:R-:W-:-:S04]  /*1550*/  IMAD.HI.U32 R24, P2, R29, R31, R24 ;  /* 0x0000001f1d187227 */ /* 0x000fc80007840018 */
[----:B------:R-:W-:Y:S02]  /*1560*/  IMAD R25, R29, R26, RZ ;  /* 0x0000001a1d197224 */ /* 0x000fe400078e02ff */
[----:B------:R-:W-:-:S03]  /*1570*/  IMAD.X R29, R32, 0x1, R29, P0 ;  /* 0x00000001201d7824 */ /* 0x000fc600000e061d */
[----:B------:R-:W-:Y:S01]  /*1580*/  IADD3 R26, P3, R25, R24, RZ ;  /* 0x00000018191a7210 */ /* 0x000fe20007f7e0ff */
[----:B------:R-:W-:-:S03]  /*1590*/  IMAD.MOV.U32 R25, RZ, RZ, RZ ;  /* 0x000000ffff197224 */ /* 0x000fc600078e00ff */
[----:B------:R-:W-:Y:S01]  /*15a0*/  IADD3.X R29, RZ, RZ, R29, P3, P2 ;  /* 0x000000ffff1d7210 */ /* 0x000fe20001fe441d */
[----:B------:R-:W-:-:S04]  /*15b0*/  IMAD.HI.U32 R24, R26, R27, RZ ;  /* 0x0000001b1a187227 */ /* 0x000fc800078e00ff */
[-C--:B------:R-:W-:Y:S02]  /*15c0*/  IMAD R31, R29, R30.reuse, RZ ;  /* 0x0000001e1d1f7224 */ /* 0x080fe400078e02ff */
[----:B------:R-:W-:-:S04]  /*15d0*/  IMAD.WIDE.U32 R24, R26, R30, R24 ;  /* 0x0000001e1a187225 */ /* 0x000fc800078e0018 */
[----:B------:R-:W-:-:S04]  /*15e0*/  IMAD.HI.U32 R24, P0, R29, R27, R24 ;  /* 0x0000001b1d187227 */ /* 0x000fc80007800018 */
[----:B------:R-:W-:Y:S01]  /*15f0*/  IMAD.HI.U32 R29, R29, R30, RZ ;  /* 0x0000001e1d1d7227 */ /* 0x000fe200078e00ff */
[----:B------:R-:W-:-:S04]  /*1600*/  IADD3 R26, P2, R31, R24, RZ ;  /* 0x000000181f1a7210 */ /* 0x000fc80007f5e0ff */
[----:B------:R-:W-:-:S05]  /*1610*/  IADD3.X R24, R29, RZ, RZ, P0, !PT ;  /* 0x000000ff1d187210 */ /* 0x000fca00007fe4ff */
[----:B------:R-:W-:Y:S02]  /*1620*/  IMAD.X R29, RZ, RZ, R24, P2 ;  /* 0x000000ffff1d7224 */ /* 0x000fe400010e0618 */
[----:B------:R-:W-:-:S04]  /*1630*/  IMAD.WIDE.U32 R24, R26, UR4, RZ ;  /* 0x000000041a187c25 */ /* 0x000fc8000f8e00ff */
[----:B------:R-:W-:Y:S01]  /*1640*/  IMAD R25, R29, UR4, R25 ;  /* 0x000000041d197c24 */ /* 0x000fe2000f8e0219 */
[----:B------:R-:W-:-:S04]  /*1650*/  IADD3 R24, P0, -R24, R27, RZ ;  /* 0x0000001b18187210 */ /* 0x000fc80007f1e1ff */
[----:B------:R-:W-:Y:S01]  /*1660*/  IADD3 R27, P2, R24, -UR4, RZ ;  /* 0x80000004181b7c10 */ /* 0x000fe2000ff5e0ff */
[----:B------:R-:W-:Y:S01]  /*1670*/  IMAD.X R31, R30, 0x1, ~R25, P0 ;  /* 0x000000011e1f7824 */ /* 0x000fe200000e0e19 */
[----:B------:R-:W-:Y:S02]  /*1680*/  ISETP.GE.U32.AND P0, PT, R24, UR4, PT ;  /* 0x0000000418007c0c */ /* 0x000fe4000bf06070 */
[----:B------:R-:W-:Y:S02]  /*1690*/  IADD3 R25, P3, R26, 0x1, RZ ;  /* 0x000000011a197810 */ /* 0x000fe40007f7e0ff */
[C---:B------:R-:W-:Y:S02]  /*16a0*/  ISETP.GE.U32.AND.EX P0, PT, R31.reuse, RZ, PT, P0 ;  /* 0x000000ff1f00720c */ /* 0x040fe40003f06100 */
[----:B------:R-:W-:Y:S02]  /*16b0*/  IADD3.X R30, R31, -0x1, RZ, P2, !PT ;  /* 0xffffffff1f1e7810 */ /* 0x000fe400017fe4ff */
[----:B------:R-:W-:-:S02]  /*16c0*/  SEL R27, R27, R24, P0 ;  /* 0x000000181b1b7207 */ /* 0x000fc40000000000 */
[----:B------:R-:W-:Y:S02]  /*16d0*/  IADD3.X R24, RZ, R29, RZ, P3, !PT ;  /* 0x0000001dff187210 */ /* 0x000fe40001ffe4ff */
[----:B------:R-:W-:Y:S02]  /*16e0*/  SEL R25, R25, R26, P0 ;  /* 0x0000001a19197207 */ /* 0x000fe40000000000 */
[----:B------:R-:W-:Y:S02]  /*16f0*/  SEL R30, R30, R31, P0 ;  /* 0x0000001f1e1e7207 */ /* 0x000fe40000000000 */
[----:B------:R-:W-:Y:S02]  /*1700*/  ISETP.GE.U32.AND P2, PT, R27, UR4, PT ;  /* 0x000000041b007c0c */ /* 0x000fe4000bf46070 */
[----:B------:R-:W-:Y:S02]  /*1710*/  SEL R24, R24, R29, P0 ;  /* 0x0000001d18187207 */ /* 0x000fe40000000000 */
[----:B------:R-:W-:-:S02]  /*1720*/  IADD3 R26, P3, R25, 0x1, RZ ;  /* 0x00000001191a7810 */ /* 0x000fc40007f7e0ff */
[----:B------:R-:W-:-:S03]  /*1730*/  ISETP.GE.U32.AND.EX P0, PT, R30, RZ, PT, P2 ;  /* 0x000000ff1e00720c */ /* 0x000fc60003f06120 */
[----:B------:R-:W-:Y:S01]  /*1740*/  IMAD.X R27, RZ, RZ, R24, P3 ;  /* 0x000000ffff1b7224 */ /* 0x000fe200018e0618 */
[----:B------:R-:W-:-:S04]  /*1750*/  SEL R26, R26, R25, P0 ;  /* 0x000000191a1a7207 */ /* 0x000fc80000000000 */
[----:B------:R-:W-:Y:S02]  /*1760*/  SEL R27, R27, R24, P0 ;  /* 0x000000181b1b7207 */ /* 0x000fe40000000000 */
[-C--:B------:R-:W-:Y:S02]  /*1770*/  IADD3 R25, P2, RZ, -R26.reuse, RZ ;  /* 0x8000001aff197210 */ /* 0x080fe40007f5e0ff */
[----:B------:R-:W-:Y:S02]  /*1780*/  ISETP.NE.U32.AND P0, PT, RZ, UR4, PT ;  /* 0x00000004ff007c0c */ /* 0x000fe4000bf05070 */
[----:B------:R-:W-:Y:S01]  /*1790*/  SEL R26, R25, R26, !P1 ;  /* 0x0000001a191a7207 */ /* 0x000fe20004800000 */
[----:B------:R-:W-:Y:S01]  /*17a0*/  IMAD.X R24, RZ, RZ, ~R27, P2 ;  /* 0x000000ffff187224 */ /* 0x000fe200010e0e1b */
[----:B------:R-:W-:Y:S01]  /*17b0*/  ISETP.NE.AND.EX P0, PT, RZ, RZ, PT, P0 ;  /* 0x000000ffff00720c */ /* 0x000fe20003f05300 */
[----:B------:R-:W-:-:S03]  /*17c0*/  IMAD.MOV.U32 R25, RZ, RZ, 0x0 ;  /* 0x00000000ff197424 */ /* 0x000fc600078e00ff */
[----:B------:R-:W-:Y:S02]  /*17d0*/  SEL R27, R24, R27, !P1 ;  /* 0x0000001b181b7207 */ /* 0x000fe40004800000 */
[----:B------:R-:W-:Y:S02]  /*17e0*/  MOV R24, R28 ;  /* 0x0000001c00187202 */ /* 0x000fe40000000f00 */
[----:B------:R-:W-:Y:S02]  /*17f0*/  SEL R26, R26, 0xffffffff, P0 ;  /* 0xffffffff1a1a7807 */ /* 0x000fe40000000000 */
[----:B------:R-:W-:Y:S01]  /*1800*/  SEL R27, R27, 0xffffffff, P0 ;  /* 0xffffffff1b1b7807 */ /* 0x000fe20000000000 */
[----:B------:R-:W-:Y:S06]  /*1810*/  RET.REL.NODEC R24 `(_ZN2at6native65_GLOBAL__N__c0d6c1cb_32_DistributionExponentialKernel_cu_5881736643distribution_elementwise_grid_stride_kernelIfLi4EZNS0_9templates4cuda21uniform_and_transformIN3c108BFloat16EfPNS_17CUDAGeneratorImplEZZZNS4_18exponential_kernelIS9_EEvRNS_18TensorIteratorBaseEdT_ENKUlvE_clEvENKUlvE2_clEvEUlfE_EEvSC_T1_T2_EUlP24curandStatePhilox4_32_10E0_ZNS1_27distribution_nullary_kernelIS7_f6float4S9_SL_SG_EEvSC_SI_RKT3_T4_EUlifE_EEvlNS_15PhiloxCudaStateESH_SI_) ;  /* 0xffffffe418f87950 */ /* 0x000fec0003c3ffff */
.L_x_33:
        /* <DEDUP_REMOVED lines=14> */
.L_x_273:


//--------------------- .text._ZN2at6native65_GLOBAL__N__c0d6c1cb_32_DistributionExponentialKernel_cu_5881736643distribution_elementwise_grid_stride_kernelIfLi4EZNS0_9templates4cuda21uniform_and_transformIN3c108BFloat16EfPNS_17CUDAGeneratorImplEZZZNS4_18exponential_kernelIS9_EEvRNS_18TensorIteratorBaseEdT_ENKUlvE_clEvENKUlvE2_clEvEUlfE_EEvSC_T1_T2_EUlP24curandStatePhilox4_32_10E_ZNS1_27distribution_nullary_kernelIS7_f7double2S9_SL_SG_EEvSC_SI_RKT3_T4_EUlifE0_EEvlNS_15PhiloxCudaStateESH_SI_ --------------------------
	.section	.text._ZN2at6native65_GLOBAL__N__c0d6c1cb_32_DistributionExponentialKernel_cu_5881736643distribution_elementwise_grid_stride_kernelIfLi4EZNS0_9templates4cuda21uniform_and_transformIN3c108BFloat16EfPNS_17CUDAGeneratorImplEZZZNS4_18exponential_kernelIS9_EEvRNS_18TensorIteratorBaseEdT_ENKUlvE_clEvENKUlvE2_clEvEUlfE_EEvSC_T1_T2_EUlP24curandStatePhilox4_32_10E_ZNS1_27distribution_nullary_kernelIS7_f7double2S9_SL_SG_EEvSC_SI_RKT3_T4_EUlifE0_EEvlNS_15PhiloxCudaStateESH_SI_,"ax",@progbits
	.align	128
.text._ZN2at6native65_GLOBAL__N__c0d6c1cb_32_DistributionExponentialKernel_cu_5881736643distribution_elementwise_grid_stride_kernelIfLi4EZNS0_9templates4cuda21uniform_and_transformIN3c108BFloat16EfPNS_17CUDAGeneratorImplEZZZNS4_18exponential_kernelIS9_EEvRNS_18TensorIteratorBaseEdT_ENKUlvE_clEvENKUlvE2_clEvEUlfE_EEvSC_T1_T2_EUlP24curandStatePhilox4_32_10E_ZNS1_27distribution_nullary_kernelIS7_f7double2S9_SL_SG_EEvSC_SI_RKT3_T4_EUlifE0_EEvlNS_15PhiloxCudaStateESH_SI_:
        .type           _ZN2at6native65_GLOBAL__N__c0d6c1cb_32_DistributionExponentialKernel_cu_5881736643distribution_elementwise_grid_stride_kernelIfLi4EZNS0_9templates4cuda21uniform_and_transformIN3c108BFloat16EfPNS_17CUDAGeneratorImplEZZZNS4_18exponential_kernelIS9_EEvRNS_18TensorIteratorBaseEdT_ENKUlvE_clEvENKUlvE2_clEvEUlfE_EEvSC_T1_T2_EUlP24curandStatePhilox4_32_10E_ZNS1_27distribution_nullary_kernelIS7_f7double2S9_SL_SG_EEvSC_SI_RKT3_T4_EUlifE0_EEvlNS_15PhiloxCudaStateESH_SI_,@function
        .size           _ZN2at6native65_GLOBAL__N__c0d6c1cb_32_DistributionExponentialKernel_cu_5881736643distribution_elementwise_grid_stride_kernelIfLi4EZNS0_9templates4cuda21uniform_and_transformIN3c108BFloat16EfPNS_17CUDAGeneratorImplEZZZNS4_18exponential_kernelIS9_EEvRNS_18TensorIteratorBaseEdT_ENKUlvE_clEvENKUlvE2_clEvEUlfE_EEvSC_T1_T2_EUlP24curandStatePhilox4_32_10E_ZNS1_27distribution_nullary_kernelIS7_f7double2S9_SL_SG_EEvSC_SI_RKT3_T4_EUlifE0_EEvlNS_15PhiloxCudaStateESH_SI_,(.L_x_275 - _ZN2at6native65_GLOBAL__N__c0d6c1cb_32_DistributionExponentialKernel_cu_5881736643distribution_elementwise_grid_stride_kernelIfLi4EZNS0_9templates4cuda21uniform_and_transformIN3c108BFloat16EfPNS_17CUDAGeneratorImplEZZZNS4_18exponential_kernelIS9_EEvRNS_18TensorIteratorBaseEdT_ENKUlvE_clEvENKUlvE2_clEvEUlfE_EEvSC_T1_T2_EUlP24curandStatePhilox4_32_10E_ZNS1_27distribution_nullary_kernelIS7_f7double2S9_SL_SG_EEvSC_SI_RKT3_T4_EUlifE0_EEvlNS_15PhiloxCudaStateESH_SI_)
        .other          _ZN2at6native65_GLOBAL__N__c0d6c1cb_32_DistributionExponentialKernel_cu_5881736643distribution_elementwise_grid_stride_kernelIfLi4EZNS0_9templates4cuda21uniform_and_transformIN3c108BFloat16EfPNS_17CUDAGeneratorImplEZZZNS4_18exponential_kernelIS9_EEvRNS_18TensorIteratorBaseEdT_ENKUlvE_clEvENKUlvE2_clEvEUlfE_EEvSC_T1_T2_EUlP24curandStatePhilox4_32_10E_ZNS1_27distribution_nullary_kernelIS7_f7double2S9_SL_SG_EEvSC_SI_RKT3_T4_EUlifE0_EEvlNS_15PhiloxCudaStateESH_SI_,@"STO_CUDA_ENTRY STV_DEFAULT"
_ZN2at6native65_GLOBAL__N__c0d6c1cb_32_DistributionExponentialKernel_cu_5881736643distribution_elementwise_grid_stride_kernelIfLi4EZNS0_9templates4cuda21uniform_and_transformIN3c108BFloat16EfPNS_17CUDAGeneratorImplEZZZNS4_18exponential_kernelIS9_EEvRNS_18TensorIteratorBaseEdT_ENKUlvE_clEvENKUlvE2_clEvEUlfE_EEvSC_T1_T2_EUlP24curandStatePhilox4_32_10E_ZNS1_27distribution_nullary_kernelIS7_f7double2S9_SL_SG_EEvSC_SI_RKT3_T4_EUlifE0_EEvlNS_15PhiloxCudaStateESH_SI_:
        /* <DEDUP_REMOVED lines=21> */
[----:B------:R-:W-:-:S03]  /*0150*/  IMAD.WIDE.U32 R8, R16, -0x326172a9, RZ ;  /* 0xcd9e8d5710087825 */ /* 0x000fc600078e00ff */
[----:B------:R-:W-:Y:S01]  /*0160*/  UIADD3.X UR5, UR5, -0x1, URZ, UP0, !UPT ;  /* 0xffffffff05057890 */ /* 0x000fe200087fe43f */
[----:B---3--:R-:W-:-:S05]  /*0170*/  @P0 IADD3 R28, P1, R2, R5, RZ ;  /* 0x00000005021c0210 */ /* 0x008fca0007f3e0ff */
[----:B------:R-:W-:Y:S01]  /*0180*/  @P0 IMAD.X R29, RZ, RZ, R3, P1 ;  /* 0x000000ffff1d0224 */ /* 0x000fe200008e0603 */
[----:B------:R-:W-:Y:S02]  /*0190*/  ISETP.NE.U32.AND P0, PT, RZ, UR5, PT ;  /* 0x00000005ff007c0c */ /* 0x000fe4000bf05070 */
[----:B----4-:R-:W-:Y:S01]  /*01a0*/  IADD3 R4, R21, -0x4498517b, RZ ;  /* 0xbb67ae8515047810 */ /* 0x010fe20007ffe0ff */
[----:B------:R-:W-:Y:S01]  /*01b0*/  VIADD R5, R20, 0x9e3779b9 ;  /* 0x9e3779b914057836 */ /* 0x000fe20000000000 */
[--C-:B------:R-:W-:Y:S02]  /*01c0*/  SHF.R.U64 R2, R28, 0x2, R29.reuse ;  /* 0x000000021c027819 */ /* 0x100fe4000000121d */
[----:B------:R-:W-:-:S03]  /*01d0*/  SHF.R.U32.HI R3, RZ, 0x2, R29 ;  /* 0x00000002ff037819 */ /* 0x000fc6000001161d */
[----:B------:R-:W-:Y:S01]  /*01e0*/  IMAD.WIDE.U32 R6, R2, -0x2daee0ad, RZ ;  /* 0xd2511f5302067825 */ /* 0x000fe200078e00ff */
[----:B------:R-:W-:-:S04]  /*01f0*/  LOP3.LUT R10, R9, R3, R20, 0x96, !PT ;  /* 0x00000003090a7212 */ /* 0x000fc800078e9614 */
[----:B------:R-:W-:Y:S01]  /*0200*/  LOP3.LUT R12, R21, R7, R17, 0x96, !PT ;  /* 0x00000007150c7212 */ /* 0x000fe200078e9611 */
[----:B------:R-:W-:Y:S01]  /*0210*/  IMAD.WIDE.U32 R10, R10, -0x2daee0ad, RZ ;  /* 0xd2511f530a0a7825 */ /* 0x000fe200078e00ff */
[----:B------:R-:W-:-:S03]  /*0220*/  IADD3 R7, R20, 0x3c6ef372, RZ ;  /* 0x3c6ef37214077810 */ /* 0x000fc60007ffe0ff */
[----:B------:R-:W-:Y:S01]  /*0230*/  IMAD.WIDE.U32 R12, R12, -0x326172a9, RZ ;  /* 0xcd9e8d570c0c7825 */ /* 0x000fe200078e00ff */
[----:B------:R-:W-:Y:S02]  /*0240*/  LOP3.LUT R14, R11, R6, R4, 0x96, !PT ;  /* 0x000000060b0e7212 */ /* 0x000fe400078e9604 */
[----:B------:R-:W-:Y:S02]  /*0250*/  IADD3 R6, R21, 0x32370b8f, RZ ;  /* 0x32370b8f15067810 */ /* 0x000fe40007ffe0ff */
[----:B------:R-:W-:Y:S01]  /*0260*/  LOP3.LUT R8, R13, R5, R8, 0x96, !PT ;  /* 0x000000050d087212 */ /* 0x000fe200078e9608 */
[----:B------:R-:W-:-:S04]  /*0270*/  IMAD.WIDE.U32 R14, R14, -0x326172a9, RZ ;  /* 0xcd9e8d570e0e7825 */ /* 0x000fc800078e00ff */
[----:B------:R-:W-:Y:S01]  /*0280*/  IMAD.WIDE.U32 R8, R8, -0x2daee0ad, RZ ;  /* 0xd2511f5308087825 */ /* 0x000fe200078e00ff */
[----:B------:R-:W-:-:S03]  /*0290*/  LOP3.LUT R12, R15, R12, R7, 0x96, !PT ;  /* 0x0000000c0f0c7212 */ /* 0x000fc600078e9607 */
[----:B------:R-:W-:Y:S02]  /*02a0*/  VIADD R5, R21, 0x76cf5d0a ;  /* 0x76cf5d0a15057836 */ /* 0x000fe40000000000 */
[----:B------:R-:W-:-:S03]  /*02b0*/  IMAD.WIDE.U32 R12, R12, -0x2daee0ad, RZ ;  /* 0xd2511f530c0c7825 */ /* 0x000fc600078e00ff */
[----:B------:R-:W-:Y:S01]  /*02c0*/  LOP3.LUT R18, R9, R10, R5, 0x96, !PT ;  /* 0x0000000a09127212 */ /* 0x000fe200078e9605 */
[C---:B------:R-:W-:Y:S01]  /*02d0*/  VIADD R7, R20.reuse, 0xdaa66d2b ;  /* 0xdaa66d2b14077836 */ /* 0x040fe20000000000 */
[----:B------:R-:W-:Y:S02]  /*02e0*/  LOP3.LUT R10, R13, R8, R6, 0x96, !PT ;  /* 0x000000080d0a7212 */ /* 0x000fe400078e9606 */
[----:B------:R-:W-:Y:S01]  /*02f0*/  IADD3 R9, R20, 0x78dde6e4, RZ ;  /* 0x78dde6e414097810 */ /* 0x000fe20007ffe0ff */
[----:B------:R-:W-:Y:S01]  /*0300*/  IMAD.WIDE.U32 R18, R18, -0x326172a9, RZ ;  /* 0xcd9e8d5712127825 */ /* 0x000fe200078e00ff */
[----:B------:R-:W-:-:S03]  /*0310*/  IADD3 R8, R21, -0x56f99767, RZ ;  /* 0xa906689915087810 */ /* 0x000fc60007ffe0ff */
[----:B------:R-:W-:Y:S01]  /*0320*/  IMAD.WIDE.U32 R10, R10, -0x326172a9, RZ ;  /* 0xcd9e8d570a0a7825 */ /* 0x000fe200078e00ff */
[----:B------:R-:W-:-:S03]  /*0330*/  LOP3.LUT R14, R19, R14, R7, 0x96, !PT ;  /* 0x0000000e130e7212 */ /* 0x000fc600078e9607 */
[----:B------:R-:W-:Y:S01]  /*0340*/  VIADD R7, R21, 0xed9eba14 ;  /* 0xed9eba1415077836 */ /* 0x000fe20000000000 */
[----:B------:R-:W-:Y:S01]  /*0350*/  LOP3.LUT R9, R11, R18, R9, 0x96, !PT ;  /* 0x000000120b097212 */ /* 0x000fe200078e9609 */
[----:B------:R-:W-:Y:S01]  /*0360*/  IMAD.WIDE.U32 R14, R14, -0x2daee0ad, RZ ;  /* 0xd2511f530e0e7825 */ /* 0x000fe200078e00ff */
[----:B------:R-:W-:-:S04]  /*0370*/  IADD3 R11, R20, -0x4ab325aa, RZ ;  /* 0xb54cda56140b7810 */ /* 0x000fc80007ffe0ff */
[----:B------:R-:W-:Y:S01]  /*0380*/  LOP3.LUT R22, R15, R12, R7, 0x96, !PT ;  /* 0x0000000c0f167212 */ /* 0x000fe200078e9607 */
[----:B------:R-:W-:-:S04]  /*0390*/  IMAD.WIDE.U32 R12, R9, -0x2daee0ad, RZ ;  /* 0xd2511f53090c7825 */ /* 0x000fc800078e00ff */
[----:B------:R-:W-:Y:S01]  /*03a0*/  IMAD.WIDE.U32 R22, R22, -0x326172a9, RZ ;  /* 0xcd9e8d5716167825 */ /* 0x000fe200078e00ff */
[----:B------:R-:W-:-:S03]  /*03b0*/  LOP3.LUT R14, R13, R14, R8, 0x96, !PT ;  /* 0x0000000e0d0e7212 */ /* 0x000fc600078e9608 */
[----:B------:R-:W-:Y:S02]  /*03c0*/  VIADD R9, R20, 0x1715609d ;  /* 0x1715609d14097836 */ /* 0x000fe40000000000 */
[----:B------:R-:W-:-:S03]  /*03d0*/  IMAD.WIDE.U32 R14, R14, -0x326172a9, RZ ;  /* 0xcd9e8d570e0e7825 */ /* 0x000fc600078e00ff */
[----:B------:R-:W-:Y:S02]  /*03e0*/  LOP3.LUT R9, R23, R10, R9, 0x96, !PT ;  /* 0x0000000a17097212 */ /* 0x000fe400078e9609 */
[----:B------:R-:W-:Y:S02]  /*03f0*/  LOP3.LUT R11, R15, R22, R11, 0x96, !PT ;  /* 0x000000160f0b7212 */ /* 0x000fe400078e960b */
[----:B------:R-:W-:Y:S01]  /*0400*/  IADD3 R10, R21, 0x1fd5c5a3, RZ ;  /* 0x1fd5c5a3150a7810 */ /* 0x000fe20007ffe0ff */
[----:B------:R-:W-:Y:S01]  /*0410*/  IMAD.WIDE.U32 R18, R9, -0x2daee0ad, RZ ;  /* 0xd2511f5309127825 */ /* 0x000fe200078e00ff */
[----:B------:R-:W-:-:S03]  /*0420*/  IADD3 R15, R21, -0x695add53, RZ ;  /* 0x96a522ad150f7810 */ /* 0x000fc60007ffe0ff */
[----:B------:R-:W-:Y:S02]  /*0430*/  VIADD R9, R21, 0x646e171e ;  /* 0x646e171e15097836 */ /* 0x000fe40000000000 */
[----:B------:R-:W-:-:S03]  /*0440*/  IMAD.WIDE.U32 R38, R11, -0x2daee0ad, RZ ;  /* 0xd2511f530b267825 */ /* 0x000fc600078e00ff */
[----:B------:R-:W-:Y:S01]  /*0450*/  LOP3.LUT R12, R19, R12, R9, 0x96, !PT ;  /* 0x0000000c130c7212 */ /* 0x000fe200078e9609 */
[----:B------:R-:W-:Y:S01]  /*0460*/  VIADD R11, R20, 0x5384540f ;  /* 0x5384540f140b7836 */ /* 0x000fe20000000000 */
[----:B------:R-:W-:-:S03]  /*0470*/  LOP3.LUT R18, R39, R18, R10, 0x96, !PT ;  /* 0x0000001227127212 */ /* 0x000fc600078e960a */
[----:B------:R-:W-:-:S04]  /*0480*/  IMAD.WIDE.U32 R12, R12, -0x326172a9, RZ ;  /* 0xcd9e8d570c0c7825 */ /* 0x000fc800078e00ff */
[----:B------:R-:W-:Y:S01]  /*0490*/  IMAD.WIDE.U32 R18, R18, -0x326172a9, RZ ;  /* 0xcd9e8d5712127825 */ /* 0x000fe200078e00ff */
[----:B------:R-:W-:Y:S02]  /*04a0*/  LOP3.LUT R11, R13, R14, R11, 0x96, !PT ;  /* 0x0000000e0d0b7212 */ /* 0x000fe400078e960b */
[----:B------:R-:W-:Y:S01]  /*04b0*/  IADD3 R13, R20, -0xe443238, RZ ;  /* 0xf1bbcdc8140d7810 */ /* 0x000fe20007ffe0ff */
[----:B------:R-:W-:Y:S02]  /*04c0*/  IMAD.MOV.U32 R14, RZ, RZ, R17 ;  /* 0x000000ffff0e7224 */ /* 0x000fe400078e0011 */
[----:B------:R-:W-:Y:S01]  /*04d0*/  IMAD.WIDE.U32 R36, R11, -0x2daee0ad, RZ ;  /* 0xd2511f530b247825 */ /* 0x000fe200078e00ff */
[----:B------:R-:W-:Y:S02]  /*04e0*/  LOP3.LUT R12, R19, R12, R13, 0x96, !PT ;  /* 0x0000000c130c7212 */ /* 0x000fe400078e960d */
[----:B------:R-:W-:Y:S01]  /*04f0*/  MOV R13, R16 ;  /* 0x00000010000d7202 */ /* 0x000fe20000000f00 */
[----:B------:R-:W-:-:S02]  /*0500*/  VIADD R11, R21, 0xdb3d7428 ;  /* 0xdb3d7428150b7836 */ /* 0x000fc40000000000 */
[----:B------:R-:W-:-:S03]  /*0510*/  IMAD.HI.U32 R19, R12, -0x2daee0ad, RZ ;  /* 0xd2511f530c137827 */ /* 0x000fc600078e00ff */
[----:B------:R-:W-:Y:S01]  /*0520*/  LOP3.LUT R38, R37, R38, R11, 0x96, !PT ;  /* 0x0000002625267212 */ /* 0x000fe200078e960b */
[----:B------:R-:W-:Y:S01]  /*0530*/  VIADD R37, R20, 0x8ff34781 ;  /* 0x8ff3478114257836 */ /* 0x000fe20000000000 */
[----:B------:R-:W-:-:S03]  /*0540*/  LOP3.LUT R36, R19, R36, R15, 0x96, !PT ;  /* 0x0000002413247212 */ /* 0x000fc600078e960f */
[----:B------:R-:W-:-:S05]  /*0550*/  IMAD.HI.U32 R22, R38, -0x326172a9, RZ ;  /* 0xcd9e8d5726167827 */ /* 0x000fca00078e00ff */
[----:B------:R-:W-:Y:S01]  /*0560*/  LOP3.LUT R37, R22, R18, R37, 0x96, !PT ;  /* 0x0000001216257212 */ /* 0x000fe200078e9625 */
[----:B------:R-:W-:Y:S06]  /*0570*/  @!P0 BRA `(.L_x_34) ;  /* 0x0000000000188947 */ /* 0x000fec0003800000 */
[----:B------:R-:W-:Y:S01]  /*0580*/  ULDC UR6, c[0x0][0xc] ;  /* 0x0000030000067ab9 */ /* 0x000fe20000000800 */
[----:B------:R-:W-:Y:S01]  /*0590*/  MOV R26, 0x5d0 ;  /* 0x000005d0001a7802 */ /* 0x000fe20000000f00 */
[----:B------:R-:W-:-:S05]  /*05a0*/  IMAD R27, R0, UR6, RZ ;  /* 0x00000006001b7c24 */ /* 0x000fca000f8e02ff */
[----:B------:R-:W-:-:S07]  /*05b0*/  SHF.L.U32 R27, R27, 0x2, RZ ;  /* 0x000000021b1b7819 */ /* 0x000fce00000006ff */
[----:B------:R-:W-:Y:S05]  /*05c0*/  CALL.REL.NOINC `($__internal_2_$__cuda_sm20_div_s64) ;  /* 0x0000004c00687944 */ /* 0x000fea0003c00000 */
[----:B------:R-:W-:Y:S05]  /*05d0*/  BRA `(.L_x_35) ;  /* 0x00000000005c7947 */ /* 0x000fea0003800000 */
.L_x_34:
[----:B------:R-:W0:Y:S02]  /*05e0*/  LDC R19, c[0x0][0xc] ;  /* 0x00000300ff137b82 */ /* 0x000e240000000800 */
[----:B0-----:R-:W-:-:S04]  /*05f0*/  IMAD R18, R0, R19, RZ ;  /* 0x0000001300127224 */ /* 0x001fc800078e02ff */
[----:B------:R-:W-:-:S04]  /*0600*/  IMAD.SHL.U32 R22, R18, 0x4, RZ ;  /* 0x0000000412167824 */ /* 0x000fc800078e00ff */
[----:B------:R-:W0:Y:S01]  /*0610*/  I2F.U32.RP R23, R22 ;  /* 0x0000001600177306 */ /* 0x000e220000209000 */
[----:B------:R-:W-:Y:S01]  /*0620*/  IMAD.MOV R25, RZ, RZ, -R22 ;  /* 0x000000ffff197224 */ /* 0x000fe200078e0a16 */
[----:B------:R-:W-:-:S06]  /*0630*/  ISETP.NE.U32.AND P2, PT, R22, RZ, PT ;  /* 0x000000ff1600720c */ /* 0x000fcc0003f45070 */
[----:B0-----:R-:W0:Y:S02]  /*0640*/  MUFU.RCP R23, R23 ;  /* 0x0000001700177308 */ /* 0x001e240000001000 */
[----:B0-----:R-:W-:Y:S02]  /*0650*/  IADD3 R18, R23, 0xffffffe, RZ ;  /* 0x0ffffffe17127810 */ /* 0x001fe40007ffe0ff */
[----:B------:R-:W-:-:S04]  /*0660*/  MOV R23, RZ ;  /* 0x000000ff00177202 */ /* 0x000fc80000000f00 */
        /* <DEDUP_REMOVED lines=10> */
[----:B------:R-:W-:-:S13]  /*0710*/  ISETP.GE.U32.AND P1, PT, R25, R22, PT ;  /* 0x000000161900720c */ /* 0x000fda0003f26070 */
[----:B------:R-:W-:Y:S02]  /*0720*/  @P1 IADD3 R19, R19, 0x1, RZ ;  /* 0x0000000113131810 */ /* 0x000fe40007ffe0ff */
[----:B------:R-:W-:-:S05]  /*0730*/  @!P2 LOP3.LUT R19, RZ, R22, RZ, 0x33, !PT ;  /* 0x00000016ff13a212 */ /* 0x000fca00078e33ff */
[----:B------:R-:W-:-:S07]  /*0740*/  IMAD.MOV.U32 R22, RZ, RZ, R19 ;  /* 0x000000ffff167224 */ /* 0x000fce00078e0013 */
.L_x_35:
[----:B------:R-:W-:Y:S01]  /*0750*/  ULDC UR4, c[0x0][0xc] ;  /* 0x0000030000047ab9 */ /* 0x000fe20000000800 */
[----:B------:R-:W-:Y:S01]  /*0760*/  IADD3 R25, P0, R22, 0x1, RZ ;  /* 0x0000000116197810 */ /* 0x000fe20007f1e0ff */
[----:B------:R-:W-:-:S04]  /*0770*/  IMAD.WIDE.U32 R18, R0, UR4, RZ ;  /* 0x0000000400127c25 */ /* 0x000fc8000f8e00ff */
[----:B------:R-:W-:Y:S02]  /*0780*/  IMAD.X R27, RZ, RZ, R23, P0 ;  /* 0x000000ffff1b7224 */ /* 0x000fe400000e0617 */
[-C--:B------:R-:W-:Y:S02]  /*0790*/  IMAD R19, R19, R25.reuse, RZ ;  /* 0x0000001913137224 */ /* 0x080fe400078e02ff */
[----:B------:R-:W-:-:S04]  /*07a0*/  IMAD.WIDE.U32 R22, R18, R25, RZ ;  /* 0x0000001912167225 */ /* 0x000fc800078e00ff */
[----:B------:R-:W-:Y:S01]  /*07b0*/  IMAD R19, R18, R27, R19 ;  /* 0x0000001b12137224 */ /* 0x000fe200078e0213 */
[----:B------:R-:W-:-:S03]  /*07c0*/  SHF.L.U32 R18, R22, 0x2, RZ ;  /* 0x0000000216127819 */ /* 0x000fc600000006ff */
[----:B------:R-:W-:Y:S01]  /*07d0*/  IMAD.IADD R19, R23, 0x1, R19 ;  /* 0x0000000117137824 */ /* 0x000fe200078e0213 */
[----:B------:R-:W-:-:S04]  /*07e0*/  ISETP.GE.U32.AND P0, PT, R13, R18, PT ;  /* 0x000000120d00720c */ /* 0x000fc80003f06070 */
[----:B------:R-:W-:-:S04]  /*07f0*/  SHF.L.U64.HI R19, R22, 0x2, R19 ;  /* 0x0000000216137819 */ /* 0x000fc80000010213 */
[----:B------:R-:W-:-:S13]  /*0800*/  ISETP.GE.AND.EX P0, PT, R14, R19, PT, P0 ;  /* 0x000000130e00720c */ /* 0x000fda0003f06300 */
[----:B------:R-:W-:Y:S05]  /*0810*/  @P0 EXIT ;  /* 0x000000000000094d */ /* 0x000fea0003800000 */
[----:B------:R-:W0:Y:S01]  /*0820*/  MUFU.LG2 R22, R0 ;  /* 0x0000000000167308 */ /* 0x000e220000000c00 */
[----:B------:R-:W-:Y:S01]  /*0830*/  ULDC UR4, c[0x0][0x3d8] ;  /* 0x0000f60000047ab9 */ /* 0x000fe20000000800 */
[----:B------:R-:W1:Y:S01]  /*0840*/  LDC R30, c[0x0][0x238] ;  /* 0x00008e00ff1e7b82 */ /* 0x000e620000000800 */
[----:B------:R-:W-:Y:S01]  /*0850*/  IMAD R38, R38, -0x326172a9, RZ ;  /* 0xcd9e8d5726267824 */ /* 0x000fe200078e02ff */
[----:B------:R-:W-:Y:S01]  /*0860*/  LOP3.LUT R28, R28, 0x3, RZ, 0xc0, !PT ;  /* 0x000000031c1c7812 */ /* 0x000fe200078ec0ff */
[----:B------:R-:W-:Y:S01]  /*0870*/  ULDC UR58, c[0x0][0x23c] ;  /* 0x00008f00003a7ab9 */ /* 0x000fe20000000800 */
[----:B------:R-:W-:Y:S01]  /*0880*/  ULDC UR57, c[0x0][0x368] ;  /* 0x0000da0000397ab9 */ /* 0x000fe20000000800 */
[----:B------:R-:W-:Y:S01]  /*0890*/  ULDC UR56, c[0x0][0x250] ;  /* 0x0000940000387ab9 */ /* 0x000fe20000000800 */
[----:B------:R-:W2:Y:S01]  /*08a0*/  MUFU.LG2 R23, R0 ;  /* 0x0000000000177308 */ /* 0x000ea20000000c00 */
[----:B------:R-:W-:Y:S01]  /*08b0*/  ULDC UR55, c[0x0][0x36c] ;  /* 0x0000db0000377ab9 */ /* 0x000fe20000000800 */
[----:B------:R-:W-:Y:S01]  /*08c0*/  ULDC UR54, c[0x0][0x254] ;  /* 0x0000950000367ab9 */ /* 0x000fe20000000800 */
[----:B------:R-:W-:Y:S01]  /*08d0*/  ULDC UR53, c[0x0][0x370] ;  /* 0x0000dc0000357ab9 */ /* 0x000fe20000000800 */
[----:B------:R-:W-:Y:S01]  /*08e0*/  ULDC UR52, c[0x0][0x268] ;  /* 0x00009a0000347ab9 */ /* 0x000fe20000000800 */
[----:B------:R-:W-:Y:S01]  /*08f0*/  ULDC UR51, c[0x0][0x374] ;  /* 0x0000dd0000337ab9 */ /* 0x000fe20000000800 */
[----:B------:R-:W-:Y:S01]  /*0900*/  ULDC UR50, c[0x0][0x26c] ;  /* 0x00009b0000327ab9 */ /* 0x000fe20000000800 */
[----:B------:R-:W-:Y:S01]  /*0910*/  ULDC UR49, c[0x0][0x378] ;  /* 0x0000de0000317ab9 */ /* 0x000fe20000000800 */
[----:B------:R-:W3:Y:S01]  /*0920*/  MUFU.RCP R24, UR4 ;  /* 0x0000000400187d08 */ /* 0x000ee20008001000 */
[----:B0-----:R-:W-:Y:S01]  /*0930*/  FMUL.FTZ R22, R22, 0.69314718246459960938 ;  /* 0x3f31721816167820 */ /* 0x001fe20000410000 */
[----:B------:R-:W-:Y:S01]  /*0940*/  ULDC UR48, c[0x0][0x280] ;  /* 0x0000a00000307ab9 */ /* 0x000fe20000000800 */
[----:B------:R-:W-:Y:S01]  /*0950*/  ULDC UR47, c[0x0][0x37c] ;  /* 0x0000df00002f7ab9 */ /* 0x000fe20000000800 */
[----:B------:R-:W-:Y:S01]  /*0960*/  ULDC UR46, c[0x0][0x284] ;  /* 0x0000a100002e7ab9 */ /* 0x000fe20000000800 */
[----:B------:R-:W-:Y:S01]  /*0970*/  ULDC UR45, c[0x0][0x380] ;  /* 0x0000e000002d7ab9 */ /* 0x000fe20000000800 */
[----:B------:R-:W-:Y:S01]  /*0980*/  ULDC UR44, c[0x0][0x298] ;  /* 0x0000a600002c7ab9 */ /* 0x000fe20000000800 */
[----:B------:R-:W-:Y:S01]  /*0990*/  ULDC UR43, c[0x0][0x384] ;  /* 0x0000e100002b7ab9 */ /* 0x000fe20000000800 */
[----:B------:R-:W-:Y:S01]  /*09a0*/  ULDC UR42, c[0x0][0x29c] ;  /* 0x0000a700002a7ab9 */ /* 0x000fe20000000800 */
[----:B--2---:R-:W-:Y:S01]  /*09b0*/  FMUL.FTZ R23, R23, 0.69314718246459960938 ;  /* 0x3f31721817177820 */ /* 0x004fe20000410000 */
[----:B------:R-:W-:Y:S01]  /*09c0*/  ULDC UR41, c[0x0][0x388] ;  /* 0x0000e20000297ab9 */ /* 0x000fe20000000800 */
[----:B------:R-:W-:Y:S01]  /*09d0*/  ULDC UR40, c[0x0][0x2b0] ;  /* 0x0000ac0000287ab9 */ /* 0x000fe20000000800 */
[----:B------:R-:W-:Y:S01]  /*09e0*/  ULDC UR39, c[0x0][0x38c] ;  /* 0x0000e30000277ab9 */ /* 0x000fe20000000800 */
[----:B------:R-:W-:Y:S01]  /*09f0*/  ULDC UR38, c[0x0][0x2b4] ;  /* 0x0000ad0000267ab9 */ /* 0x000fe20000000800 */
[----:B------:R-:W-:Y:S01]  /*0a00*/  ULDC UR37, c[0x0][0x390] ;  /* 0x0000e40000257ab9 */ /* 0x000fe20000000800 */
[----:B------:R-:W-:Y:S01]  /*0a10*/  ULDC UR36, c[0x0][0x2c8] ;  /* 0x0000b20000247ab9 */ /* 0x000fe20000000800 */
[----:B------:R-:W-:Y:S01]  /*0a20*/  ULDC UR31, c[0x0][0x394] ;  /* 0x0000e500001f7ab9 */ /* 0x000fe20000000800 */
[-C--:B---3--:R-:W-:Y:S01]  /*0a30*/  FMUL.FTZ R29, R22, -R24.reuse ;  /* 0x80000018161d7220 */ /* 0x088fe20000410000 */
[----:B------:R-:W-:Y:S01]  /*0a40*/  FMUL.FTZ R22, R23, -R24 ;  /* 0x8000001817167220 */ /* 0x000fe20000410000 */
[----:B------:R-:W-:Y:S01]  /*0a50*/  ULDC UR4, c[0x0][0x2cc] ;  /* 0x0000b30000047ab9 */ /* 0x000fe20000000800 */
[----:B------:R-:W-:Y:S01]  /*0a60*/  ULDC UR5, c[0x0][0x398] ;  /* 0x0000e60000057ab9 */ /* 0x000fe20000000800 */
[----:B------:R-:W-:Y:S01]  /*0a70*/  ULDC UR6, c[0x0][0x2e0] ;  /* 0x0000b80000067ab9 */ /* 0x000fe20000000800 */
[----:B------:R-:W-:Y:S01]  /*0a80*/  ULDC UR7, c[0x0][0x39c] ;  /* 0x0000e70000077ab9 */ /* 0x000fe20000000800 */
[----:B------:R-:W-:Y:S01]  /*0a90*/  F2FP.BF16.F32.PACK_AB R29, R22, R29 ;  /* 0x0000001d161d723e */ /* 0x000fe200000010ff */
[----:B------:R-:W-:Y:S01]  /*0aa0*/  ULDC UR8, c[0x0][0x2e4] ;  /* 0x0000b90000087ab9 */ /* 0x000fe20000000800 */
[----:B------:R-:W0:Y:S01]  /*0ab0*/  LDC.64 R22, c[0x0][0x210] ;  /* 0x00008400ff167b82 */ /* 0x000e220000000a00 */
        /* <DEDUP_REMOVED lines=22> */
[----:B-1----:R-:W-:-:S05]  /*0c20*/  ULDC.64 UR32, c[0x0][0x240] ;  /* 0x0000900000207ab9 */ /* 0x002fca0000000a00 */
.L_x_51:
[----:B------:R-:W-:Y:S01]  /*0c30*/  IADD3 R2, R2, 0x1, RZ ;  /* 0x0000000102027810 */ /* 0x000fe20007ffe0ff */
[----:B------:R-:W-:Y:S03]  /*0c40*/  BSSY B0, `(.L_x_36) ;  /* 0x000000c000007945 */ /* 0x000fe60003800000 */
[C---:B------:R-:W-:Y:S01]  /*0c50*/  ISETP.NE.AND P0, PT, R2.reuse, RZ, PT ;  /* 0x000000ff0200720c */ /* 0x040fe20003f05270 */
[----:B------:R-:W-:-:S12]  /*0c60*/  IMAD.HI.U32 R25, R2, -0x2daee0ad, RZ ;  /* 0xd2511f5302197827 */ /* 0x000fd800078e00ff */
[----:B0-----:R-:W-:Y:S05]  /*0c70*/  @P0 BRA `(.L_x_37) ;  /* 0x0000000000200947 */ /* 0x001fea0003800000 */
[----:B------:R-:W-:-:S05]  /*0c80*/  VIADD R3, R3, 0x1 ;  /* 0x0000000103037836 */ /* 0x000fca0000000000 */
[----:B------:R-:W-:-:S13]  /*0c90*/  ISETP.NE.AND P0, PT, R3, RZ, PT ;  /* 0x000000ff0300720c */ /* 0x000fda0003f05270 */
[----:B------:R-:W-:Y:S01]  /*0ca0*/  @!P0 IADD3 R16, R16, 0x1, RZ ;  /* 0x0000000110108810 */ /* 0x000fe20007ffe0ff */
[----:B------:R-:W-:Y:S02]  /*0cb0*/  @!P0 VIADD R24, R17, 0x1 ;  /* 0x0000000111188836 */ /* 0x000fe40000000000 */
[----:B------:R-:W-:Y:S01]  /*0cc0*/  @!P0 IMAD.MOV.U32 R3, RZ, RZ, RZ ;  /* 0x000000ffff038224 */ /* 0x000fe200078e00ff */
[----:B------:R-:W-:-:S13]  /*0cd0*/  ISETP.NE.AND P1, PT, R16, RZ, !P0 ;  /* 0x000000ff1000720c */ /* 0x000fda0004725270 */
[----:B------:R-:W-:-:S04]  /*0ce0*/  @P1 IADD3 R24, R17, RZ, RZ ;  /* 0x000000ff11181210 */ /* 0x000fc80007ffe0ff */
[----:B------:R-:W-:-:S07]  /*0cf0*/  @!P0 MOV R17, R24 ;  /* 0x0000001800118202 */ /* 0x000fce0000000f00 */
.L_x_37:
[----:B------:R-:W-:Y:S05]  /*0d00*/  BSYNC B0 ;  /* 0x0000000000007941 */ /* 0x000fea0003800000 */
.L_x_36:
[----:B------:R-:W-:Y:S01]  /*0d10*/  IMAD.HI.U32 R24, R16, -0x326172a9, RZ ;  /* 0xcd9e8d5710187827 */ /* 0x000fe200078e00ff */
[----:B------:R-:W-:Y:S02]  /*0d20*/  LOP3.LUT R25, R25, R17, R21, 0x96, !PT ;  /* 0x0000001119197212 */ /* 0x000fe400078e9615 */
[----:B------:R-:W-:Y:S01]  /*0d30*/  ISETP.NE.AND P0, PT, R28, 0x1, PT ;  /* 0x000000011c00780c */ /* 0x000fe20003f05270 */
[----:B------:R-:W-:Y:S01]  /*0d40*/  VIADD R26, R20, 0x9e3779b9 ;  /* 0x9e3779b9141a7836 */ /* 0x000fe20000000000 */
[----:B------:R-:W-:Y:S01]  /*0d50*/  LOP3.LUT R34, R24, R3, R20, 0x96, !PT ;  /* 0x0000000318227212 */ /* 0x000fe200078e9614 */
[----:B------:R-:W-:Y:S02]  /*0d60*/  IMAD R27, R16, -0x326172a9, RZ ;  /* 0xcd9e8d57101b7824 */ /* 0x000fe400078e02ff */
[----:B------:R-:W-:-:S04]  /*0d70*/  IMAD.WIDE.U32 R24, R25, -0x326172a9, RZ ;  /* 0xcd9e8d5719187825 */ /* 0x000fc800078e00ff */
[----:B------:R-:W-:Y:S01]  /*0d80*/  IMAD R31, R2, -0x2daee0ad, RZ ;  /* 0xd2511f53021f7824 */ /* 0x000fe200078e02ff */
[----:B------:R-:W-:Y:S01]  /*0d90*/  LOP3.LUT R27, R25, R27, R26, 0x96, !PT ;  /* 0x0000001b191b7212 */ /* 0x000fe200078e961a */
[----:B------:R-:W-:-:S04]  /*0da0*/  IMAD.WIDE.U32 R34, R34, -0x2daee0ad, RZ ;  /* 0xd2511f5322227825 */ /* 0x000fc800078e00ff */
[----:B------:R-:W-:Y:S01]  /*0db0*/  IMAD.WIDE.U32 R32, R27, -0x2daee0ad, RZ ;  /* 0xd2511f531b207825 */ /* 0x000fe200078e00ff */
[----:B------:R-:W-:Y:S02]  /*0dc0*/  LOP3.LUT R26, R35, R31, R4, 0x96, !PT ;  /* 0x0000001f231a7212 */ /* 0x000fe400078e9604 */
[----:B------:R-:W-:Y:S01]  /*0dd0*/  IADD3 R31, R20, 0x3c6ef372, RZ ;  /* 0x3c6ef372141f7810 */ /* 0x000fe20007ffe0ff */
[----:B------:R-:W-:Y:S01]  /*0de0*/  IMAD.MOV.U32 R39, RZ, RZ, R36 ;  /* 0x000000ffff277224 */ /* 0x000fe200078e0024 */
[----:B------:R-:W-:Y:S01]  /*0df0*/  LOP3.LUT R25, R33, R34, R5, 0x96, !PT ;  /* 0x0000002221197212 */ /* 0x000fe200078e9605 */
[----:B------:R-:W-:-:S04]  /*0e00*/  IMAD.WIDE.U32 R26, R26, -0x326172a9, RZ ;  /* 0xcd9e8d571a1a7825 */ /* 0x000fc800078e00ff */
[C---:B------:R-:W-:Y:S01]  /*0e10*/  VIADD R33, R20.reuse, 0xdaa66d2b ;  /* 0xdaa66d2b14217836 */ /* 0x040fe20000000000 */
        /* <DEDUP_REMOVED lines=8> */
[----:B------:R-:W-:-:S03]  /*0ea0*/  LOP3.LUT R25, R33, R34, R7, 0x96, !PT ;  /* 0x0000002221197212 */ /* 0x000fc600078e9607 */
[C---:B------:R-:W-:Y:S01]  /*0eb0*/  VIADD R33, R20.reuse, 0x1715609d ;  /* 0x1715609d14217836 */ /* 0x040fe20000000000 */
[----:B------:R-:W-:Y:S01]  /*0ec0*/  LOP3.LUT R34, R27, R24, R31, 0x96, !PT ;  /* 0x000000181b227212 */ /* 0x000fe200078e961f */
[----:B------:R-:W-:Y:S01]  /*0ed0*/  IMAD.WIDE.U32 R24, R25, -0x326172a9, RZ ;  /* 0xcd9e8d5719187825 */ /* 0x000fe200078e00ff */
[----:B------:R-:W-:-:S03]  /*0ee0*/  IADD3 R31, R20, -0x4ab325aa, RZ ;  /* 0xb54cda56141f7810 */ /* 0x000fc60007ffe0ff */
        /* <DEDUP_REMOVED lines=15> */
[----:B------:R-:W-:Y:S02]  /*0fe0*/  LOP3.LUT R25, R33, R34, R11, 0x96, !PT ;  /* 0x0000002221197212 */ /* 0x000fe400078e960b */
[----:B------:R-:W-:Y:S01]  /*0ff0*/  MOV R33, R38 ;  /* 0x0000002600217202 */ /* 0x000fe20000000f00 */
[----:B------:R-:W-:Y:S01]  /*1000*/  IMAD R34, R12, -0x2daee0ad, RZ ;  /* 0xd2511f530c227824 */ /* 0x000fe200078e02ff */
[----:B------:R-:W-:Y:S01]  /*1010*/  LOP3.LUT R12, R27, R24, R31, 0x96, !PT ;  /* 0x000000181b0c7212 */ /* 0x000fe200078e961f */
[----:B------:R-:W-:Y:S02]  /*1020*/  VIADD R31, R20, 0x8ff34781 ;  /* 0x8ff34781141f7836 */ /* 0x000fe40000000000 */
[----:B------:R-:W-:-:S04]  /*1030*/  IMAD.WIDE.U32 R24, R25, -0x326172a9, RZ ;  /* 0xcd9e8d5719187825 */ /* 0x000fc800078e00ff */
[----:B------:R-:W-:Y:S01]  /*1040*/  IMAD.HI.U32 R27, R12, -0x2daee0ad, RZ ;  /* 0xd2511f530c1b7827 */ /* 0x000fe200078e00ff */
[----:B------:R-:W-:-:S04]  /*1050*/  LOP3.LUT R31, R25, R26, R31, 0x96, !PT ;  /* 0x0000001a191f7212 */ /* 0x000fc800078e961f */
[----:B------:R-:W-:Y:S01]  /*1060*/  LOP3.LUT R32, R27, R32, R15, 0x96, !PT ;  /* 0x000000201b207212 */ /* 0x000fe200078e960f */
[----:B------:R-:W-:Y:S01]  /*1070*/  IMAD.MOV.U32 R26, RZ, RZ, R31 ;  /* 0x000000ffff1a7224 */ /* 0x000fe200078e001f */
        /* <DEDUP_REMOVED lines=9> */
[----:B------:R-:W-:Y:S05]  /*1110*/  @!P0 BRA `(.L_x_38) ;  /* 0x0000000000248947 */ /* 0x000fea0003800000 */
[----:B------:R-:W-:Y:S01]  /*1120*/  MOV R33, R37 ;  /* 0x0000002500217202 */ /* 0x000fe20000000f00 */
[----:B------:R-:W-:Y:S01]  /*1130*/  IMAD.MOV.U32 R39, RZ, RZ, R38 ;  /* 0x000000ffff277224 */ /* 0x000fe200078e0026 */
[----:B------:R-:W-:Y:S01]  /*1140*/  MOV R27, R36 ;  /* 0x00000024001b7202 */ /* 0x000fe20000000f00 */
[----:B------:R-:W-:Y:S01]  /*1150*/  IMAD.MOV.U32 R26, RZ, RZ, R34 ;  /* 0x000000ffff1a7224 */ /* 0x000fe200078e0022 */
[----:B------:R-:W-:Y:S06]  /*1160*/  BRA `(.L_x_38) ;  /* 0x0000000000107947 */ /* 0x000fec0003800000 */
.L_x_39:
[----:B------:R-:W-:Y:S01]  /*1170*/  MOV R33, R36 ;  /* 0x0000002400217202 */ /* 0x000fe20000000f00 */
[----:B------:R-:W-:Y:S01]  /*1180*/  IMAD.MOV.U32 R39, RZ, RZ, R34 ;  /* 0x000000ffff277224 */ /* 0x000fe200078e0022 */
[----:B------:R-:W-:Y:S01]  /*1190*/  MOV R27, R31 ;  /* 0x0000001f001b7202 */ /* 0x000fe20000000f00 */
[----:B------:R-:W-:-:S07]  /*11a0*/  IMAD.MOV.U32 R26, RZ, RZ, R24 ;  /* 0x000000ffff1a7224 */ /* 0x000fce00078e0018 */
.L_x_38:
[----:B------:R-:W-:Y:S01]  /*11b0*/  IMAD.WIDE.U32 R36, R26, 0x200000, RZ ;  /* 0x002000001a247825 */ /* 0x000fe200078e00ff */
[----:B0-----:R-:W-:Y:S01]  /*11c0*/  ISETP.GE.U32.AND P0, PT, R13, R22, PT ;  /* 0x000000160d00720c */ /* 0x001fe20003f06070 */
[----:B------:R-:W-:Y:S01]  /*11d0*/  HFMA2.MMA R34, -RZ, RZ, 0, 0 ;  /* 0x00000000ff227435 */ /* 0x000fe200000001ff */
[----:B------:R-:W-:Y:S01]  /*11e0*/  BSSY B0, `(.L_x_40) ;  /* 0x0000115000007945 */ /* 0x000fe20003800000 */
[----:B------:R-:W-:Y:S01]  /*11f0*/  IMAD.MOV.U32 R35, RZ, RZ, 0x3ca00000 ;  /* 0x3ca00000ff237424 */ /* 0x000fe200078e00ff */
[----:B------:R-:W-:Y:S02]  /*1200*/  LOP3.LUT R36, R36, R27, RZ, 0x3c, !PT ;  /* 0x0000001b24247212 */ /* 0x000fe400078e3cff */
[----:B------:R-:W-:Y:S02]  /*1210*/  ISETP.GE.AND.EX P0, PT, R14, R23, PT, P0 ;  /* 0x000000170e00720c */ /* 0x000fe40003f06300 */
[----:B------:R-:W0:Y:S02]  /*1220*/  I2F.F64.U64 R26, R36 ;  /* 0x00000024001a7312 */ /* 0x000e240000301800 */
[----:B0-----:R-:W-:-:S09]  /*1230*/  DFMA R26, R26, R34, 5.5511151231257827021e-17 ;  /* 0x3c9000001a1a742b */ /* 0x001fd20000000022 */
[----:B------:R-:W-:Y:S05]  /*1240*/  @P0 BRA `(.L_x_41) ;  /* 0x0000001000380947 */ /* 0x000fea0003800000 */
[----:B------:R-:W-:Y:S01]  /*1250*/  IMAD.WIDE.U32 R38, R39, 0x200000, RZ ;  /* 0x0020000027267825 */ /* 0x000fe200078e00ff */
[----:B------:R-:W-:Y:S01]  /*1260*/  UMOV UR34, 0xf0000000 ;  /* 0xf000000000227882 */ /* 0x000fe20000000000 */
[----:B------:R-:W-:Y:S01]  /*1270*/  UMOV UR35, 0x380fffff ;  /* 0x380fffff00237882 */ /* 0x000fe20000000000 */
[----:B------:R-:W-:Y:S02]  /*1280*/  ISETP.NE.AND P1, PT, R30, RZ, PT ;  /* 0x000000ff1e00720c */ /* 0x000fe40003f25270 */
[----:B------:R-:W-:Y:S02]  /*1290*/  LOP3.LUT R38, R38, R33, RZ, 0x3c, !PT ;  /* 0x0000002126267212 */ /* 0x000fe400078e3cff */
[----:B------:R-:W-:-:S04]  /*12a0*/  MOV R36, RZ ;  /* 0x000000ff00247202 */ /* 0x000fc80000000f00 */
[----:B------:R-:W0:Y:S02]  /*12b0*/  I2F.F64.U64 R38, R38 ;  /* 0x0000002600267312 */ /* 0x000e240000301800 */
[----:B0-----:R-:W-:-:S06]  /*12c0*/  DFMA R34, R38, R34, 5.5511151231257827021e-17 ;  /* 0x3c9000002622742b */ /* 0x001fcc0000000022 */
[----:B------:R-:W0:Y:S02]  /*12d0*/  F2F.F32.F64 R33, R34 ;  /* 0x0000002200217310 */ /* 0x000e240000301000 */
[----:B------:R-:W-:-:S14]  /*12e0*/  DSETP.GEU.AND P0, PT, |R34|, UR34, PT ;  /* 0x0000002222007e2a */ /* 0x000fdc000bf0e200 */
[----:B0-----:R-:W-:Y:S01]  /*12f0*/  @!P0 FMUL R33, R33, 1.175494350822287508e-38 ;  /* 0x0080000021218820 */ /* 0x001fe20000400000 */
[----:B------:R-:W-:Y:S06]  /*1300*/  @!P1 BRA `(.L_x_42) ;  /* 0x0000000c00dc9947 */ /* 0x000fec0003800000 */
        /* <DEDUP_REMOVED lines=243> */
[----:B------:R-:W-:-:S05]  /*2240*/  SHF.R.U32.HI R34, RZ, UR35, R34 ;  /* 0x00000023ff227c19 */ /* 0x000fca0008011622 */
[----:B------:R-:W-:-:S04]  /*2250*/  IMAD.MOV R34, RZ, RZ, -R34 ;  /* 0x000000ffff227224 */ /* 0x000fc800078e0a22 */
[----:B------:R-:W-:-:S04]  /*2260*/  IMAD R35, R34, UR28, R39 ;  /* 0x0000001c22237c24 */ /* 0x000fc8000f8e0227 */
[----:B------:R-:W-:-:S07]  /*2270*/  IMAD R36, R35, UR29, R36 ;  /* 0x0000001d23247c24 */ /* 0x000fce000f8e0224 */
.L_x_42:
[----:B------:R-:W-:Y:S01]  /*2280*/  FSETP.GE.FTZ.AND P0, PT, R33, 0.99999994039535522461, PT ;  /* 0x3f7fffff2100780b */ /* 0x000fe20003f16000 */
[----:B------:R-:W-:Y:S01]  /*2290*/  MUFU.RCP R35, UR30 ;  /* 0x0000001e00237d08 */ /* 0x000fe20008001000 */
[----:B------:R-:W-:Y:S01]  /*22a0*/  MOV R34, 0xb3800000 ;  /* 0xb380000000227802 */ /* 0x000fe20000000f00 */
[----:B------:R-:W-:-:S10]  /*22b0*/  ULDC.64 UR34, c[0x0][0x3d0] ;  /* 0x0000f40000227ab9 */ /* 0x000fd40000000a00 */
[----:B------:R-:W0:Y:S02]  /*22c0*/  @!P0 MUFU.LG2 R33, R33 ;  /* 0x0000002100218308 */ /* 0x000e240000000c00 */
[----:B0-----:R-:W-:Y:S01]  /*22d0*/  @!P0 FMUL.FTZ R34, R33, 0.69314718246459960938 ;  /* 0x3f31721821228820 */ /* 0x001fe20000410000 */
[----:B------:R-:W-:-:S03]  /*22e0*/  IADD3 R36, P0, R36, UR34, RZ ;  /* 0x0000002224247c10 */ /* 0x000fc6000ff1e0ff */
[----:B------:R-:W-:Y:S02]  /*22f0*/  FMUL.FTZ R34, R35, -R34 ;  /* 0x8000002223227220 */ /* 0x000fe40000410000 */
[----:B------:R-:W-:-:S03]  /*2300*/  IMAD.X R37, RZ, RZ, UR35, P0 ;  /* 0x00000023ff257e24 */ /* 0x000fc600080e06ff */
[----:B------:R-:W-:-:S05]  /*2310*/  F2FP.BF16.F32.PACK_AB R34, RZ, R34 ;  /* 0x00000022ff22723e */ /* 0x000fca00000010ff */
[----:B------:R0:W-:Y:S02]  /*2320*/  STG.E.U16 desc[UR60][R36.64], R34 ;  /* 0x0000002224007986 */ /* 0x0001e4000c10153c */
.L_x_41:
[----:B------:R-:W-:Y:S05]  /*2330*/  BSYNC B0 ;  /* 0x0000000000007941 */ /* 0x000fea0003800000 */
.L_x_40:
[----:B------:R-:W-:Y:S01]  /*2340*/  ULDC UR34, c[0x0][0xc] ;  /* 0x0000030000227ab9 */ /* 0x000fe20000000800 */
[----:B------:R-:W-:Y:S01]  /*2350*/  BSSY B0, `(.L_x_43) ;  /* 0x0000106000007945 */ /* 0x000fe20003800000 */
[----:B0-----:R-:W-:-:S05]  /*2360*/  IMAD R34, R0, UR34, RZ ;  /* 0x0000002200227c24 */ /* 0x001fca000f8e02ff */
[----:B------:R-:W-:-:S04]  /*2370*/  IADD3 R33, P1, R34, R13, RZ ;  /* 0x0000000d22217210 */ /* 0x000fc80007f3e0ff */
[----:B------:R-:W-:Y:S02]  /*2380*/  ISETP.GE.U32.AND P0, PT, R33, R22, PT ;  /* 0x000000162100720c */ /* 0x000fe40003f06070 */
[----:B------:R-:W-:-:S04]  /*2390*/  IADD3.X R36, RZ, R14, RZ, P1, !PT ;  /* 0x0000000eff247210 */ /* 0x000fc80000ffe4ff */
[----:B------:R-:W-:-:S13]  /*23a0*/  ISETP.GE.AND.EX P0, PT, R36, R23, PT, P0 ;  /* 0x000000172400720c */ /* 0x000fda0003f06300 */
[----:B------:R-:W-:Y:S05]  /*23b0*/  @P0 BRA `(.L_x_44) ;  /* 0x0000000c00fc0947 */ /* 0x000fea0003800000 */
[----:B------:R-:W-:Y:S01]  /*23c0*/  UMOV UR34, 0xf0000000 ;  /* 0xf000000000227882 */ /* 0x000fe20000000000 */
[----:B------:R-:W-:Y:S01]  /*23d0*/  UMOV UR35, 0x380fffff ;  /* 0x380fffff00237882 */ /* 0x000fe20000000000 */
[----:B------:R-:W0:Y:S01]  /*23e0*/  F2F.F32.F64 R33, R26 ;  /* 0x0000001a00217310 */ /* 0x000e220000301000 */
[----:B------:R-:W-:Y:S01]  /*23f0*/  ISETP.NE.AND P1, PT, R30, RZ, PT ;  /* 0x000000ff1e00720c */ /* 0x000fe20003f25270 */
[----:B------:R-:W-:Y:S01]  /*2400*/  DSETP.GEU.AND P0, PT, |R26|, UR34, PT ;  /* 0x000000221a007e2a */ /* 0x000fe2000bf0e200 */
[----:B------:R-:W-:-:S13]  /*2410*/  IMAD.MOV.U32 R35, RZ, RZ, RZ ;  /* 0x000000ffff237224 */ /* 0x000fda00078e00ff */
[----:B0-----:R-:W-:Y:S01]  /*2420*/  @!P0 FMUL R33, R33, 1.175494350822287508e-38 ;  /* 0x0080000021218820 */ /* 0x001fe20000400000 */
[----:B------:R-:W-:Y:S06]  /*2430*/  @!P1 BRA `(.L_x_45) ;  /* 0x0000000c00b09947 */ /* 0x000fec0003800000 */
        /* <DEDUP_REMOVED lines=230> */
[----:B------:R-:W-:-:S04]  /*32a0*/  ULDC.64 UR34, c[0x0][0x360] ;  /* 0x0000d80000227ab9 */ /* 0x000fc80000000a00 */
[----:B------:R-:W-:-:S05]  /*32b0*/  IMAD.HI.U32 R26, R27, UR34, R26 ;  /* 0x000000221b1a7c27 */ /* 0x000fca000f8e001a */
[----:B------:R-:W-:-:S04]  /*32c0*/  SHF.R.U32.HI R26, RZ, UR35, R26 ;  /* 0x00000023ff1a7c19 */ /* 0x000fc8000801161a */
[----:B------:R-:W-:-:S05]  /*32d0*/  IADD3 R26, -R26, RZ, RZ ;  /* 0x000000ff1a1a7210 */ /* 0x000fca0007ffe1ff */
[----:B------:R-:W-:-:S04]  /*32e0*/  IMAD R26, R26, UR28, R27 ;  /* 0x0000001c1a1a7c24 */ /* 0x000fc8000f8e021b */
[----:B------:R-:W-:-:S07]  /*32f0*/  IMAD R35, R26, UR29, R35 ;  /* 0x0000001d1a237c24 */ /* 0x000fce000f8e0223 */
.L_x_45:
        /* <DEDUP_REMOVED lines=11> */
.L_x_44:
[----:B------:R-:W-:Y:S05]  /*33b0*/  BSYNC B0 ;  /* 0x0000000000007941 */ /* 0x000fea0003800000 */
.L_x_43:
[----:B0-----:R-:W-:Y:S01]  /*33c0*/  LEA R27, P1, R34, R13, 0x1 ;  /* 0x0000000d221b7211 */ /* 0x001fe200078208ff */
[----:B------:R-:W-:Y:S03]  /*33d0*/  BSSY B0, `(.L_x_46) ;  /* 0x00000f6000007945 */ /* 0x000fe60003800000 */
[----:B------:R-:W-:Y:S02]  /*33e0*/  ISETP.GE.U32.AND P0, PT, R27, R22, PT ;  /* 0x000000161b00720c */ /* 0x000fe40003f06070 */
[----:B------:R-:W-:-:S04]  /*33f0*/  IADD3.X R26, RZ, R14, RZ, P1, !PT ;  /* 0x0000000eff1a7210 */ /* 0x000fc80000ffe4ff */
[----:B------:R-:W-:-:S13]  /*3400*/  ISETP.GE.AND.EX P0, PT, R26, R23, PT, P0 ;  /* 0x000000171a00720c */ /* 0x000fda0003f06300 */
[----:B------:R-:W-:Y:S05]  /*3410*/  @P0 BRA `(.L_x_47) ;  /* 0x0000000c00c40947 */ /* 0x000fea0003800000 */
[----:B------:R-:W-:Y:S01]  /*3420*/  ISETP.NE.AND P0, PT, R30, RZ, PT ;  /* 0x000000ff1e00720c */ /* 0x000fe20003f05270 */
[----:B------:R-:W-:-:S12]  /*3430*/  IMAD.MOV.U32 R33, RZ, RZ, RZ ;  /* 0x000000ffff217224 */ /* 0x000fd800078e00ff */
[----:B------:R-:W-:Y:S05]  /*3440*/  @!P0 BRA `(.L_x_48) ;  /* 0x0000000c00a88947 */ /* 0x000fea0003800000 */
[----:B------:R-:W-:Y:S01]  /*3450*/  HFMA2.MMA R26, -RZ, RZ, 0, 0 ;  /* 0x00000000ff1a7435 */ /* 0x000fe200000001ff */
[----:B------:R-:W-:-:S09]  /*3460*/  ISETP.NE.AND P0, PT, R30, 0x1, PT ;  /* 0x000000011e00780c */ /* 0x000fd20003f05270 */
[----:B------:R-:W-:-:S05]  /*3470*/  IMAD.HI.U32 R26, R27, UR32, R26 ;  /* 0x000000201b1a7c27 */ /* 0x000fca000f8e001a */
[----:B------:R-:W-:-:S04]  /*3480*/  SHF.R.U32.HI R35, RZ, UR33, R26 ;  /* 0x00000021ff237c19 */ /* 0x000fc8000801161a */
[----:B------:R-:W-:-:S05]  /*3490*/  IADD3 R33, -R35, RZ, RZ ;  /* 0x000000ff23217210 */ /* 0x000fca0007ffe1ff */
[----:B------:R-:W-:-:S04]  /*34a0*/  IMAD R33, R33, UR58, R27 ;  /* 0x0000003a21217c24 */ /* 0x000fc8000f8e021b */
[----:B------:R-:W-:Y:S01]  /*34b0*/  IMAD R33, R33, UR57, RZ ;  /* 0x0000003921217c24 */ /* 0x000fe2000f8e02ff */
        /* <DEDUP_REMOVED lines=223> */
[----:B------:R-:W-:-:S04]  /*42b0*/  SHF.R.U32.HI R26, RZ, UR35, R26 ;  /* 0x00000023ff1a7c19 */ /* 0x000fc8000801161a */
[----:B------:R-:W-:-:S05]  /*42c0*/  IADD3 R26, -R26, RZ, RZ ;  /* 0x000000ff1a1a7210 */ /* 0x000fca0007ffe1ff */
[----:B------:R-:W-:-:S04]  /*42d0*/  IMAD R26, R26, UR28, R27 ;  /* 0x0000001c1a1a7c24 */ /* 0x000fc8000f8e021b */
[----:B------:R-:W-:-:S07]  /*42e0*/  IMAD R33, R26, UR29, R33 ;  /* 0x0000001d1a217c24 */ /* 0x000fce000f8e0221 */
.L_x_48:
[----:B------:R-:W-:Y:S02]  /*42f0*/  ULDC.64 UR34, c[0x0][0x3d0] ;  /* 0x0000f40000227ab9 */ /* 0x000fe40000000a00 */
[----:B------:R-:W-:-:S05]  /*4300*/  IADD3 R26, P0, R33, UR34, RZ ;  /* 0x00000022211a7c10 */ /* 0x000fca000ff1e0ff */
[----:B------:R-:W-:-:S05]  /*4310*/  IMAD.X R27, RZ, RZ, UR35, P0 ;  /* 0x00000023ff1b7e24 */ /* 0x000fca00080e06ff */
[----:B------:R0:W-:Y:S03]  /*4320*/  STG.E.U16 desc[UR60][R26.64], R29 ;  /* 0x0000001d1a007986 */ /* 0x0001e6000c10153c */
.L_x_47:
[----:B------:R-:W-:Y:S05]  /*4330*/  BSYNC B0 ;  /* 0x0000000000007941 */ /* 0x000fea0003800000 */
.L_x_46:
[----:B0-----:R-:W-:-:S05]  /*4340*/  IMAD R26, R34, 0x3, RZ ;  /* 0x00000003221a7824 */ /* 0x001fca00078e02ff */
[----:B------:R-:W-:-:S04]  /*4350*/  IADD3 R27, P1, R26, R13, RZ ;  /* 0x0000000d1a1b7210 */ /* 0x000fc80007f3e0ff */
[----:B------:R-:W-:Y:S02]  /*4360*/  ISETP.GE.U32.AND P0, PT, R27, R22, PT ;  /* 0x000000161b00720c */ /* 0x000fe40003f06070 */
[----:B------:R-:W-:-:S04]  /*4370*/  IADD3.X R26, RZ, R14, RZ, P1, !PT ;  /* 0x0000000eff1a7210 */ /* 0x000fc80000ffe4ff */
[----:B------:R-:W-:-:S13]  /*4380*/  ISETP.GE.AND.EX P0, PT, R26, R23, PT, P0 ;  /* 0x000000171a00720c */ /* 0x000fda0003f06300 */
[----:B------:R-:W-:Y:S05]  /*4390*/  @P0 BRA `(.L_x_49) ;  /* 0x0000000c00c80947 */ /* 0x000fea0003800000 */
[----:B------:R-:W-:Y:S02]  /*43a0*/  ISETP.NE.AND P0, PT, R30, RZ, PT ;  /* 0x000000ff1e00720c */ /* 0x000fe40003f05270 */
[----:B------:R-:W-:-:S11]  /*43b0*/  MOV R33, RZ ;  /* 0x000000ff00217202 */ /* 0x000fd60000000f00 */
        /* <DEDUP_REMOVED lines=235> */
.L_x_50:
[----:B------:R-:W-:Y:S02]  /*5270*/  ULDC.64 UR34, c[0x0][0x3d0] ;  /* 0x0000f40000227ab9 */ /* 0x000fe40000000a00 */
[----:B------:R-:W-:Y:S02]  /*5280*/  IADD3 R26, P0, R33, UR34, RZ ;  /* 0x00000022211a7c10 */ /* 0x000fe4000ff1e0ff */
[----:B------:R-:W-:Y:S02]  /*5290*/  PRMT R33, R29, 0x7632, R33 ;  /* 0x000076321d217816 */ /* 0x000fe40000000021 */
[----:B------:R-:W-:-:S05]  /*52a0*/  IADD3.X R27, RZ, UR35, RZ, P0, !PT ;  /* 0x00000023ff1b7c10 */ /* 0x000fca00087fe4ff */
[----:B------:R0:W-:Y:S04]  /*52b0*/  STG.E.U16 desc[UR60][R26.64], R33 ;  /* 0x000000211a007986 */ /* 0x0001e8000c10153c */
.L_x_49:
[----:B------:R-:W-:Y:S01]  /*52c0*/  LEA R13, P0, R34, R13, 0x2 ;  /* 0x0000000d220d7211 */ /* 0x000fe200078010ff */
[----:B------:R-:W-:Y:S05]  /*52d0*/  WARPSYNC.ALL ;  /* 0x0000000000007948 */ /* 0x000fea0003800000 */
[----:B------:R-:W-:Y:S01]  /*52e0*/  IMAD.X R14, RZ, RZ, R14, P0 ;  /* 0x000000ffff0e7224 */ /* 0x000fe200000e060e */
[----:B------:R-:W-:Y:S01]  /*52f0*/  BAR.SYNC.DEFER_BLOCKING 0x0 ;  /* 0x0000000000007b1d */ /* 0x000fe20000010000 */
[----:B------:R-:W-:Y:S01]  /*5300*/  ISETP.GE.U32.AND P0, PT, R13, R18, PT ;  /* 0x000000120d00720c */ /* 0x000fe20003f06070 */
[----:B------:R-:W-:Y:S01]  /*5310*/  IMAD.MOV.U32 R36, RZ, RZ, R32 ;  /* 0x000000ffff247224 */ /* 0x000fe200078e0020 */
[----:B------:R-:W-:-:S02]  /*5320*/  MOV R38, R24 ;  /* 0x0000001800267202 */ /* 0x000fc40000000f00 */
[----:B------:R-:W-:Y:S02]  /*5330*/  ISETP.GE.AND.EX P0, PT, R14, R19, PT, P0 ;  /* 0x000000130e00720c */ /* 0x000fe40003f06300 */
[----:B------:R-:W-:-:S11]  /*5340*/  MOV R37, R31 ;  /* 0x0000001f00257202 */ /* 0x000fd60000000f00 */
[----:B------:R-:W-:Y:S05]  /*5350*/  @!P0 BRA `(.L_x_51) ;  /* 0xffffffb800348947 */ /* 0x000fea000383ffff */
[----:B------:R-:W-:Y:S05]  /*5360*/  EXIT ;  /* 0x000000000000794d */ /* 0x000fea0003800000 */
        .weak           $__internal_2_$__cuda_sm20_div_s64
        .type           $__internal_2_$__cuda_sm20_div_s64,@function
        .size           $__internal_2_$__cuda_sm20_div_s64,(.L_x_275 - $__internal_2_$__cuda_sm20_div_s64)
$__internal_2_$__cuda_sm20_div_s64:
[----:B------:R-:W-:Y:S01]  /*5370*/  MOV R24, R27 ;  /* 0x0000001b00187202 */ /* 0x000fe20000000f00 */
[----:B------:R-:W-:-:S06]  /*5380*/  HFMA2.MMA R25, -RZ, RZ, 0, 0 ;  /* 0x00000000ff197435 */ /* 0x000fcc00000001ff */
[----:B------:R-:W0:Y:S08]  /*5390*/  I2F.U64.RP R24, R24 ;  /* 0x0000001800187312 */ /* 0x000e300000309000 */
[----:B0-----:R-:W0:Y:S02]  /*53a0*/  MUFU.RCP R18, R24 ;  /* 0x0000001800127308 */ /* 0x001e240000001000 */
[----:B0-----:R-:W-:-:S06]  /*53b0*/  VIADD R18, R18, 0x1ffffffe ;  /* 0x1ffffffe12127836 */ /* 0x001fcc0000000000 */
[----:B------:R-:W0:Y:S02]  /*53c0*/  F2I.U64.TRUNC R18, R18 ;  /* 0x0000001200127311 */ /* 0x000e24000020d800 */
[----:B0-----:R-:W-:-:S04]  /*53d0*/  IMAD.WIDE.U32 R22, R18, R27, RZ ;  /* 0x0000001b12167225 */ /* 0x001fc800078e00ff */
[----:B------:R-:W-:Y:S01]  /*53e0*/  IMAD R23, R27, R19, R23 ;  /* 0x000000131b177224 */ /* 0x000fe200078e0217 */
[----:B------:R-:W-:-:S04]  /*53f0*/  IADD3 R29, P0, RZ, -R22, RZ ;  /* 0x80000016ff1d7210 */ /* 0x000fc80007f1e0ff */
[----:B------:R-:W-:Y:S01]  /*5400*/  IADD3.X R31, RZ, ~R23, RZ, P0, !PT ;  /* 0x80000017ff1f7210 */ /* 0x000fe200007fe4ff */
[----:B------:R-:W-:Y:S01]  /*5410*/  IMAD.HI.U32 R22, R18, R29, RZ ;  /* 0x0000001d12167227 */ /* 0x000fe200078e00ff */
[----:B------:R-:W-:-:S03]  /*5420*/  MOV R23, R18 ;  /* 0x0000001200177202 */ /* 0x000fc60000000f00 */
[-C--:B------:R-:W-:Y:S02]  /*5430*/  IMAD R25, R19, R31.reuse, RZ ;  /* 0x0000001f13197224 */ /* 0x080fe400078e02ff */
[----:B------:R-:W-:-:S04]  /*5440*/  IMAD.WIDE.U32 R22, P0, R18, R31, R22 ;  /* 0x0000001f12167225 */ /* 0x000fc80007800016 */
[----:B------:R-:W-:-:S04]  /*5450*/  IMAD.HI.U32 R31, R19, R31, RZ ;  /* 0x0000001f131f7227 */ /* 0x000fc800078e00ff */
[----:B------:R-:W-:-:S05]  /*5460*/  IMAD.HI.U32 R22, P1, R19, R29, R22 ;  /* 0x0000001d13167227 */ /* 0x000fca0007820016 */
[----:B------:R-:W-:Y:S01]  /*5470*/  IADD3 R23, P2, R25, R22, RZ ;  /* 0x0000001619177210 */ /* 0x000fe20007f5e0ff */
[----:B------:R-:W-:-:S04]  /*5480*/  IMAD.X R22, R31, 0x1, R19, P0 ;  /* 0x000000011f167824 */ /* 0x000fc800000e0613 */
[----:B------:R-:W-:Y:S01]  /*5490*/  IMAD.WIDE.U32 R18, R23, R27, RZ ;  /* 0x0000001b17127225 */ /* 0x000fe200078e00ff */
[----:B------:R-:W-:Y:S02]  /*54a0*/  IADD3.X R25, RZ, RZ, R22, P2, P1 ;  /* 0x000000ffff197210 */ /* 0x000fe400017e2416 */
[----:B------:R-:W-:Y:S02]  /*54b0*/  ISETP.LE.AND P1, PT, RZ, UR5, PT ;  /* 0x00000005ff007c0c */ /* 0x000fe4000bf23270 */
[----:B------:R-:W-:Y:S01]  /*54c0*/  IADD3 R29, P0, RZ, -R18, RZ ;  /* 0x80000012ff1d7210 */ /* 0x000fe20007f1e0ff */
[----:B------:R-:W-:-:S04]  /*54d0*/  IMAD R18, R27, R25, R19 ;  /* 0x000000191b127224 */ /* 0x000fc800078e0213 */
[----:B------:R-:W-:Y:S01]  /*54e0*/  IMAD.HI.U32 R22, R23, R29, RZ ;  /* 0x0000001d17167227 */ /* 0x000fe200078e00ff */
[----:B------:R-:W-:Y:S02]  /*54f0*/  IADD3.X R24, RZ, ~R18, RZ, P0, !PT ;  /* 0x80000012ff187210 */ /* 0x000fe400007fe4ff */
[----:B------:R-:W-:-:S03]  /*5500*/  IADD3 R18, P4, RZ, -UR4, RZ ;  /* 0x80000004ff127c10 */ /* 0x000fc6000ff9e0ff */
[----:B------:R-:W-:Y:S01]  /*5510*/  IMAD.WIDE.U32 R22, P0, R23, R24, R22 ;  /* 0x0000001817167225 */ /* 0x000fe20007800016 */
[----:B------:R-:W-:-:S03]  /*5520*/  IADD3.X R32, RZ, ~UR5, RZ, P4, !PT ;  /* 0x80000005ff207c10 */ /* 0x000fc6000a7fe4ff */
[C---:B------:R-:W-:Y:S01]  /*5530*/  IMAD R19, R25.reuse, R24, RZ ;  /* 0x0000001819137224 */ /* 0x040fe200078e02ff */
[----:B------:R-:W-:Y:S01]  /*5540*/  SEL R32, R32, UR5, !P1 ;  /* 0x0000000520207c07 */ /* 0x000fe2000c800000 */
[----:B------:R-:W-:Y:S01]  /*5550*/  IMAD.HI.U32 R22, P2, R25, R29, R22 ;  /* 0x0000001d19167227 */ /* 0x000fe20007840016 */
[----:B------:R-:W-:-:S03]  /*5560*/  SEL R23, R18, UR4, !P1 ;  /* 0x0000000412177c07 */ /* 0x000fc6000c800000 */
[----:B------:R-:W-:Y:S01]  /*5570*/  IMAD.HI.U32 R24, R25, R24, RZ ;  /* 0x0000001819187227 */ /* 0x000fe200078e00ff */
[----:B------:R-:W-:Y:S01]  /*5580*/  IADD3 R22, P3, R19, R22, RZ ;  /* 0x0000001613167210 */ /* 0x000fe20007f7e0ff */
[----:B------:R-:W-:Y:S02]  /*5590*/  HFMA2.MMA R19, -RZ, RZ, 0, 0 ;  /* 0x00000000ff137435 */ /* 0x000fe400000001ff */
[----:B------:R-:W-:Y:S02]  /*55a0*/  IMAD.X R25, R24, 0x1, R25, P0 ;  /* 0x0000000118197824 */ /* 0x000fe400000e0619 */
[----:B------:R-:W-:-:S03]  /*55b0*/  IMAD.HI.U32 R18, R22, R23, RZ ;  /* 0x0000001716127227 */ /* 0x000fc600078e00ff */
[----:B------:R-:W-:Y:S01]  /*55c0*/  IADD3.X R25, RZ, RZ, R25, P3, P2 ;  /* 0x000000ffff197210 */ /* 0x000fe20001fe4419 */
[----:B------:R-:W-:-:S04]  /*55d0*/  IMAD.WIDE.U32 R18, R22, R32, R18 ;  /* 0x0000002016127225 */ /* 0x000fc800078e0012 */
[C---:B------:R-:W-:Y:S02]  /*55e0*/  IMAD R29, R25.reuse, R32, RZ ;  /* 0x00000020191d7224 */ /* 0x040fe400078e02ff */
[----:B------:R-:W-:-:S04]  /*55f0*/  IMAD.HI.U32 R18, P0, R25, R23, R18 ;  /* 0x0000001719127227 */ /* 0x000fc80007800012 */
[----:B------:R-:W-:Y:S01]  /*5600*/  IMAD.HI.U32 R25, R25, R32, RZ ;  /* 0x0000002019197227 */ /* 0x000fe200078e00ff */
[----:B------:R-:W-:-:S04]  /*5610*/  IADD3 R22, P2, R29, R18, RZ ;  /* 0x000000121d167210 */ /* 0x000fc80007f5e0ff */
[----:B------:R-:W-:-:S05]  /*5620*/  IADD3.X R18, R25, RZ, RZ, P0, !PT ;  /* 0x000000ff19127210 */ /* 0x000fca00007fe4ff */
[----:B------:R-:W-:Y:S02]  /*5630*/  IMAD.X R24, RZ, RZ, R18, P2 ;  /* 0x000000ffff187224 */ /* 0x000fe400010e0612 */
[----:B------:R-:W-:-:S04]  /*5640*/  IMAD.WIDE.U32 R18, R22, R27, RZ ;  /* 0x0000001b16127225 */ /* 0x000fc800078e00ff */
[----:B------:R-:W-:Y:S01]  /*5650*/  IMAD R19, R27, R24, R19 ;  /* 0x000000181b137224 */ /* 0x000fe200078e0213 */
[----:B------:R-:W-:-:S04]  /*5660*/  IADD3 R30, P0, -R18, R23, RZ ;  /* 0x00000017121e7210 */ /* 0x000fc80007f1e1ff */
[----:B------:R-:W-:Y:S02]  /*5670*/  IADD3.X R32, ~R19, R32, RZ, P0, !PT ;  /* 0x0000002013207210 */ /* 0x000fe400007fe5ff */
[----:B------:R-:W-:Y:S02]  /*5680*/  ISETP.GE.U32.AND P0, PT, R30, R27, PT ;  /* 0x0000001b1e00720c */ /* 0x000fe40003f06070 */
[----:B------:R-:W-:Y:S02]  /*5690*/  IADD3 R18, P2, -R27, R30, RZ ;  /* 0x0000001e1b127210 */ /* 0x000fe40007f5e1ff */
[----:B------:R-:W-:Y:S02]  /*56a0*/  ISETP.GE.U32.AND.EX P0, PT, R32, RZ, PT, P0 ;  /* 0x000000ff2000720c */ /* 0x000fe40003f06100 */
[----:B------:R-:W-:Y:S02]  /*56b0*/  IADD3 R19, P3, R22, 0x1, RZ ;  /* 0x0000000116137810 */ /* 0x000fe40007f7e0ff */
[----:B------:R-:W-:-:S02]  /*56c0*/  IADD3.X R25, R32, -0x1, RZ, P2, !PT ;  /* 0xffffffff20197810 */ /* 0x000fc400017fe4ff */
[----:B------:R-:W-:Y:S02]  /*56d0*/  SEL R18, R18, R30, P0 ;  /* 0x0000001e12127207 */ /* 0x000fe40000000000 */
[----:B------:R-:W-:Y:S02]  /*56e0*/  IADD3.X R23, RZ, R24, RZ, P3, !PT ;  /* 0x00000018ff177210 */ /* 0x000fe40001ffe4ff */
[----:B------:R-:W-:Y:S02]  /*56f0*/  SEL R19, R19, R22, P0 ;  /* 0x0000001613137207 */ /* 0x000fe40000000000 */
[----:B------:R-:W-:Y:S02]  /*5700*/  SEL R25, R25, R32, P0 ;  /* 0x0000002019197207 */ /* 0x000fe40000000000 */
[----:B------:R-:W-:Y:S02]  /*5710*/  ISETP.GE.U32.AND P2, PT, R18, R27, PT ;  /* 0x0000001b1200720c */ /* 0x000fe40003f46070 */
[----:B------:R-:W-:-:S02]  /*5720*/  SEL R24, R23, R24, P0 ;  /* 0x0000001817187207 */ /* 0x000fc40000000000 */
[----:B------:R-:W-:Y:S02]  /*5730*/  IADD3 R22, P3, R19, 0x1, RZ ;  /* 0x0000000113167810 */ /* 0x000fe40007f7e0ff */
[----:B------:R-:W-:-:S03]  /*5740*/  ISETP.GE.U32.AND.EX P0, PT, R25, RZ, PT, P2 ;  /* 0x000000ff1900720c */ /* 0x000fc60003f06120 */
[----:B------:R-:W-:Y:S01]  /*5750*/  IMAD.X R23, RZ, RZ, R24, P3 ;  /* 0x000000ffff177224 */ /* 0x000fe200018e0618 */
[----:B------:R-:W-:-:S04]  /*5760*/  SEL R22, R22, R19, P0 ;  /* 0x0000001316167207 */ /* 0x000fc80000000000 */
[----:B------:R-:W-:Y:S02]  /*5770*/  SEL R23, R23, R24, P0 ;  /* 0x0000001817177207 */ /* 0x000fe40000000000 */
[----:B------:R-:W-:Y:S02]  /*5780*/  IADD3 R19, P2, RZ, -R22, RZ ;  /* 0x80000016ff137210 */ /* 0x000fe40007f5e0ff */
[----:B------:R-:W-:Y:S02]  /*5790*/  ISETP.NE.U32.AND P0, PT, R27, RZ, PT ;  /* 0x000000ff1b00720c */ /* 0x000fe40003f05070 */
[----:B------:R-:W-:Y:S02]  /*57a0*/  IADD3.X R18, RZ, ~R23, RZ, P2, !PT ;  /* 0x80000017ff127210 */ /* 0x000fe400017fe4ff */
[----:B------:R-:W-:Y:S02]  /*57b0*/  MOV R27, 0x0 ;  /* 0x00000000001b7802 */ /* 0x000fe40000000f00 */
[----:B------:R-:W-:-:S02]  /*57c0*/  ISETP.NE.AND.EX P0, PT, RZ, RZ, PT, P0 ;  /* 0x000000ffff00720c */ /* 0x000fc40003f05300 */
[----:B------:R-:W-:Y:S02]  /*57d0*/  SEL R22, R19, R22, !P1 ;  /* 0x0000001613167207 */ /* 0x000fe40004800000 */
[----:B------:R-:W-:Y:S02]  /*57e0*/  SEL R23, R18, R23, !P1 ;  /* 0x0000001712177207 */ /* 0x000fe40004800000 */
[----:B------:R-:W-:Y:S02]  /*57f0*/  SEL R22, R22, 0xffffffff, P0 ;  /* 0xffffffff16167807 */ /* 0x000fe40000000000 */
[----:B------:R-:W-:Y:S01]  /*5800*/  SEL R23, R23, 0xffffffff, P0 ;  /* 0xffffffff17177807 */ /* 0x000fe20000000000 */
[----:B------:R-:W-:Y:S06]  /*5810*/  RET.REL.NODEC R26 `(_ZN2at6native65_GLOBAL__N__c0d6c1cb_32_DistributionExponentialKernel_cu_5881736643distribution_elementwise_grid_stride_kernelIfLi4EZNS0_9templates4cuda21uniform_and_transformIN3c108BFloat16EfPNS_17CUDAGeneratorImplEZZZNS4_18exponential_kernelIS9_EEvRNS_18TensorIteratorBaseEdT_ENKUlvE_clEvENKUlvE2_clEvEUlfE_EEvSC_T1_T2_EUlP24curandStatePhilox4_32_10E_ZNS1_27distribution_nullary_kernelIS7_f7double2S9_SL_SG_EEvSC_SI_RKT3_T4_EUlifE0_EEvlNS_15PhiloxCudaStateESH_SI_) ;  /* 0xffffffa41af87950 */ /* 0x000fec0003c3ffff */
.L_x_52:
        /* <DEDUP_REMOVED lines=14> */
.L_x_275:


//--------------------- .text._ZN2at6native65_GLOBAL__N__c0d6c1cb_32_DistributionExponentialKernel_cu_5881736643distribution_elementwise_grid_stride_kernelIfLi4EZNS0_9templates4cuda21uniform_and_transformIN3c108BFloat16EfPNS_17CUDAGeneratorImplEZZZNS4_18exponential_kernelIS9_EEvRNS_18TensorIteratorBaseEdT_ENKUlvE_clEvENKUlvE2_clEvEUlfE_EEvSC_T1_T2_EUlP24curandStatePhilox4_32_10E_ZNS1_27distribution_nullary_kernelIS7_f7double2S9_SL_SG_EEvSC_SI_RKT3_T4_EUlifE_EEvlNS_15PhiloxCudaStateESH_SI_ --------------------------
	.section	.text._ZN2at6native65_GLOBAL__N__c0d6c1cb_32_DistributionExponentialKernel_cu_5881736643distribution_elementwise_grid_stride_kernelIfLi4EZNS0_9templates4cuda21uniform_and_transformIN3c108BFloat16EfPNS_17CUDAGeneratorImplEZZZNS4_18exponential_kernelIS9_EEvRNS_18TensorIteratorBaseEdT_ENKUlvE_clEvENKUlvE2_clEvEUlfE_EEvSC_T1_T2_EUlP24curandStatePhilox4_32_10E_ZNS1_27distribution_nullary_kernelIS7_f7double2S9_SL_SG_EEvSC_SI_RKT3_T4_EUlifE_EEvlNS_15PhiloxCudaStateESH_SI_,"ax",@progbits
	.align	128
.text._ZN2at6native65_GLOBAL__N__c0d6c1cb_32_DistributionExponentialKernel_cu_5881736643distribution_elementwise_grid_stride_kernelIfLi4EZNS0_9templates4cuda21uniform_and_transformIN3c108BFloat16EfPNS_17CUDAGeneratorImplEZZZNS4_18exponential_kernelIS9_EEvRNS_18TensorIteratorBaseEdT_ENKUlvE_clEvENKUlvE2_clEvEUlfE_EEvSC_T1_T2_EUlP24curandStatePhilox4_32_10E_ZNS1_27distribution_nullary_kernelIS7_f7double2S9_SL_SG_EEvSC_SI_RKT3_T4_EUlifE_EEvlNS_15PhiloxCudaStateESH_SI_:
        .type           _ZN2at6native65_GLOBAL__N__c0d6c1cb_32_DistributionExponentialKernel_cu_5881736643distribution_elementwise_grid_stride_kernelIfLi4EZNS0_9templates4cuda21uniform_and_transformIN3c108BFloat16EfPNS_17CUDAGeneratorImplEZZZNS4_18exponential_kernelIS9_EEvRNS_18TensorIteratorBaseEdT_ENKUlvE_clEvENKUlvE2_clEvEUlfE_EEvSC_T1_T2_EUlP24curandStatePhilox4_32_10E_ZNS1_27distribution_nullary_kernelIS7_f7double2S9_SL_SG_EEvSC_SI_RKT3_T4_EUlifE_EEvlNS_15PhiloxCudaStateESH_SI_,@function
        .size           _ZN2at6native65_GLOBAL__N__c0d6c1cb_32_DistributionExponentialKernel_cu_5881736643distribution_elementwise_grid_stride_kernelIfLi4EZNS0_9templates4cuda21uniform_and_transformIN3c108BFloat16EfPNS_17CUDAGeneratorImplEZZZNS4_18exponential_kernelIS9_EEvRNS_18TensorIteratorBaseEdT_ENKUlvE_clEvENKUlvE2_clEvEUlfE_EEvSC_T1_T2_EUlP24curandStatePhilox4_32_10E_ZNS1_27distribution_nullary_kernelIS7_f7double2S9_SL_SG_EEvSC_SI_RKT3_T4_EUlifE_EEvlNS_15PhiloxCudaStateESH_SI_,(.L_x_277 - _ZN2at6native65_GLOBAL__N__c0d6c1cb_32_DistributionExponentialKernel_cu_5881736643distribution_elementwise_grid_stride_kernelIfLi4EZNS0_9templates4cuda21uniform_and_transformIN3c108BFloat16EfPNS_17CUDAGeneratorImplEZZZNS4_18exponential_kernelIS9_EEvRNS_18TensorIteratorBaseEdT_ENKUlvE_clEvENKUlvE2_clEvEUlfE_EEvSC_T1_T2_EUlP24curandStatePhilox4_32_10E_ZNS1_27distribution_nullary_kernelIS7_f7double2S9_SL_SG_EEvSC_SI_RKT3_T4_EUlifE_EEvlNS_15PhiloxCudaStateESH_SI_)
        .other          _ZN2at6native65_GLOBAL__N__c0d6c1cb_32_DistributionExponentialKernel_cu_5881736643distribution_elementwise_grid_stride_kernelIfLi4EZNS0_9templates4cuda21uniform_and_transformIN3c108BFloat16EfPNS_17CUDAGeneratorImplEZZZNS4_18exponential_kernelIS9_EEvRNS_18TensorIteratorBaseEdT_ENKUlvE_clEvENKUlvE2_clEvEUlfE_EEvSC_T1_T2_EUlP24curandStatePhilox4_32_10E_ZNS1_27distribution_nullary_kernelIS7_f7double2S9_SL_SG_EEvSC_SI_RKT3_T4_EUlifE_EEvlNS_15PhiloxCudaStateESH_SI_,@"STO_CUDA_ENTRY STV_DEFAULT"
_ZN2at6native65_GLOBAL__N__c0d6c1cb_32_DistributionExponentialKernel_cu_5881736643distribution_elementwise_grid_stride_kernelIfLi4EZNS0_9templates4cuda21uniform_and_transformIN3c108BFloat16EfPNS_17CUDAGeneratorImplEZZZNS4_18exponential_kernelIS9_EEvRNS_18TensorIteratorBaseEdT_ENKUlvE_clEvENKUlvE2_clEvEUlfE_EEvSC_T1_T2_EUlP24curandStatePhilox4_32_10E_ZNS1_27distribution_nullary_kernelIS7_f7double2S9_SL_SG_EEvSC_SI_RKT3_T4_EUlifE_EEvlNS_15PhiloxCudaStateESH_SI_:
        /* <DEDUP_REMOVED lines=28> */
[----:B------:R-:W-:Y:S02]  /*01c0*/  SHF.R.U32.HI R3, RZ, 0x2, R27 ;  /* 0x00000002ff037819 */ /* 0x000fe4000001161b */
[----:B------:R-:W-:Y:S01]  /*01d0*/  IADD3 R2, R44, -0x61c88647, RZ ;  /* 0x9e3779b92c027810 */ /* 0x000fe20007ffe0ff */
[----:B------:R-:W-:Y:S01]  /*01e0*/  IMAD.WIDE.U32 R4, R4, -0x2daee0ad, RZ ;  /* 0xd2511f5304047825 */ /* 0x000fe200078e00ff */
[----:B------:R-:W-:Y:S02]  /*01f0*/  LOP3.LUT R8, R7, R3, R44, 0x96, !PT ;  /* 0x0000000307087212 */ /* 0x000fe400078e962c */
[C---:B------:R-:W-:Y:S01]  /*0200*/  IADD3 R29, R44.reuse, -0x700cb87f, RZ ;  /* 0x8ff347812c1d7810 */ /* 0x040fe20007ffe0ff */
[----:B------:R-:W-:Y:S01]  /*0210*/  VIADD R3, R44, 0x3c6ef372 ;  /* 0x3c6ef3722c037836 */ /* 0x000fe20000000000 */
[C---:B------:R-:W-:Y:S01]  /*0220*/  LOP3.LUT R10, R45.reuse, R5, R31, 0x96, !PT ;  /* 0x000000052d0a7212 */ /* 0x040fe200078e961f */
        /* <DEDUP_REMOVED lines=15> */
[C---:B------:R-:W-:Y:S01]  /*0320*/  IADD3 R11, R44.reuse, -0x4ab325aa, RZ ;  /* 0xb54cda562c0b7810 */ /* 0x040fe20007ffe0ff */
        /* <DEDUP_REMOVED lines=17> */
[----:B------:R-:W-:Y:S01]  /*0440*/  IMAD.WIDE.U32 R18, R18, -0x2daee0ad, RZ ;  /* 0xd2511f5312127825 */ /* 0x000fe200078e00ff */
[----:B------:R-:W-:Y:S02]  /*0450*/  LOP3.LUT R22, R21, R14, R12, 0x96, !PT ;  /* 0x0000000e15167212 */ /* 0x000fe400078e960c */
[C---:B------:R-:W-:Y:S01]  /*0460*/  IADD3 R14, R44.reuse, 0x5384540f, RZ ;  /* 0x5384540f2c0e7810 */ /* 0x040fe20007ffe0ff */
        /* <DEDUP_REMOVED lines=8> */
[----:B------:R-:W-:Y:S01]  /*04f0*/  IMAD.HI.U32 R21, R17, -0x2daee0ad, RZ ;  /* 0xd2511f5311157827 */ /* 0x000fe200078e00ff */
[----:B------:R-:W-:Y:S02]  /*0500*/  LOP3.LUT R25, R43, R18, R16, 0x96, !PT ;  /* 0x000000122b197212 */ /* 0x000fe400078e9610 */
[----:B------:R-:W-:Y:S01]  /*0510*/  MOV R18, R30 ;  /* 0x0000001e00127202 */ /* 0x000fe20000000f00 */
[----:B------:R-:W-:Y:S01]  /*0520*/  IMAD.MOV.U32 R19, RZ, RZ, R31 ;  /* 0x000000ffff137224 */ /* 0x000fe200078e001f */
[----:B------:R-:W-:Y:S01]  /*0530*/  LOP3.LUT R42, R21, R42, R28, 0x96, !PT ;  /* 0x0000002a152a7212 */ /* 0x000fe200078e961c */
[----:B------:R-:W-:-:S05]  /*0540*/  IMAD.HI.U32 R43, R25, -0x326172a9, RZ ;  /* 0xcd9e8d57192b7827 */ /* 0x000fca00078e00ff */
[----:B------:R-:W-:Y:S01]  /*0550*/  LOP3.LUT R43, R43, R20, R29, 0x96, !PT ;  /* 0x000000142b2b7212 */ /* 0x000fe200078e961d */
[----:B------:R-:W-:Y:S06]  /*0560*/  @!P0 BRA `(.L_x_53) ;  /* 0x0000000000248947 */ /* 0x000fec0003800000 */
[----:B------:R-:W-:Y:S01]  /*0570*/  ULDC UR4, c[0x0][0x0] ;  /* 0x0000000000047ab9 */ /* 0x000fe20000000800 */
[----:B------:R-:W-:Y:S01]  /*0580*/  ULDC UR5, c[0x0][0xc] ;  /* 0x0000030000057ab9 */ /* 0x000fe20000000800 */
[----:B------:R-:W-:Y:S01]  /*0590*/  MOV R26, 0x5d0 ;  /* 0x000005d0001a7802 */ /* 0x000fe20000000f00 */
[----:B------:R-:W-:-:S04]  /*05a0*/  UIMAD UR4, UR4, UR5, URZ ;  /* 0x00000005040472a4 */ /* 0x000fc8000f8e023f */
[----:B------:R-:W-:-:S12]  /*05b0*/  USHF.L.U32 UR4, UR4, 0x2, URZ ;  /* 0x0000000204047899 */ /* 0x000fd8000800063f */
[----:B------:R-:W-:Y:S05]  /*05c0*/  CALL.REL.NOINC `($__internal_3_$__cuda_sm20_div_s64) ;  /* 0x0000000c00847944 */ /* 0x000fea0003c00000 */
[----:B------:R-:W-:Y:S02]  /*05d0*/  IMAD.MOV.U32 R20, RZ, RZ, R22 ;  /* 0x000000ffff147224 */ /* 0x000fe400078e0016 */
[----:B------:R-:W-:Y:S01]  /*05e0*/  IMAD.MOV.U32 R21, RZ, RZ, R23 ;  /* 0x000000ffff157224 */ /* 0x000fe200078e0017 */
[----:B------:R-:W-:Y:S06]  /*05f0*/  BRA `(.L_x_54) ;  /* 0x00000000005c7947 */ /* 0x000fec0003800000 */
.L_x_53:
[----:B------:R-:W0:Y:S08]  /*0600*/  LDC R20, c[0x0][RZ] ;  /* 0x00000000ff147b82 */ /* 0x000e300000000800 */
[----:B------:R-:W0:Y:S02]  /*0610*/  LDC R21, c[0x0][0xc] ;  /* 0x00000300ff157b82 */ /* 0x000e240000000800 */
[----:B0-----:R-:W-:-:S05]  /*0620*/  IMAD R20, R20, R21, RZ ;  /* 0x0000001514147224 */ /* 0x001fca00078e02ff */
[----:B------:R-:W-:-:S04]  /*0630*/  SHF.L.U32 R22, R20, 0x2, RZ ;  /* 0x0000000214167819 */ /* 0x000fc800000006ff */
[----:B------:R-:W0:Y:S01]  /*0640*/  I2F.U32.RP R23, R22 ;  /* 0x0000001600177306 */ /* 0x000e220000209000 */
[----:B------:R-:W-:Y:S01]  /*0650*/  IMAD.MOV R33, RZ, RZ, -R22 ;  /* 0x000000ffff217224 */ /* 0x000fe200078e0a16 */
[----:B------:R-:W-:-:S06]  /*0660*/  ISETP.NE.U32.AND P2, PT, R22, RZ, PT ;  /* 0x000000ff1600720c */ /* 0x000fcc0003f45070 */
[----:B0-----:R-:W0:Y:S02]  /*0670*/  MUFU.RCP R23, R23 ;  /* 0x0000001700177308 */ /* 0x001e240000001000 */
[----:B0-----:R-:W-:-:S06]  /*0680*/  VIADD R20, R23, 0xffffffe ;  /* 0x0ffffffe17147836 */ /* 0x001fcc0000000000 */
        /* <DEDUP_REMOVED lines=8> */
[----:B------:R-:W-:Y:S01]  /*0710*/  @P0 IMAD.IADD R21, R21, 0x1, -R22 ;  /* 0x0000000115150824 */ /* 0x000fe200078e0a16 */
[----:B------:R-:W-:-:S04]  /*0720*/  @P0 IADD3 R20, R20, 0x1, RZ ;  /* 0x0000000114140810 */ /* 0x000fc80007ffe0ff */
[----:B------:R-:W-:Y:S01]  /*0730*/  ISETP.GE.U32.AND P1, PT, R21, R22, PT ;  /* 0x000000161500720c */ /* 0x000fe20003f26070 */
[----:B------:R-:W-:-:S12]  /*0740*/  IMAD.MOV.U32 R21, RZ, RZ, RZ ;  /* 0x000000ffff157224 */ /* 0x000fd800078e00ff */
[----:B------:R-:W-:Y:S01]  /*0750*/  @P1 VIADD R20, R20, 0x1 ;  /* 0x0000000114141836 */ /* 0x000fe20000000000 */
[----:B------:R-:W-:-:S07]  /*0760*/  @!P2 LOP3.LUT R20, RZ, R22, RZ, 0x33, !PT ;  /* 0x00000016ff14a212 */ /* 0x000fce00078e33ff */
.L_x_54:
[----:B------:R-:W-:Y:S01]  /*0770*/  ULDC UR4, c[0x0][0x0] ;  /* 0x0000000000047ab9 */ /* 0x000fe20000000800 */
[----:B------:R-:W-:Y:S01]  /*0780*/  ULDC UR5, c[0x0][0xc] ;  /* 0x0000030000057ab9 */ /* 0x000fe20000000800 */
[----:B------:R-:W-:Y:S01]  /*0790*/  IADD3 R20, P0, R20, 0x1, RZ ;  /* 0x0000000114147810 */ /* 0x000fe20007f1e0ff */
[----:B------:R-:W-:-:S03]  /*07a0*/  UIMAD.WIDE.U32 UR4, UR4, UR5, URZ ;  /* 0x00000005040472a5 */ /* 0x000fc6000f8e003f */
[----:B------:R-:W-:-:S03]  /*07b0*/  IADD3.X R22, RZ, R21, RZ, P0, !PT ;  /* 0x00000015ff167210 */ /* 0x000fc600007fe4ff */
[C---:B------:R-:W-:Y:S02]  /*07c0*/  IMAD R23, R20.reuse, UR5, RZ ;  /* 0x0000000514177c24 */ /* 0x040fe4000f8e02ff */
[----:B------:R-:W-:-:S04]  /*07d0*/  IMAD.WIDE.U32 R20, R20, UR4, RZ ;  /* 0x0000000414147c25 */ /* 0x000fc8000f8e00ff */
[----:B------:R-:W-:Y:S02]  /*07e0*/  IMAD R23, R22, UR4, R23 ;  /* 0x0000000416177c24 */ /* 0x000fe4000f8e0217 */
[----:B------:R-:W-:Y:S02]  /*07f0*/  IMAD.SHL.U32 R33, R20, 0x4, RZ ;  /* 0x0000000414217824 */ /* 0x000fe400078e00ff */
[----:B------:R-:W-:-:S03]  /*0800*/  IMAD.IADD R21, R21, 0x1, R23 ;  /* 0x0000000115157824 */ /* 0x000fc600078e0217 */
[----:B------:R-:W-:Y:S02]  /*0810*/  ISETP.GE.U32.AND P0, PT, R18, R33, PT ;  /* 0x000000211200720c */ /* 0x000fe40003f06070 */
[----:B------:R-:W-:-:S04]  /*0820*/  SHF.L.U64.HI R32, R20, 0x2, R21 ;  /* 0x0000000214207819 */ /* 0x000fc80000010215 */
[----:B------:R-:W-:-:S13]  /*0830*/  ISETP.GE.AND.EX P0, PT, R19, R32, PT, P0 ;  /* 0x000000201300720c */ /* 0x000fda0003f06300 */
[----:B------:R-:W-:Y:S05]  /*0840*/  @P0 EXIT ;  /* 0x000000000000094d */ /* 0x000fea0003800000 */
[----:B------:R-:W0:Y:S01]  /*0850*/  MUFU.LG2 R22, R0 ;  /* 0x0000000000167308 */ /* 0x000e220000000c00 */
[----:B------:R-:W-:Y:S01]  /*0860*/  ULDC UR4, c[0x0][0x244] ;  /* 0x0000910000047ab9 */ /* 0x000fe20000000800 */
[----:B------:R-:W1:Y:S01]  /*0870*/  LDC.64 R20, c[0x0][0x210] ;  /* 0x00008400ff147b82 */ /* 0x000e620000000a00 */
[----:B------:R-:W-:Y:S01]  /*0880*/  IMAD R25, R25, -0x326172a9, RZ ;  /* 0xcd9e8d5719197824 */ /* 0x000fe200078e02ff */
[--C-:B------:R-:W-:Y:S01]  /*0890*/  SHF.R.U32.HI R35, RZ, 0x2, R27.reuse ;  /* 0x00000002ff237819 */ /* 0x100fe2000001161b */
[----:B------:R-:W-:Y:S01]  /*08a0*/  ULDC.64 UR6, c[0x0][0x240] ;  /* 0x0000900000067ab9 */ /* 0x000fe20000000a00 */
[C---:B------:R-:W-:Y:S01]  /*08b0*/  SHF.R.U64 R36, R24.reuse, 0x2, R27 ;  /* 0x0000000218247819 */ /* 0x040fe2000000121b */
[----:B------:R-:W-:Y:S01]  /*08c0*/  ULDC.64 UR10, c[0x0][0x238] ;  /* 0x00008e00000a7ab9 */ /* 0x000fe20000000a00 */
[----:B------:R-:W2:Y:S01]  /*08d0*/  MUFU.LG2 R23, R0 ;  /* 0x0000000000177308 */ /* 0x000ea20000000c00 */
[----:B------:R-:W-:-:S07]  /*08e0*/  LOP3.LUT R37, R24, 0x3, RZ, 0xc0, !PT ;  /* 0x0000000318257812 */ /* 0x000fce00078ec0ff */
[----:B------:R-:W3:Y:S01]  /*08f0*/  MUFU.RCP R26, UR4 ;  /* 0x00000004001a7d08 */ /* 0x000ee20008001000 */
[----:B0-----:R-:W-:Y:S01]  /*0900*/  FMUL.FTZ R22, R22, 0.69314718246459960938 ;  /* 0x3f31721816167820 */ /* 0x001fe20000410000 */
[----:B--2---:R-:W-:-:S03]  /*0910*/  FMUL.FTZ R23, R23, 0.69314718246459960938 ;  /* 0x3f31721817177820 */ /* 0x004fc60000410000 */
[-C--:B---3--:R-:W-:Y:S01]  /*0920*/  FMUL.FTZ R34, R22, -R26.reuse ;  /* 0x8000001a16227220 */ /* 0x088fe20000410000 */
[----:B------:R-:W-:-:S05]  /*0930*/  FMUL.FTZ R23, R23, -R26 ;  /* 0x8000001a17177220 */ /* 0x000fca0000410000 */
[----:B------:R-:W-:-:S07]  /*0940*/  F2FP.BF16.F32.PACK_AB R34, R23, R34 ;  /* 0x000000221722723e */ /* 0x000fce00000010ff */
.L_x_63:
[----:B------:R-:W-:Y:S01]  /*0950*/  IADD3 R36, R36, 0x1, RZ ;  /* 0x0000000124247810 */ /* 0x000fe20007ffe0ff */
[----:B------:R-:W-:Y:S03]  /*0960*/  BSSY B0, `(.L_x_55) ;  /* 0x000000c000007945 */ /* 0x000fe60003800000 */
[C---:B------:R-:W-:Y:S01]  /*0970*/  ISETP.NE.AND P0, PT, R36.reuse, RZ, PT ;  /* 0x000000ff2400720c */ /* 0x040fe20003f05270 */
[----:B0-----:R-:W-:-:S12]  /*0980*/  IMAD.HI.U32 R23, R36, -0x2daee0ad, RZ ;  /* 0xd2511f5324177827 */ /* 0x001fd800078e00ff */
[----:B------:R-:W-:Y:S05]  /*0990*/  @P0 BRA `(.L_x_56) ;  /* 0x0000000000200947 */ /* 0x000fea0003800000 */
[----:B------:R-:W-:-:S05]  /*09a0*/  VIADD R35, R35, 0x1 ;  /* 0x0000000123237836 */ /* 0x000fca0000000000 */
[----:B------:R-:W-:-:S13]  /*09b0*/  ISETP.NE.AND P0, PT, R35, RZ, PT ;  /* 0x000000ff2300720c */ /* 0x000fda0003f05270 */
[----:B------:R-:W-:Y:S01]  /*09c0*/  @!P0 VIADD R30, R30, 0x1 ;  /* 0x000000011e1e8836 */ /* 0x000fe20000000000 */
[----:B------:R-:W-:Y:S01]  /*09d0*/  @!P0 IADD3 R22, R31, 0x1, RZ ;  /* 0x000000011f168810 */ /* 0x000fe20007ffe0ff */
[----:B------:R-:W-:-:S03]  /*09e0*/  @!P0 IMAD.MOV.U32 R35, RZ, RZ, RZ ;  /* 0x000000ffff238224 */ /* 0x000fc600078e00ff */
[----:B------:R-:W-:-:S13]  /*09f0*/  ISETP.NE.AND P1, PT, R30, RZ, !P0 ;  /* 0x000000ff1e00720c */ /* 0x000fda0004725270 */
[----:B------:R-:W-:-:S05]  /*0a00*/  @P1 IMAD.MOV R22, RZ, RZ, R31 ;  /* 0x000000ffff161224 */ /* 0x000fca00078e021f */
[----:B------:R-:W-:-:S07]  /*0a10*/  @!P0 MOV R31, R22 ;  /* 0x00000016001f8202 */ /* 0x000fce0000000f00 */
.L_x_56:
[----:B------:R-:W-:Y:S05]  /*0a20*/  BSYNC B0 ;  /* 0x0000000000007941 */ /* 0x000fea0003800000 */
.L_x_55:
[C---:B------:R-:W-:Y:S01]  /*0a30*/  IMAD.HI.U32 R22, R30.reuse, -0x326172a9, RZ ;  /* 0xcd9e8d571e167827 */ /* 0x040fe200078e00ff */
        /* <DEDUP_REMOVED lines=8> */
[----:B------:R-:W-:Y:S01]  /*0ac0*/  IMAD R24, R17, -0x2daee0ad, RZ ;  /* 0xd2511f5311187824 */ /* 0x000fe200078e02ff */
        /* <DEDUP_REMOVED lines=27> */
[----:B------:R-:W-:Y:S02]  /*0c80*/  LOP3.LUT R23, R27, R40, R16, 0x96, !PT ;  /* 0x000000281b177212 */ /* 0x000fe400078e9610 */
[----:B------:R-:W-:Y:S01]  /*0c90*/  MOV R40, R24 ;  /* 0x0000001800287202 */ /* 0x000fe20000000f00 */
[----:B------:R-:W-:Y:S01]  /*0ca0*/  IMAD.MOV.U32 R27, RZ, RZ, R42 ;  /* 0x000000ffff1b7224 */ /* 0x000fe200078e002a */
[----:B------:R-:W-:Y:S01]  /*0cb0*/  LOP3.LUT R17, R39, R22, R15, 0x96, !PT ;  /* 0x0000001627117212 */ /* 0x000fe200078e960f */
[----:B------:R-:W-:-:S04]  /*0cc0*/  IMAD.WIDE.U32 R22, R23, -0x326172a9, RZ ;  /* 0xcd9e8d5717167825 */ /* 0x000fc800078e00ff */
[----:B------:R-:W-:Y:S01]  /*0cd0*/  IMAD.HI.U32 R39, R17, -0x2daee0ad, RZ ;  /* 0xd2511f5311277827 */ /* 0x000fe200078e00ff */
[----:B------:R-:W-:-:S04]  /*0ce0*/  LOP3.LUT R38, R23, R38, R29, 0x96, !PT ;  /* 0x0000002617267212 */ /* 0x000fc800078e961d */
[----:B------:R-:W-:Y:S01]  /*0cf0*/  LOP3.LUT R39, R39, R26, R28, 0x96, !PT ;  /* 0x0000001a27277212 */ /* 0x000fe200078e961c */
[----:B------:R-:W-:Y:S02]  /*0d00*/  IMAD.MOV.U32 R26, RZ, RZ, R25 ;  /* 0x000000ffff1a7224 */ /* 0x000fe400078e0019 */
[----:B------:R-:W-:Y:S01]  /*0d10*/  IMAD.MOV.U32 R41, RZ, RZ, R38 ;  /* 0x000000ffff297224 */ /* 0x000fe200078e0026 */
        /* <DEDUP_REMOVED lines=8> */
[----:B------:R-:W-:Y:S05]  /*0da0*/  @!P0 BRA `(.L_x_57) ;  /* 0x0000000000248947 */ /* 0x000fea0003800000 */
[----:B------:R-:W-:Y:S01]  /*0db0*/  MOV R26, R43 ;  /* 0x0000002b001a7202 */ /* 0x000fe20000000f00 */
[----:B------:R-:W-:Y:S01]  /*0dc0*/  IMAD.MOV.U32 R27, RZ, RZ, R25 ;  /* 0x000000ffff1b7224 */ /* 0x000fe200078e0019 */
[----:B------:R-:W-:Y:S01]  /*0dd0*/  MOV R41, R24 ;  /* 0x0000001800297202 */ /* 0x000fe20000000f00 */
[----:B------:R-:W-:Y:S01]  /*0de0*/  IMAD.MOV.U32 R40, RZ, RZ, R42 ;  /* 0x000000ffff287224 */ /* 0x000fe200078e002a */
[----:B------:R-:W-:Y:S06]  /*0df0*/  BRA `(.L_x_57) ;  /* 0x0000000000107947 */ /* 0x000fec0003800000 */
.L_x_58:
[----:B------:R-:W-:Y:S01]  /*0e00*/  IMAD.MOV.U32 R26, RZ, RZ, R42 ;  /* 0x000000ffff1a7224 */ /* 0x000fe200078e002a */
[----:B------:R-:W-:Y:S01]  /*0e10*/  MOV R40, R38 ;  /* 0x0000002600287202 */ /* 0x000fe20000000f00 */
[----:B------:R-:W-:Y:S02]  /*0e20*/  IMAD.MOV.U32 R27, RZ, RZ, R24 ;  /* 0x000000ffff1b7224 */ /* 0x000fe400078e0018 */
[----:B------:R-:W-:-:S07]  /*0e30*/  IMAD.MOV.U32 R41, RZ, RZ, R22 ;  /* 0x000000ffff297224 */ /* 0x000fce00078e0016 */
.L_x_57:
[----:B-1----:R-:W-:Y:S01]  /*0e40*/  ISETP.GE.U32.AND P0, PT, R18, R20, PT ;  /* 0x000000141200720c */ /* 0x002fe20003f06070 */
[----:B------:R-:W-:Y:S01]  /*0e50*/  BSSY B0, `(.L_x_59) ;  /* 0x0000019000007945 */ /* 0x000fe20003800000 */
[----:B------:R-:W-:Y:S01]  /*0e60*/  HFMA2.MMA R25, -RZ, RZ, 1.15625, 0 ;  /* 0x3ca00000ff197435 */ /* 0x000fe200000001ff */
[----:B------:R-:W-:Y:S01]  /*0e70*/  IMAD.MOV.U32 R24, RZ, RZ, 0x0 ;  /* 0x00000000ff187424 */ /* 0x000fe200078e00ff */
[----:B------:R-:W-:-:S13]  /*0e80*/  ISETP.GE.AND.EX P0, PT, R19, R21, PT, P0 ;  /* 0x000000151300720c */ /* 0x000fda0003f06300 */
[----:B------:R-:W-:Y:S05]  /*0e90*/  @P0 BRA `(.L_x_60) ;  /* 0x0000000000500947 */ /* 0x000fea0003800000 */
[----:B------:R-:W-:Y:S01]  /*0ea0*/  IMAD.WIDE.U32 R42, R27, 0x200000, RZ ;  /* 0x002000001b2a7825 */ /* 0x000fe200078e00ff */
[----:B------:R-:W-:Y:S01]  /*0eb0*/  UMOV UR4, 0xf0000000 ;  /* 0xf000000000047882 */ /* 0x000fe20000000000 */
[----:B------:R-:W-:Y:S01]  /*0ec0*/  UMOV UR5, 0x380fffff ;  /* 0x380fffff00057882 */ /* 0x000fe20000000000 */
[----:B------:R-:W-:-:S04]  /*0ed0*/  LOP3.LUT R42, R42, R26, RZ, 0x3c, !PT ;  /* 0x0000001a2a2a7212 */ /* 0x000fc800078e3cff */
[----:B------:R0:W1:Y:S02]  /*0ee0*/  I2F.F64.U64 R26, R42 ;  /* 0x0000002a001a7312 */ /* 0x0000640000301800 */
[----:B0-----:R-:W-:Y:S01]  /*0ef0*/  IMAD R42, R18, UR6, RZ ;  /* 0x00000006122a7c24 */ /* 0x001fe2000f8e02ff */
[----:B-1----:R-:W-:-:S06]  /*0f00*/  DFMA R26, R26, R24, 5.5511151231257827021e-17 ;  /* 0x3c9000001a1a742b */ /* 0x002fcc0000000018 */
[----:B------:R0:W1:Y:S02]  /*0f10*/  F2F.F32.F64 R43, R26 ;  /* 0x0000001a002b7310 */ /* 0x0000640000301000 */
[----:B------:R-:W-:-:S06]  /*0f20*/  DSETP.GEU.AND P0, PT, |R26|, UR4, PT ;  /* 0x000000041a007e2a */ /* 0x000fcc000bf0e200 */
[----:B0-----:R-:W-:Y:S01]  /*0f30*/  MUFU.RCP R27, UR7 ;  /* 0x00000007001b7d08 */ /* 0x001fe20008001000 */
[----:B------:R-:W-:-:S07]  /*0f40*/  IMAD.MOV.U32 R26, RZ, RZ, -0x4c800000 ;  /* 0xb3800000ff1a7424 */ /* 0x000fce00078e00ff */
[----:B-1----:R-:W-:-:S05]  /*0f50*/  @!P0 FMUL R43, R43, 1.175494350822287508e-38 ;  /* 0x008000002b2b8820 */ /* 0x002fca0000400000 */
[----:B------:R-:W-:-:S13]  /*0f60*/  FSETP.GE.FTZ.AND P0, PT, R43, 0.99999994039535522461, PT ;  /* 0x3f7fffff2b00780b */ /* 0x000fda0003f16000 */
[----:B------:R-:W0:Y:S02]  /*0f70*/  @!P0 MUFU.LG2 R43, R43 ;  /* 0x0000002b002b8308 */ /* 0x000e240000000c00 */
[----:B0-----:R-:W-:-:S04]  /*0f80*/  @!P0 FMUL.FTZ R26, R43, 0.69314718246459960938 ;  /* 0x3f3172182b1a8820 */ /* 0x001fc80000410000 */
[----:B------:R-:W-:Y:S01]  /*0f90*/  FMUL.FTZ R27, R27, -R26 ;  /* 0x8000001a1b1b7220 */ /* 0x000fe20000410000 */
[----:B------:R-:W-:-:S04]  /*0fa0*/  IADD3 R26, P0, R42, UR10, RZ ;  /* 0x0000000a2a1a7c10 */ /* 0x000fc8000ff1e0ff */
[----:B------:R-:W-:Y:S02]  /*0fb0*/  F2FP.BF16.F32.PACK_AB R43, RZ, R27 ;  /* 0x0000001bff2b723e */ /* 0x000fe400000010ff */
[----:B------:R-:W-:-:S05]  /*0fc0*/  LEA.HI.X.SX32 R27, R42, UR11, 0x1, P0 ;  /* 0x0000000b2a1b7c11 */ /* 0x000fca00080f0eff */
[----:B------:R0:W-:Y:S02]  /*0fd0*/  STG.E.U16 desc[UR8][R26.64], R43 ;  /* 0x0000002b1a007986 */ /* 0x0001e4000c101508 */
.L_x_60:
[----:B------:R-:W-:Y:S05]  /*0fe0*/  BSYNC B0 ;  /* 0x0000000000007941 */ /* 0x000fea0003800000 */
.L_x_59:
[----:B------:R-:W-:Y:S01]  /*0ff0*/  ULDC UR4, c[0x0][0xc] ;  /* 0x0000030000047ab9 */ /* 0x000fe20000000800 */
[----:B------:R-:W1:Y:S01]  /*1000*/  LDC R42, c[0x0][RZ] ;  /* 0x00000000ff2a7b82 */ /* 0x000e620000000800 */
[----:B0-----:R-:W-:Y:S01]  /*1010*/  IMAD.WIDE.U32 R26, R41, 0x200000, RZ ;  /* 0x00200000291a7825 */ /* 0x001fe200078e00ff */
[----:B------:R-:W-:Y:S02]  /*1020*/  BSSY B0, `(.L_x_61) ;  /* 0x000001a000007945 */ /* 0x000fe40003800000 */
[----:B------:R-:W-:-:S06]  /*1030*/  LOP3.LUT R26, R26, R40, RZ, 0x3c, !PT ;  /* 0x000000281a1a7212 */ /* 0x000fcc00078e3cff */
[----:B------:R-:W0:Y:S01]  /*1040*/  I2F.F64.U64 R26, R26 ;  /* 0x0000001a001a7312 */ /* 0x000e220000301800 */
[----:B-1----:R-:W-:Y:S01]  /*1050*/  IMAD R41, R42, UR4, RZ ;  /* 0x000000042a297c24 */ /* 0x002fe2000f8e02ff */
[----:B0-----:R-:W-:-:S04]  /*1060*/  DFMA R24, R26, R24, 5.5511151231257827021e-17 ;  /* 0x3c9000001a18742b */ /* 0x001fc80000000018 */
[----:B------:R-:W-:-:S04]  /*1070*/  IADD3 R43, P1, R41, R18, RZ ;  /* 0x00000012292b7210 */ /* 0x000fc80007f3e0ff */
[----:B------:R-:W-:Y:S01]  /*1080*/  ISETP.GE.U32.AND P0, PT, R43, R20, PT ;  /* 0x000000142b00720c */ /* 0x000fe20003f06070 */
[----:B------:R-:W-:-:S05]  /*1090*/  IMAD.X R40, RZ, RZ, R19, P1 ;  /* 0x000000ffff287224 */ /* 0x000fca00008e0613 */
[----:B------:R-:W-:-:S13]  /*10a0*/  ISETP.GE.AND.EX P0, PT, R40, R21, PT, P0 ;  /* 0x000000152800720c */ /* 0x000fda0003f06300 */
[----:B------:R-:W-:Y:S05]  /*10b0*/  @P0 BRA `(.L_x_62) ;  /* 0x0000000000400947 */ /* 0x000fea0003800000 */
[----:B------:R-:W-:Y:S01]  /*10c0*/  UMOV UR4, 0xf0000000 ;  /* 0xf000000000047882 */ /* 0x000fe20000000000 */
[----:B------:R-:W-:Y:S01]  /*10d0*/  UMOV UR5, 0x380fffff ;  /* 0x380fffff00057882 */ /* 0x000fe20000000000 */
[----:B------:R-:W0:Y:S01]  /*10e0*/  F2F.F32.F64 R40, R24 ;  /* 0x0000001800287310 */ /* 0x000e220000301000 */
[----:B------:R-:W-:Y:S01]  /*10f0*/  DSETP.GEU.AND P0, PT, |R24|, UR4, PT ;  /* 0x0000000418007e2a */ /* 0x000fe2000bf0e200 */
[----:B------:R-:W-:Y:S01]  /*1100*/  MOV R26, 0xb3800000 ;  /* 0xb3800000001a7802 */ /* 0x000fe20000000f00 */
[----:B------:R-:W-:-:S05]  /*1110*/  IMAD R43, R43, UR6, RZ ;  /* 0x000000062b2b7c24 */ /* 0x000fca000f8e02ff */
[----:B------:R-:W-:Y:S07]  /*1120*/  MUFU.RCP R27, UR7 ;  /* 0x00000007001b7d08 */ /* 0x000fee0008001000 */
[----:B0-----:R-:W-:-:S05]  /*1130*/  @!P0 FMUL R40, R40, 1.175494350822287508e-38 ;  /* 0x0080000028288820 */ /* 0x001fca0000400000 */
        /* <DEDUP_REMOVED lines=8> */
.L_x_62:
[----:B------:R-:W-:Y:S05]  /*11c0*/  BSYNC B0 ;  /* 0x0000000000007941 */ /* 0x000fea0003800000 */
.L_x_61:
[C---:B------:R-:W-:Y:S01]  /*11d0*/  LEA R23, P1, R41.reuse, R18, 0x1 ;  /* 0x0000001229177211 */ /* 0x040fe200078208ff */
[----:B------:R-:W-:Y:S01]  /*11e0*/  IMAD R43, R41, 0x3, RZ ;  /* 0x00000003292b7824 */ /* 0x000fe200078e02ff */
[----:B------:R-:W-:Y:S05]  /*11f0*/  WARPSYNC.ALL ;  /* 0x0000000000007948 */ /* 0x000fea0003800000 */
[----:B0-----:R-:W-:Y:S01]  /*1200*/  IMAD.X R26, RZ, RZ, R19, P1 ;  /* 0x000000ffff1a7224 */ /* 0x001fe200008e0613 */
[----:B------:R-:W-:Y:S02]  /*1210*/  ISETP.GE.U32.AND P0, PT, R23, R20, PT ;  /* 0x000000141700720c */ /* 0x000fe40003f06070 */
[----:B------:R-:W-:-:S02]  /*1220*/  IADD3 R43, P2, R43, R18, RZ ;  /* 0x000000122b2b7210 */ /* 0x000fc40007f5e0ff */
[----:B------:R-:W-:Y:S02]  /*1230*/  ISETP.GE.AND.EX P0, PT, R26, R21, PT, P0 ;  /* 0x000000151a00720c */ /* 0x000fe40003f06300 */
[----:B------:R-:W-:Y:S01]  /*1240*/  ISETP.GE.U32.AND P1, PT, R43, R20, PT ;  /* 0x000000142b00720c */ /* 0x000fe20003f26070 */
[----:B------:R-:W-:-:S05]  /*1250*/  IMAD.X R24, RZ, RZ, R19, P2 ;  /* 0x000000ffff187224 */ /* 0x000fca00010e0613 */
[----:B------:R-:W-:-:S05]  /*1260*/  ISETP.GE.AND.EX P1, PT, R24, R21, PT, P1 ;  /* 0x000000151800720c */ /* 0x000fca0003f26310 */
[----:B------:R-:W0:Y:S08]  /*1270*/  @!P0 LDC R40, c[0x0][0x240] ;  /* 0x00009000ff288b82 */ /* 0x000e300000000800 */
[----:B------:R-:W1:Y:S08]  /*1280*/  @!P0 LDC.64 R24, c[0x0][0x238] ;  /* 0x00008e00ff188b82 */ /* 0x000e700000000a00 */
[----:B------:R-:W2:Y:S01]  /*1290*/  @!P1 LDC R42, c[0x0][0x240] ;  /* 0x00009000ff2a9b82 */ /* 0x000ea20000000800 */
[----:B0-----:R-:W-:-:S07]  /*12a0*/  @!P0 IMAD R40, R23, R40, RZ ;  /* 0x0000002817288224 */ /* 0x001fce00078e02ff */
[----:B------:R-:W0:Y:S01]  /*12b0*/  @!P1 LDC.64 R26, c[0x0][0x238] ;  /* 0x00008e00ff1a9b82 */ /* 0x000e220000000a00 */
[----:B------:R-:W-:Y:S02]  /*12c0*/  PRMT R23, R34, 0x7632, R23 ;  /* 0x0000763222177816 */ /* 0x000fe40000000017 */
[----:B-1----:R-:W-:-:S04]  /*12d0*/  @!P0 IADD3 R24, P2, R40, R24, RZ ;  /* 0x0000001828188210 */ /* 0x002fc80007f5e0ff */
[----:B------:R-:W-:Y:S01]  /*12e0*/  @!P0 LEA.HI.X.SX32 R25, R40, R25, 0x1, P2 ;  /* 0x0000001928198211 */ /* 0x000fe200010f0eff */
[----:B--2---:R-:W-:-:S04]  /*12f0*/  @!P1 IMAD R42, R43, R42, RZ ;  /* 0x0000002a2b2a9224 */ /* 0x004fc800078e02ff */
[----:B------:R1:W-:Y:S01]  /*1300*/  @!P0 STG.E.U16 desc[UR8][R24.64], R34 ;  /* 0x0000002218008986 */ /* 0x0003e2000c101508 */
[----:B------:R-:W-:Y:S01]  /*1310*/  LEA R18, P0, R41, R18, 0x2 ;  /* 0x0000001229127211 */ /* 0x000fe200078010ff */
[----:B------:R-:W-:-:S03]  /*1320*/  IMAD.MOV.U32 R43, RZ, RZ, R38 ;  /* 0x000000ffff2b7224 */ /* 0x000fc600078e0026 */
[----:B------:R-:W-:Y:S02]  /*1330*/  IADD3.X R19, RZ, R19, RZ, P0, !PT ;  /* 0x00000013ff137210 */ /* 0x000fe400007fe4ff */
[----:B------:R-:W-:Y:S02]  /*1340*/  ISETP.GE.U32.AND P0, PT, R18, R33, PT ;  /* 0x000000211200720c */ /* 0x000fe40003f06070 */
[C---:B0-----:R-:W-:Y:S02]  /*1350*/  @!P1 IADD3 R26, P3, R42.reuse, R26, RZ ;  /* 0x0000001a2a1a9210 */ /* 0x041fe40007f7e0ff */
[----:B------:R-:W-:Y:S01]  /*1360*/  ISETP.GE.AND.EX P0, PT, R19, R32, PT, P0 ;  /* 0x000000201300720c */ /* 0x000fe20003f06300 */
[----:B-1----:R-:W-:Y:S01]  /*1370*/  IMAD.MOV.U32 R25, RZ, RZ, R22 ;  /* 0x000000ffff197224 */ /* 0x002fe200078e0016 */
[----:B------:R-:W-:Y:S02]  /*1380*/  @!P1 LEA.HI.X.SX32 R27, R42, R27, 0x1, P3 ;  /* 0x0000001b2a1b9211 */ /* 0x000fe400018f0eff */
[----:B------:R-:W-:-:S03]  /*1390*/  MOV R42, R39 ;  /* 0x00000027002a7202 */ /* 0x000fc60000000f00 */
[----:B------:R0:W-:Y:S01]  /*13a0*/  @!P1 STG.E.U16 desc[UR8][R26.64], R23 ;  /* 0x000000171a009986 */ /* 0x0001e2000c101508 */
[----:B------:R-:W-:Y:S06]  /*13b0*/  BAR.SYNC.DEFER_BLOCKING 0x0 ;  /* 0x0000000000007b1d */ /* 0x000fec0000010000 */
[----:B------:R-:W-:Y:S05]  /*13c0*/  @!P0 BRA `(.L_x_63) ;  /* 0xfffffff400608947 */ /* 0x000fea000383ffff */
[----:B------:R-:W-:Y:S05]  /*13d0*/  EXIT ;  /* 0x000000000000794d */ /* 0x000fea0003800000 */
        .weak           $__internal_3_$__cuda_sm20_div_s64
        .type           $__internal_3_$__cuda_sm20_div_s64,@function
        .size           $__internal_3_$__cuda_sm20_div_s64,(.L_x_277 - $__internal_3_$__cuda_sm20_div_s64)
$__internal_3_$__cuda_sm20_div_s64:
        /* <DEDUP_REMOVED lines=13> */
[----:B------:R-:W-:-:S04]  /*14b0*/  IMAD.HI.U32 R20, P1, R23, R33, R20 ;  /* 0x0000002117147227 */ /* 0x000fc80007820014 */
[----:B------:R-:W-:Y:S01]  /*14c0*/  IMAD.HI.U32 R33, R23, R35, RZ ;  /* 0x0000002317217227 */ /* 0x000fe200078e00ff */
[----:B------:R-:W-:-:S03]  /*14d0*/  IADD3 R21, P2, R37, R20, RZ ;  /* 0x0000001425157210 */ /* 0x000fc60007f5e0ff */
[----:B------:R-:W-:Y:S02]  /*14e0*/  IMAD.X R33, R33, 0x1, R23, P0 ;  /* 0x0000000121217824 */ /* 0x000fe400000e0617 */
[----:B------:R-:W-:-:S03]  /*14f0*/  IMAD.WIDE.U32 R22, R21, UR4, RZ ;  /* 0x0000000415167c25 */ /* 0x000fc6000f8e00ff */
[----:B------:R-:W-:Y:S02]  /*1500*/  IADD3.X R33, RZ, RZ, R33, P2, P1 ;  /* 0x000000ffff217210 */ /* 0x000fe400017e2421 */
[----:B------:R-:W-:Y:S02]  /*1510*/  IADD3 R35, P0, RZ, -R22, RZ ;  /* 0x80000016ff237210 */ /* 0x000fe40007f1e0ff */
[----:B------:R-:W-:Y:S01]  /*1520*/  ISETP.LE.AND P1, PT, RZ, UR7, PT ;  /* 0x00000007ff007c0c */ /* 0x000fe2000bf23270 */
[----:B------:R-:W-:Y:S01]  /*1530*/  IMAD R22, R33, UR4, R23 ;  /* 0x0000000421167c24 */ /* 0x000fe2000f8e0217 */
        /* <DEDUP_REMOVED lines=9> */
[----:B------:R-:W-:Y:S01]  /*15d0*/  IADD3 R22, P3, R21, R20, RZ ;  /* 0x0000001415167210 */ /* 0x000fe20007f7e0ff */
[----:B------:R-:W-:Y:S01]  /*15e0*/  IMAD.X R21, R34, 0x1, R33, P0 ;  /* 0x0000000122157824 */ /* 0x000fe200000e0621 */
[----:B------:R-:W-:-:S03]  /*15f0*/  SEL R33, R32, UR7, !P1 ;  /* 0x0000000720217c07 */ /* 0x000fc6000c800000 */
        /* <DEDUP_REMOVED lines=9> */
[----:B------:R-:W-:-:S04]  /*1690*/  IMAD.WIDE.U32 R20, R22, UR4, RZ ;  /* 0x0000000416147c25 */ /* 0x000fc8000f8e00ff */
[----:B------:R-:W-:Y:S01]  /*16a0*/  IMAD.X R35, RZ, RZ, R35, P2 ;  /* 0x000000ffff237224 */ /* 0x000fe200010e0623 */
[----:B------:R-:W-:-:S03]  /*16b0*/  IADD3 R20, P0, -R20, R23, RZ ;  /* 0x0000001714147210 */ /* 0x000fc60007f1e1ff */
[----:B------:R-:W-:Y:S01]  /*16c0*/  IMAD R32, R35, UR4, R21 ;  /* 0x0000000423207c24 */ /* 0x000fe2000f8e0215 */
[----:B------:R-:W-:Y:S02]  /*16d0*/  IADD3 R23, P2, R20, -UR4, RZ ;  /* 0x8000000414177c10 */ /* 0x000fe4000ff5e0ff */
[----:B------:R-:W-:Y:S01]  /*16e0*/  IADD3 R21, P3, R22, 0x1, RZ ;  /* 0x0000000116157810 */ /* 0x000fe20007f7e0ff */
[----:B------:R-:W-:Y:S01]  /*16f0*/  IMAD.X R33, R33, 0x1, ~R32, P0 ;  /* 0x0000000121217824 */ /* 0x000fe200000e0e20 */
[----:B------:R-:W-:-:S04]  /*1700*/  ISETP.GE.U32.AND P0, PT, R20, UR4, PT ;  /* 0x0000000414007c0c */ /* 0x000fc8000bf06070 */
[C---:B------:R-:W-:Y:S02]  /*1710*/  ISETP.GE.U32.AND.EX P0, PT, R33.reuse, RZ, PT, P0 ;  /* 0x000000ff2100720c */ /* 0x040fe40003f06100 */
[----:B------:R-:W-:Y:S02]  /*1720*/  IADD3.X R32, R33, -0x1, RZ, P2, !PT ;  /* 0xffffffff21207810 */ /* 0x000fe400017fe4ff */
[----:B------:R-:W-:Y:S02]  /*1730*/  SEL R23, R23, R20, P0 ;  /* 0x0000001417177207 */ /* 0x000fe40000000000 */
[----:B------:R-:W-:Y:S02]  /*1740*/  IADD3.X R20, RZ, R35, RZ, P3, !PT ;  /* 0x00000023ff147210 */ /* 0x000fe40001ffe4ff */
[----:B------:R-:W-:Y:S02]  /*1750*/  SEL R21, R21, R22, P0 ;  /* 0x0000001615157207 */ /* 0x000fe40000000000 */
[----:B------:R-:W-:-:S02]  /*1760*/  SEL R32, R32, R33, P0 ;  /* 0x0000002120207207 */ /* 0x000fc40000000000 */
[----:B------:R-:W-:Y:S02]  /*1770*/  ISETP.GE.U32.AND P2, PT, R23, UR4, PT ;  /* 0x0000000417007c0c */ /* 0x000fe4000bf46070 */
[----:B------:R-:W-:Y:S02]  /*1780*/  SEL R20, R20, R35, P0 ;  /* 0x0000002314147207 */ /* 0x000fe40000000000 */
[----:B------:R-:W-:Y:S02]  /*1790*/  IADD3 R22, P3, R21, 0x1, RZ ;  /* 0x0000000115167810 */ /* 0x000fe40007f7e0ff */
        /* <DEDUP_REMOVED lines=14> */
[----:B------:R-:W-:Y:S06]  /*1880*/  RET.REL.NODEC R20 `(_ZN2at6native65_GLOBAL__N__c0d6c1cb_32_DistributionExponentialKernel_cu_5881736643distribution_elementwise_grid_stride_kernelIfLi4EZNS0_9templates4cuda21uniform_and_transformIN3c108BFloat16EfPNS_17CUDAGeneratorImplEZZZNS4_18exponential_kernelIS9_EEvRNS_18TensorIteratorBaseEdT_ENKUlvE_clEvENKUlvE2_clEvEUlfE_EEvSC_T1_T2_EUlP24curandStatePhilox4_32_10E_ZNS1_27distribution_nullary_kernelIS7_f7double2S9_SL_SG_EEvSC_SI_RKT3_T4_EUlifE_EEvlNS_15PhiloxCudaStateESH_SI_) ;  /* 0xffffffe414dc7950 */ /* 0x000fec0003c3ffff */
.L_x_64:
        /* <DEDUP_REMOVED lines=15> */
.L_x_277:


//--------------------- .text._ZN2at6native65_GLOBAL__N__c0d6c1cb_32_DistributionExponentialKernel_cu_5881736643distribution_elementwise_grid_stride_kernelIfLi4EZNS0_9templates4cuda21uniform_and_transformIN3c104HalfEfPNS_17CUDAGeneratorImplEZZZNS4_18exponential_kernelIS9_EEvRNS_18TensorIteratorBaseEdT_ENKUlvE_clEvENKUlvE1_clEvEUlfE_EEvSC_T1_T2_EUlP24curandStatePhilox4_32_10E0_ZNS1_27distribution_nullary_kernelIS7_f6float4S9_SL_SG_EEvSC_SI_RKT3_T4_EUlifE0_EEvlNS_15PhiloxCudaStateESH_SI_ --------------------------
	.section	.text._ZN2at6native65_GLOBAL__N__c0d6c1cb_32_DistributionExponentialKernel_cu_5881736643distribution_elementwise_grid_stride_kernelIfLi4EZNS0_9templates4cuda21uniform_and_transformIN3c104HalfEfPNS_17CUDAGeneratorImplEZZZNS4_18exponential_kernelIS9_EEvRNS_18TensorIteratorBaseEdT_ENKUlvE_clEvENKUlvE1_clEvEUlfE_EEvSC_T1_T2_EUlP24curandStatePhilox4_32_10E0_ZNS1_27distribution_nullary_kernelIS7_f6float4S9_SL_SG_EEvSC_SI_RKT3_T4_EUlifE0_EEvlNS_15PhiloxCudaStateESH_SI_,"ax",@progbits
	.align	128
.text._ZN2at6native65_GLOBAL__N__c0d6c1cb_32_DistributionExponentialKernel_cu_5881736643distribution_elementwise_grid_stride_kernelIfLi4EZNS0_9templates4cuda21uniform_and_transformIN3c104HalfEfPNS_17CUDAGeneratorImplEZZZNS4_18exponential_kernelIS9_EEvRNS_18TensorIteratorBaseEdT_ENKUlvE_clEvENKUlvE1_clEvEUlfE_EEvSC_T1_T2_EUlP24curandStatePhilox4_32_10E0_ZNS1_27distribution_nullary_kernelIS7_f6float4S9_SL_SG_EEvSC_SI_RKT3_T4_EUlifE0_EEvlNS_15PhiloxCudaStateESH_SI_:
        .type           _ZN2at6native65_GLOBAL__N__c0d6c1cb_32_DistributionExponentialKernel_cu_5881736643distribution_elementwise_grid_stride_kernelIfLi4EZNS0_9templates4cuda21uniform_and_transformIN3c104HalfEfPNS_17CUDAGeneratorImplEZZZNS4_18exponential_kernelIS9_EEvRNS_18TensorIteratorBaseEdT_ENKUlvE_clEvENKUlvE1_clEvEUlfE_EEvSC_T1_T2_EUlP24curandStatePhilox4_32_10E0_ZNS1_27distribution_nullary_kernelIS7_f6float4S9_SL_SG_EEvSC_SI_RKT3_T4_EUlifE0_EEvlNS_15PhiloxCudaStateESH_SI_,@function
        .size           _ZN2at6native65_GLOBAL__N__c0d6c1cb_32_DistributionExponentialKernel_cu_5881736643distribution_elementwise_grid_stride_kernelIfLi4EZNS0_9templates4cuda21uniform_and_transformIN3c104HalfEfPNS_17CUDAGeneratorImplEZZZNS4_18exponential_kernelIS9_EEvRNS_18TensorIteratorBaseEdT_ENKUlvE_clEvENKUlvE1_clEvEUlfE_EEvSC_T1_T2_EUlP24curandStatePhilox4_32_10E0_ZNS1_27distribution_nullary_kernelIS7_f6float4S9_SL_SG_EEvSC_SI_RKT3_T4_EUlifE0_EEvlNS_15PhiloxCudaStateESH_SI_,(.L_x_279 - _ZN2at6native65_GLOBAL__N__c0d6c1cb_32_DistributionExponentialKernel_cu_5881736643distribution_elementwise_grid_stride_kernelIfLi4EZNS0_9templates4cuda21uniform_and_transformIN3c104HalfEfPNS_17CUDAGeneratorImplEZZZNS4_18exponential_kernelIS9_EEvRNS_18TensorIteratorBaseEdT_ENKUlvE_clEvENKUlvE1_clEvEUlfE_EEvSC_T1_T2_EUlP24curandStatePhilox4_32_10E0_ZNS1_27distribution_nullary_kernelIS7_f6float4S9_SL_SG_EEvSC_SI_RKT3_T4_EUlifE0_EEvlNS_15PhiloxCudaStateESH_SI_)
        .other          _ZN2at6native65_GLOBAL__N__c0d6c1cb_32_DistributionExponentialKernel_cu_5881736643distribution_elementwise_grid_stride_kernelIfLi4EZNS0_9templates4cuda21uniform_and_transformIN3c104HalfEfPNS_17CUDAGeneratorImplEZZZNS4_18exponential_kernelIS9_EEvRNS_18TensorIteratorBaseEdT_ENKUlvE_clEvENKUlvE1_clEvEUlfE_EEvSC_T1_T2_EUlP24curandStatePhilox4_32_10E0_ZNS1_27distribution_nullary_kernelIS7_f6float4S9_SL_SG_EEvSC_SI_RKT3_T4_EUlifE0_EEvlNS_15PhiloxCudaStateESH_SI_,@"STO_CUDA_ENTRY STV_DEFAULT"
_ZN2at6native65_GLOBAL__N__c0d6c1cb_32_DistributionExponentialKernel_cu_5881736643distribution_elementwise_grid_stride_kernelIfLi4EZNS0_9templates4cuda21uniform_and_transformIN3c104HalfEfPNS_17CUDAGeneratorImplEZZZNS4_18exponential_kernelIS9_EEvRNS_18TensorIteratorBaseEdT_ENKUlvE_clEvENKUlvE1_clEvEUlfE_EEvSC_T1_T2_EUlP24curandStatePhilox4_32_10E0_ZNS1_27distribution_nullary_kernelIS7_f6float4S9_SL_SG_EEvSC_SI_RKT3_T4_EUlifE0_EEvlNS_15PhiloxCudaStateESH_SI_:
        /* <DEDUP_REMOVED lines=94> */
[----:B------:R-:W-:Y:S05]  /*05e0*/  CALL.REL.NOINC `($__internal_4_$__cuda_sm20_div_s64) ;  /* 0x0000004c00207944 */ /* 0x000fea0003c00000 */
[----:B------:R-:W-:Y:S01]  /*05f0*/  IMAD.MOV.U32 R2, RZ, RZ, R0 ;  /* 0x000000ffff027224 */ /* 0x000fe200078e0000 */
[----:B------:R-:W-:Y:S01]  /*0600*/  MOV R3, R7 ;  /* 0x0000000700037202 */ /* 0x000fe20000000f00 */
[----:B------:R-:W-:Y:S06]  /*0610*/  BRA `(.L_x_66) ;  /* 0x0000000000587947 */ /* 0x000fec0003800000 */
.L_x_65:
        /* <DEDUP_REMOVED lines=22> */
.L_x_66:
        /* <DEDUP_REMOVED lines=69> */
.L_x_82:
        /* <DEDUP_REMOVED lines=13> */
.L_x_68:
[----:B------:R-:W-:Y:S05]  /*0ca0*/  BSYNC B0 ;  /* 0x0000000000007941 */ /* 0x000fea0003800000 */
.L_x_67:
        /* <DEDUP_REMOVED lines=69> */
.L_x_70:
[----:B------:R-:W-:Y:S01]  /*1100*/  IMAD.MOV.U32 R37, RZ, RZ, R4 ;  /* 0x000000ffff257224 */ /* 0x000fe200078e0004 */
[----:B------:R-:W-:Y:S01]  /*1110*/  MOV R23, R0 ;  /* 0x0000000000177202 */ /* 0x000fe20000000f00 */
[----:B------:R-:W-:Y:S01]  /*1120*/  IMAD.MOV.U32 R2, RZ, RZ, R7 ;  /* 0x000000ffff027224 */ /* 0x000fe200078e0007 */
[----:B------:R-:W-:-:S07]  /*1130*/  MOV R3, R20 ;  /* 0x0000001400037202 */ /* 0x000fce0000000f00 */
.L_x_69:
        /* <DEDUP_REMOVED lines=251> */
.L_x_73:
        /* <DEDUP_REMOVED lines=8> */
[----:B------:R-:W-:Y:S01]  /*2170*/  F2FP.F16.F32.PACK_AB R0, RZ, R23 ;  /* 0x00000017ff00723e */ /* 0x000fe200000000ff */
[----:B------:R-:W-:-:S05]  /*2180*/  IMAD.X R23, RZ, RZ, UR35, P0 ;  /* 0x00000023ff177e24 */ /* 0x000fca00080e06ff */
[----:B------:R0:W-:Y:S03]  /*2190*/  STG.E.U16 desc[UR60][R22.64], R0 ;  /* 0x0000000016007986 */ /* 0x0001e6000c10153c */
.L_x_72:
[----:B------:R-:W-:Y:S05]  /*21a0*/  BSYNC B0 ;  /* 0x0000000000007941 */ /* 0x000fea0003800000 */
.L_x_71:
        /* <DEDUP_REMOVED lines=247> */
.L_x_76:
        /* <DEDUP_REMOVED lines=11> */
.L_x_75:
[----:B------:R-:W-:Y:S05]  /*31d0*/  BSYNC B0 ;  /* 0x0000000000007941 */ /* 0x000fea0003800000 */
.L_x_74:
        /* <DEDUP_REMOVED lines=243> */
.L_x_79:
        /* <DEDUP_REMOVED lines=8> */
[----:B------:R-:W-:Y:S01]  /*4190*/  F2FP.F16.F32.PACK_AB R0, RZ, R5 ;  /* 0x00000005ff00723e */ /* 0x000fe200000000ff */
[----:B------:R-:W-:-:S05]  /*41a0*/  IMAD.X R5, RZ, RZ, UR35, P0 ;  /* 0x00000023ff057e24 */ /* 0x000fca00080e06ff */
[----:B------:R0:W-:Y:S02]  /*41b0*/  STG.E.U16 desc[UR60][R4.64], R0 ;  /* 0x0000000004007986 */ /* 0x0001e4000c10153c */
.L_x_78:
[----:B------:R-:W-:Y:S05]  /*41c0*/  BSYNC B0 ;  /* 0x0000000000007941 */ /* 0x000fea0003800000 */
.L_x_77:
        /* <DEDUP_REMOVED lines=244> */
.L_x_81:
        /* <DEDUP_REMOVED lines=8> */
[----:B------:R-:W-:Y:S02]  /*5190*/  F2FP.F16.F32.PACK_AB R0, RZ, R5 ;  /* 0x00000005ff00723e */ /* 0x000fe400000000ff */
[----:B------:R-:W-:-:S05]  /*51a0*/  IADD3.X R5, RZ, UR35, RZ, P0, !PT ;  /* 0x00000023ff057c10 */ /* 0x000fca00087fe4ff */
[----:B------:R0:W-:Y:S02]  /*51b0*/  STG.E.U16 desc[UR60][R4.64], R0 ;  /* 0x0000000004007986 */ /* 0x0001e4000c10153c */
.L_x_80:
        /* <DEDUP_REMOVED lines=11> */
        .weak           $__internal_4_$__cuda_sm20_div_s64
        .type           $__internal_4_$__cuda_sm20_div_s64,@function
        .size           $__internal_4_$__cuda_sm20_div_s64,(.L_x_279 - $__internal_4_$__cuda_sm20_div_s64)
$__internal_4_$__cuda_sm20_div_s64:
        /* <DEDUP_REMOVED lines=75> */
[----:B------:R-:W-:Y:S06]  /*5720*/  RET.REL.NODEC R2 `(_ZN2at6native65_GLOBAL__N__c0d6c1cb_32_DistributionExponentialKernel_cu_5881736643distribution_elementwise_grid_stride_kernelIfLi4EZNS0_9templates4cuda21uniform_and_transformIN3c104HalfEfPNS_17CUDAGeneratorImplEZZZNS4_18exponential_kernelIS9_EEvRNS_18TensorIteratorBaseEdT_ENKUlvE_clEvENKUlvE1_clEvEUlfE_EEvSC_T1_T2_EUlP24curandStatePhilox4_32_10E0_ZNS1_27distribution_nullary_kernelIS7_f6float4S9_SL_SG_EEvSC_SI_RKT3_T4_EUlifE0_EEvlNS_15PhiloxCudaStateESH_SI_) ;  /* 0xffffffa802347950 */ /* 0x000fec0003c3ffff */
.L_x_83:
        /* <DEDUP_REMOVED lines=13> */
.L_x_279:


//--------------------- .text._ZN2at6native65_GLOBAL__N__c0d6c1cb_32_DistributionExponentialKernel_cu_5881736643distribution_elementwise_grid_stride_kernelIfLi4EZNS0_9templates4cuda21uniform_and_transformIN3c104HalfEfPNS_17CUDAGeneratorImplEZZZNS4_18exponential_kernelIS9_EEvRNS_18TensorIteratorBaseEdT_ENKUlvE_clEvENKUlvE1_clEvEUlfE_EEvSC_T1_T2_EUlP24curandStatePhilox4_32_10E0_ZNS1_27distribution_nullary_kernelIS7_f6float4S9_SL_SG_EEvSC_SI_RKT3_T4_EUlifE_EEvlNS_15PhiloxCudaStateESH_SI_ --------------------------
	.section	.text._ZN2at6native65_GLOBAL__N__c0d6c1cb_32_DistributionExponentialKernel_cu_5881736643distribution_elementwise_grid_stride_kernelIfLi4EZNS0_9templates4cuda21uniform_and_transformIN3c104HalfEfPNS_17CUDAGeneratorImplEZZZNS4_18exponential_kernelIS9_EEvRNS_18TensorIteratorBaseEdT_ENKUlvE_clEvENKUlvE1_clEvEUlfE_EEvSC_T1_T2_EUlP24curandStatePhilox4_32_10E0_ZNS1_27distribution_nullary_kernelIS7_f6float4S9_SL_SG_EEvSC_SI_RKT3_T4_EUlifE_EEvlNS_15PhiloxCudaStateESH_SI_,"ax",@progbits
	.align	128
.text._ZN2at6native65_GLOBAL__N__c0d6c1cb_32_DistributionExponentialKernel_cu_5881736643distribution_elementwise_grid_stride_kernelIfLi4EZNS0_9templates4cuda21uniform_and_transformIN3c104HalfEfPNS_17CUDAGeneratorImplEZZZNS4_18exponential_kernelIS9_EEvRNS_18TensorIteratorBaseEdT_ENKUlvE_clEvENKUlvE1_clEvEUlfE_EEvSC_T1_T2_EUlP24curandStatePhilox4_32_10E0_ZNS1_27distribution_nullary_kernelIS7_f6float4S9_SL_SG_EEvSC_SI_RKT3_T4_EUlifE_EEvlNS_15PhiloxCudaStateESH_SI_:
        .type           _ZN2at6native65_GLOBAL__N__c0d6c1cb_32_DistributionExponentialKernel_cu_5881736643distribution_elementwise_grid_stride_kernelIfLi4EZNS0_9templates4cuda21uniform_and_transformIN3c104HalfEfPNS_17CUDAGeneratorImplEZZZNS4_18exponential_kernelIS9_EEvRNS_18TensorIteratorBaseEdT_ENKUlvE_clEvENKUlvE1_clEvEUlfE_EEvSC_T1_T2_EUlP24curandStatePhilox4_32_10E0_ZNS1_27distribution_nullary_kernelIS7_f6float4S9_SL_SG_EEvSC_SI_RKT3_T4_EUlifE_EEvlNS_15PhiloxCudaStateESH_SI_,@function
        .size           _ZN2at6native65_GLOBAL__N__c0d6c1cb_32_DistributionExponentialKernel_cu_5881736643distribution_elementwise_grid_stride_kernelIfLi4EZNS0_9templates4cuda21uniform_and_transformIN3c104HalfEfPNS_17CUDAGeneratorImplEZZZNS4_18exponential_kernelIS9_EEvRNS_18TensorIteratorBaseEdT_ENKUlvE_clEvENKUlvE1_clEvEUlfE_EEvSC_T1_T2_EUlP24curandStatePhilox4_32_10E0_ZNS1_27distribution_nullary_kernelIS7_f6float4S9_SL_SG_EEvSC_SI_RKT3_T4_EUlifE_EEvlNS_15PhiloxCudaStateESH_SI_,(.L_x_281 - _ZN2at6native65_GLOBAL__N__c0d6c1cb_32_DistributionExponentialKernel_cu_5881736643distribution_elementwise_grid_stride_kernelIfLi4EZNS0_9templates4cuda21uniform_and_transformIN3c104HalfEfPNS_17CUDAGeneratorImplEZZZNS4_18exponential_kernelIS9_EEvRNS_18TensorIteratorBaseEdT_ENKUlvE_clEvENKUlvE1_clEvEUlfE_EEvSC_T1_T2_EUlP24curandStatePhilox4_32_10E0_ZNS1_27distribution_nullary_kernelIS7_f6float4S9_SL_SG_EEvSC_SI_RKT3_T4_EUlifE_EEvlNS_15PhiloxCudaStateESH_SI_)
        .other          _ZN2at6native65_GLOBAL__N__c0d6c1cb_32_DistributionExponentialKernel_cu_5881736643distribution_elementwise_grid_stride_kernelIfLi4EZNS0_9templates4cuda21uniform_and_transformIN3c104HalfEfPNS_17CUDAGeneratorImplEZZZNS4_18exponential_kernelIS9_EEvRNS_18TensorIteratorBaseEdT_ENKUlvE_clEvENKUlvE1_clEvEUlfE_EEvSC_T1_T2_EUlP24curandStatePhilox4_32_10E0_ZNS1_27distribution_nullary_kernelIS7_f6float4S9_SL_SG_EEvSC_SI_RKT3_T4_EUlifE_EEvlNS_15PhiloxCudaStateESH_SI_,@"STO_CUDA_ENTRY STV_DEFAULT"
_ZN2at6native65_GLOBAL__N__c0d6c1cb_32_DistributionExponentialKernel_cu_5881736643distribution_elementwise_grid_stride_kernelIfLi4EZNS0_9templates4cuda21uniform_and_transformIN3c104HalfEfPNS_17CUDAGeneratorImplEZZZNS4_18exponential_kernelIS9_EEvRNS_18TensorIteratorBaseEdT_ENKUlvE_clEvENKUlvE1_clEvEUlfE_EEvSC_T1_T2_EUlP24curandStatePhilox4_32_10E0_ZNS1_27distribution_nullary_kernelIS7_f6float4S9_SL_SG_EEvSC_SI_RKT3_T4_EUlifE_EEvlNS_15PhiloxCudaStateESH_SI_:
        /* <DEDUP_REMOVED lines=93> */
[----:B------:R-:W-:Y:S05]  /*05d0*/  CALL.REL.NOINC `($__internal_5_$__cuda_sm20_div_s64) ;  /* 0x0000000c00647944 */ /* 0x000fea0003c00000 */
[----:B------:R-:W-:Y:S01]  /*05e0*/  MOV R24, R26 ;  /* 0x0000001a00187202 */ /* 0x000fe20000000f00 */
[----:B------:R-:W-:Y:S01]  /*05f0*/  IMAD.MOV.U32 R25, RZ, RZ, R27 ;  /* 0x000000ffff197224 */ /* 0x000fe200078e001b */
[----:B------:R-:W-:Y:S06]  /*0600*/  BRA `(.L_x_85) ;  /* 0x00000000005c7947 */ /* 0x000fec0003800000 */
.L_x_84:
        /* <DEDUP_REMOVED lines=23> */
.L_x_85:
        /* <DEDUP_REMOVED lines=21> */
.L_x_97:
        /* <DEDUP_REMOVED lines=13> */
.L_x_87:
[----:B------:R-:W-:Y:S05]  /*09a0*/  BSYNC B0 ;  /* 0x0000000000007941 */ /* 0x000fea0003800000 */
.L_x_86:
        /* <DEDUP_REMOVED lines=60> */
.L_x_89:
[----:B------:R-:W-:Y:S01]  /*0d70*/  MOV R26, R35 ;  /* 0x00000023001a7202 */ /* 0x000fe20000000f00 */
[----:B------:R-:W-:Y:S01]  /*0d80*/  IMAD.MOV.U32 R45, RZ, RZ, R33 ;  /* 0x000000ffff2d7224 */ /* 0x000fe200078e0021 */
[----:B------:R-:W-:Y:S01]  /*0d90*/  MOV R32, R30 ;  /* 0x0000001e00207202 */ /* 0x000fe20000000f00 */
[----:B------:R-:W-:-:S07]  /*0da0*/  IMAD.MOV.U32 R44, RZ, RZ, R28 ;  /* 0x000000ffff2c7224 */ /* 0x000fce00078e001c */
.L_x_88:
        /* <DEDUP_REMOVED lines=15> */
[----:B------:R-:W-:Y:S02]  /*0ea0*/  F2FP.F16.F32.PACK_AB R35, RZ, R27 ;  /* 0x0000001bff23723e */ /* 0x000fe400000000ff */
[----:B------:R-:W-:-:S05]  /*0eb0*/  LEA.HI.X.SX32 R27, R36, UR11, 0x1, P0 ;  /* 0x0000000b241b7c11 */ /* 0x000fca00080f0eff */
[----:B------:R0:W-:Y:S02]  /*0ec0*/  STG.E.U16 desc[UR8][R26.64], R35 ;  /* 0x000000231a007986 */ /* 0x0001e4000c101508 */
.L_x_91:
[----:B------:R-:W-:Y:S05]  /*0ed0*/  BSYNC B0 ;  /* 0x0000000000007941 */ /* 0x000fea0003800000 */
.L_x_90:
        /* <DEDUP_REMOVED lines=29> */
[----:B------:R-:W-:Y:S02]  /*10b0*/  F2FP.F16.F32.PACK_AB R44, RZ, R27 ;  /* 0x0000001bff2c723e */ /* 0x000fe400000000ff */
[----:B------:R-:W-:-:S05]  /*10c0*/  LEA.HI.X.SX32 R27, R45, UR11, 0x1, P2 ;  /* 0x0000000b2d1b7c11 */ /* 0x000fca00090f0eff */
[----:B------:R0:W-:Y:S02]  /*10d0*/  STG.E.U16 desc[UR8][R26.64], R44 ;  /* 0x0000002c1a007986 */ /* 0x0001e4000c101508 */
.L_x_93:
[----:B------:R-:W-:Y:S05]  /*10e0*/  BSYNC B0 ;  /* 0x0000000000007941 */ /* 0x000fea0003800000 */
.L_x_92:
        /* <DEDUP_REMOVED lines=15> */
.L_x_95:
[----:B------:R-:W-:Y:S05]  /*11e0*/  BSYNC B0 ;  /* 0x0000000000007941 */ /* 0x000fea0003800000 */
.L_x_94:
        /* <DEDUP_REMOVED lines=13> */
.L_x_96:
        /* <DEDUP_REMOVED lines=11> */
        .weak           $__internal_5_$__cuda_sm20_div_s64
        .type           $__internal_5_$__cuda_sm20_div_s64,@function
        .size           $__internal_5_$__cuda_sm20_div_s64,(.L_x_281 - $__internal_5_$__cuda_sm20_div_s64)
$__internal_5_$__cuda_sm20_div_s64:
        /* <DEDUP_REMOVED lines=74> */
[----:B------:R-:W-:Y:S06]  /*1810*/  RET.REL.NODEC R24 `(_ZN2at6native65_GLOBAL__N__c0d6c1cb_32_DistributionExponentialKernel_cu_5881736643distribution_elementwise_grid_stride_kernelIfLi4EZNS0_9templates4cuda21uniform_and_transformIN3c104HalfEfPNS_17CUDAGeneratorImplEZZZNS4_18exponential_kernelIS9_EEvRNS_18TensorIteratorBaseEdT_ENKUlvE_clEvENKUlvE1_clEvEUlfE_EEvSC_T1_T2_EUlP24curandStatePhilox4_32_10E0_ZNS1_27distribution_nullary_kernelIS7_f6float4S9_SL_SG_EEvSC_SI_RKT3_T4_EUlifE_EEvlNS_15PhiloxCudaStateESH_SI_) ;  /* 0xffffffe418f87950 */ /* 0x000fec0003c3ffff */
.L_x_98:
        /* <DEDUP_REMOVED lines=14> */
.L_x_281:


//--------------------- .text._ZN2at6native65_GLOBAL__N__c0d6c1cb_32_DistributionExponentialKernel_cu_5881736643distribution_elementwise_grid_stride_kernelIfLi4EZNS0_9templates4cuda21uniform_and_transformIN3c104HalfEfPNS_17CUDAGeneratorImplEZZZNS4_18exponential_kernelIS9_EEvRNS_18TensorIteratorBaseEdT_ENKUlvE_clEvENKUlvE1_clEvEUlfE_EEvSC_T1_T2_EUlP24curandStatePhilox4_32_10E_ZNS1_27distribution_nullary_kernelIS7_f7double2S9_SL_SG_EEvSC_SI_RKT3_T4_EUlifE0_EEvlNS_15PhiloxCudaStateESH_SI_ --------------------------
	.section	.text._ZN2at6native65_GLOBAL__N__c0d6c1cb_32_DistributionExponentialKernel_cu_5881736643distribution_elementwise_grid_stride_kernelIfLi4EZNS0_9templates4cuda21uniform_and_transformIN3c104HalfEfPNS_17CUDAGeneratorImplEZZZNS4_18exponential_kernelIS9_EEvRNS_18TensorIteratorBaseEdT_ENKUlvE_clEvENKUlvE1_clEvEUlfE_EEvSC_T1_T2_EUlP24curandStatePhilox4_32_10E_ZNS1_27distribution_nullary_kernelIS7_f7double2S9_SL_SG_EEvSC_SI_RKT3_T4_EUlifE0_EEvlNS_15PhiloxCudaStateESH_SI_,"ax",@progbits
	.align	128
.text._ZN2at6native65_GLOBAL__N__c0d6c1cb_32_DistributionExponentialKernel_cu_5881736643distribution_elementwise_grid_stride_kernelIfLi4EZNS0_9templates4cuda21uniform_and_transformIN3c104HalfEfPNS_17CUDAGeneratorImplEZZZNS4_18exponential_kernelIS9_EEvRNS_18TensorIteratorBaseEdT_ENKUlvE_clEvENKUlvE1_clEvEUlfE_EEvSC_T1_T2_EUlP24curandStatePhilox4_32_10E_ZNS1_27distribution_nullary_kernelIS7_f7double2S9_SL_SG_EEvSC_SI_RKT3_T4_EUlifE0_EEvlNS_15PhiloxCudaStateESH_SI_:
        .type           _ZN2at6native65_GLOBAL__N__c0d6c1cb_32_DistributionExponentialKernel_cu_5881736643distribution_elementwise_grid_stride_kernelIfLi4EZNS0_9templates4cuda21uniform_and_transformIN3c104HalfEfPNS_17CUDAGeneratorImplEZZZNS4_18exponential_kernelIS9_EEvRNS_18TensorIteratorBaseEdT_ENKUlvE_clEvENKUlvE1_clEvEUlfE_EEvSC_T1_T2_EUlP24curandStatePhilox4_32_10E_ZNS1_27distribution_nullary_kernelIS7_f7double2S9_SL_SG_EEvSC_SI_RKT3_T4_EUlifE0_EEvlNS_15PhiloxCudaStateESH_SI_,@function
        .size           _ZN2at6native65_GLOBAL__N__c0d6c1cb_32_DistributionExponentialKernel_cu_5881736643distribution_elementwise_grid_stride_kernelIfLi4EZNS0_9templates4cuda21uniform_and_transformIN3c104HalfEfPNS_17CUDAGeneratorImplEZZZNS4_18exponential_kernelIS9_EEvRNS_18TensorIteratorBaseEdT_ENKUlvE_clEvENKUlvE1_clEvEUlfE_EEvSC_T1_T2_EUlP24curandStatePhilox4_32_10E_ZNS1_27distribution_nullary_kernelIS7_f7double2S9_SL_SG_EEvSC_SI_RKT3_T4_EUlifE0_EEvlNS_15PhiloxCudaStateESH_SI_,(.L_x_283 - _ZN2at6native65_GLOBAL__N__c0d6c1cb_32_DistributionExponentialKernel_cu_5881736643distribution_elementwise_grid_stride_kernelIfLi4EZNS0_9templates4cuda21uniform_and_transformIN3c104HalfEfPNS_17CUDAGeneratorImplEZZZNS4_18exponential_kernelIS9_EEvRNS_18TensorIteratorBaseEdT_ENKUlvE_clEvENKUlvE1_clEvEUlfE_EEvSC_T1_T2_EUlP24curandStatePhilox4_32_10E_ZNS1_27distribution_nullary_kernelIS7_f7double2S9_SL_SG_EEvSC_SI_RKT3_T4_EUlifE0_EEvlNS_15PhiloxCudaStateESH_SI_)
        .other          _ZN2at6native65_GLOBAL__N__c0d6c1cb_32_DistributionExponentialKernel_cu_5881736643distribution_elementwise_grid_stride_kernelIfLi4EZNS0_9templates4cuda21uniform_and_transformIN3c104HalfEfPNS_17CUDAGeneratorImplEZZZNS4_18exponential_kernelIS9_EEvRNS_18TensorIteratorBaseEdT_ENKUlvE_clEvENKUlvE1_clEvEUlfE_EEvSC_T1_T2_EUlP24curandStatePhilox4_32_10E_ZNS1_27distribution_nullary_kernelIS7_f7double2S9_SL_SG_EEvSC_SI_RKT3_T4_EUlifE0_EEvlNS_15PhiloxCudaStateESH_SI_,@"STO_CUDA_ENTRY STV_DEFAULT"
_ZN2at6native65_GLOBAL__N__c0d6c1cb_32_DistributionExponentialKernel_cu_5881736643distribution_elementwise_grid_stride_kernelIfLi4EZNS0_9templates4cuda21uniform_and_transformIN3c104HalfEfPNS_17CUDAGeneratorImplEZZZNS4_18exponential_kernelIS9_EEvRNS_18TensorIteratorBaseEdT_ENKUlvE_clEvENKUlvE1_clEvEUlfE_EEvSC_T1_T2_EUlP24curandStatePhilox4_32_10E_ZNS1_27distribution_nullary_kernelIS7_f7double2S9_SL_SG_EEvSC_SI_RKT3_T4_EUlifE0_EEvlNS_15PhiloxCudaStateESH_SI_:
        /* <DEDUP_REMOVED lines=92> */
[----:B------:R-:W-:Y:S05]  /*05c0*/  CALL.REL.NOINC `($__internal_6_$__cuda_sm20_div_s64) ;  /* 0x0000004c00687944 */ /* 0x000fea0003c00000 */
[----:B------:R-:W-:Y:S05]  /*05d0*/  BRA `(.L_x_100) ;  /* 0x00000000005c7947 */ /* 0x000fea0003800000 */
.L_x_99:
        /* <DEDUP_REMOVED lines=23> */
.L_x_100:
        /* <DEDUP_REMOVED lines=52> */
[----:B------:R-:W-:Y:S01]  /*0a90*/  F2FP.F16.F32.PACK_AB R29, R22, R29 ;  /* 0x0000001d161d723e */ /* 0x000fe200000000ff */
        /* <DEDUP_REMOVED lines=25> */
.L_x_116:
        /* <DEDUP_REMOVED lines=13> */
.L_x_102:
[----:B------:R-:W-:Y:S05]  /*0d00*/  BSYNC B0 ;  /* 0x0000000000007941 */ /* 0x000fea0003800000 */
.L_x_101:
        /* <DEDUP_REMOVED lines=70> */
.L_x_104:
[----:B------:R-:W-:Y:S01]  /*1170*/  MOV R33, R36 ;  /* 0x0000002400217202 */ /* 0x000fe20000000f00 */
[----:B------:R-:W-:Y:S01]  /*1180*/  IMAD.MOV.U32 R39, RZ, RZ, R34 ;  /* 0x000000ffff277224 */ /* 0x000fe200078e0022 */
[----:B------:R-:W-:Y:S01]  /*1190*/  MOV R27, R31 ;  /* 0x0000001f001b7202 */ /* 0x000fe20000000f00 */
[----:B------:R-:W-:-:S07]  /*11a0*/  IMAD.MOV.U32 R26, RZ, RZ, R24 ;  /* 0x000000ffff1a7224 */ /* 0x000fce00078e0018 */
.L_x_103:
        /* <DEDUP_REMOVED lines=269> */
.L_x_107:
        /* <DEDUP_REMOVED lines=9> */
[----:B------:R-:W-:-:S05]  /*2310*/  F2FP.F16.F32.PACK_AB R34, RZ, R34 ;  /* 0x00000022ff22723e */ /* 0x000fca00000000ff */
[----:B------:R0:W-:Y:S02]  /*2320*/  STG.E.U16 desc[UR60][R36.64], R34 ;  /* 0x0000002224007986 */ /* 0x0001e4000c10153c */
.L_x_106:
[----:B------:R-:W-:Y:S05]  /*2330*/  BSYNC B0 ;  /* 0x0000000000007941 */ /* 0x000fea0003800000 */
.L_x_105:
        /* <DEDUP_REMOVED lines=252> */
.L_x_110:
        /* <DEDUP_REMOVED lines=11> */
.L_x_109:
[----:B------:R-:W-:Y:S05]  /*33b0*/  BSYNC B0 ;  /* 0x0000000000007941 */ /* 0x000fea0003800000 */
.L_x_108:
        /* <DEDUP_REMOVED lines=243> */
.L_x_113:
[----:B------:R-:W-:Y:S02]  /*42f0*/  ULDC.64 UR34, c[0x0][0x3d0] ;  /* 0x0000f40000227ab9 */ /* 0x000fe40000000a00 */
[----:B------:R-:W-:-:S05]  /*4300*/  IADD3 R26, P0, R33, UR34, RZ ;  /* 0x00000022211a7c10 */ /* 0x000fca000ff1e0ff */
[----:B------:R-:W-:-:S05]  /*4310*/  IMAD.X R27, RZ, RZ, UR35, P0 ;  /* 0x00000023ff1b7e24 */ /* 0x000fca00080e06ff */
[----:B------:R0:W-:Y:S03]  /*4320*/  STG.E.U16 desc[UR60][R26.64], R29 ;  /* 0x0000001d1a007986 */ /* 0x0001e6000c10153c */
.L_x_112:
[----:B------:R-:W-:Y:S05]  /*4330*/  BSYNC B0 ;  /* 0x0000000000007941 */ /* 0x000fea0003800000 */
.L_x_111:
        /* <DEDUP_REMOVED lines=243> */
.L_x_115:
[----:B------:R-:W-:Y:S02]  /*5270*/  ULDC.64 UR34, c[0x0][0x3d0] ;  /* 0x0000f40000227ab9 */ /* 0x000fe40000000a00 */
[----:B------:R-:W-:Y:S02]  /*5280*/  IADD3 R26, P0, R33, UR34, RZ ;  /* 0x00000022211a7c10 */ /* 0x000fe4000ff1e0ff */
[----:B------:R-:W-:Y:S02]  /*5290*/  PRMT R33, R29, 0x7632, R33 ;  /* 0x000076321d217816 */ /* 0x000fe40000000021 */
[----:B------:R-:W-:-:S05]  /*52a0*/  IADD3.X R27, RZ, UR35, RZ, P0, !PT ;  /* 0x00000023ff1b7c10 */ /* 0x000fca00087fe4ff */
[----:B------:R0:W-:Y:S04]  /*52b0*/  STG.E.U16 desc[UR60][R26.64], R33 ;  /* 0x000000211a007986 */ /* 0x0001e8000c10153c */
.L_x_114:
        /* <DEDUP_REMOVED lines=11> */
        .weak           $__internal_6_$__cuda_sm20_div_s64
        .type           $__internal_6_$__cuda_sm20_div_s64,@function
        .size           $__internal_6_$__cuda_sm20_div_s64,(.L_x_283 - $__internal_6_$__cuda_sm20_div_s64)
$__internal_6_$__cuda_sm20_div_s64:
        /* <DEDUP_REMOVED lines=74> */
[----:B------:R-:W-:Y:S06]  /*5810*/  RET.REL.NODEC R26 `(_ZN2at6native65_GLOBAL__N__c0d6c1cb_32_DistributionExponentialKernel_cu_5881736643distribution_elementwise_grid_stride_kernelIfLi4EZNS0_9templates4cuda21uniform_and_transformIN3c104HalfEfPNS_17CUDAGeneratorImplEZZZNS4_18exponential_kernelIS9_EEvRNS_18TensorIteratorBaseEdT_ENKUlvE_clEvENKUlvE1_clEvEUlfE_EEvSC_T1_T2_EUlP24curandStatePhilox4_32_10E_ZNS1_27distribution_nullary_kernelIS7_f7double2S9_SL_SG_EEvSC_SI_RKT3_T4_EUlifE0_EEvlNS_15PhiloxCudaStateESH_SI_) ;  /* 0xffffffa41af87950 */ /* 0x000fec0003c3ffff */
.L_x_117:
        /* <DEDUP_REMOVED lines=14> */
.L_x_283:


//--------------------- .text._ZN2at6native65_GLOBAL__N__c0d6c1cb_32_DistributionExponentialKernel_cu_5881736643distribution_elementwise_grid_stride_kernelIfLi4EZNS0_9templates4cuda21uniform_and_transformIN3c104HalfEfPNS_17CUDAGeneratorImplEZZZNS4_18exponential_kernelIS9_EEvRNS_18TensorIteratorBaseEdT_ENKUlvE_clEvENKUlvE1_clEvEUlfE_EEvSC_T1_T2_EUlP24curandStatePhilox4_32_10E_ZNS1_27distribution_nullary_kernelIS7_f7double2S9_SL_SG_EEvSC_SI_RKT3_T4_EUlifE_EEvlNS_15PhiloxCudaStateESH_SI_ --------------------------
	.section	.text._ZN2at6native65_GLOBAL__N__c0d6c1cb_32_DistributionExponentialKernel_cu_5881736643distribution_elementwise_grid_stride_kernelIfLi4EZNS0_9templates4cuda21uniform_and_transformIN3c104HalfEfPNS_17CUDAGeneratorImplEZZZNS4_18exponential_kernelIS9_EEvRNS_18TensorIteratorBaseEdT_ENKUlvE_clEvENKUlvE1_clEvEUlfE_EEvSC_T1_T2_EUlP24curandStatePhilox4_32_10E_ZNS1_27distribution_nullary_kernelIS7_f7double2S9_SL_SG_EEvSC_SI_RKT3_T4_EUlifE_EEvlNS_15PhiloxCudaStateESH_SI_,"ax",@progbits
	.align	128
.text._ZN2at6native65_GLOBAL__N__c0d6c1cb_32_DistributionExponentialKernel_cu_5881736643distribution_elementwise_grid_stride_kernelIfLi4EZNS0_9templates4cuda21uniform_and_transformIN3c104HalfEfPNS_17CUDAGeneratorImplEZZZNS4_18exponential_kernelIS9_EEvRNS_18TensorIteratorBaseEdT_ENKUlvE_clEvENKUlvE1_clEvEUlfE_EEvSC_T1_T2_EUlP24curandStatePhilox4_32_10E_ZNS1_27distribution_nullary_kernelIS7_f7double2S9_SL_SG_EEvSC_SI_RKT3_T4_EUlifE_EEvlNS_15PhiloxCudaStateESH_SI_:
        .type           _ZN2at6native65_GLOBAL__N__c0d6c1cb_32_DistributionExponentialKernel_cu_5881736643distribution_elementwise_grid_stride_kernelIfLi4EZNS0_9templates4cuda21uniform_and_transformIN3c104HalfEfPNS_17CUDAGeneratorImplEZZZNS4_18exponential_kernelIS9_EEvRNS_18TensorIteratorBaseEdT_ENKUlvE_clEvENKUlvE1_clEvEUlfE_EEvSC_T1_T2_EUlP24curandStatePhilox4_32_10E_ZNS1_27distribution_nullary_kernelIS7_f7double2S9_SL_SG_EEvSC_SI_RKT3_T4_EUlifE_EEvlNS_15PhiloxCudaStateESH_SI_,@function
        .size           _ZN2at6native65_GLOBAL__N__c0d6c1cb_32_DistributionExponentialKernel_cu_5881736643distribution_elementwise_grid_stride_kernelIfLi4EZNS0_9templates4cuda21uniform_and_transformIN3c104HalfEfPNS_17CUDAGeneratorImplEZZZNS4_18exponential_kernelIS9_EEvRNS_18TensorIteratorBaseEdT_ENKUlvE_clEvENKUlvE1_clEvEUlfE_EEvSC_T1_T2_EUlP24curandStatePhilox4_32_10E_ZNS1_27distribution_nullary_kernelIS7_f7double2S9_SL_SG_EEvSC_SI_RKT3_T4_EUlifE_EEvlNS_15PhiloxCudaStateESH_SI_,(.L_x_285 - _ZN2at6native65_GLOBAL__N__c0d6c1cb_32_DistributionExponentialKernel_cu_5881736643distribution_elementwise_grid_stride_kernelIfLi4EZNS0_9templates4cuda21uniform_and_transformIN3c104HalfEfPNS_17CUDAGeneratorImplEZZZNS4_18exponential_kernelIS9_EEvRNS_18TensorIteratorBaseEdT_ENKUlvE_clEvENKUlvE1_clEvEUlfE_EEvSC_T1_T2_EUlP24curandStatePhilox4_32_10E_ZNS1_27distribution_nullary_kernelIS7_f7double2S9_SL_SG_EEvSC_SI_RKT3_T4_EUlifE_EEvlNS_15PhiloxCudaStateESH_SI_)
        .other          _ZN2at6native65_GLOBAL__N__c0d6c1cb_32_DistributionExponentialKernel_cu_5881736643distribution_elementwise_grid_stride_kernelIfLi4EZNS0_9templates4cuda21uniform_and_transformIN3c104HalfEfPNS_17CUDAGeneratorImplEZZZNS4_18exponential_kernelIS9_EEvRNS_18TensorIteratorBaseEdT_ENKUlvE_clEvENKUlvE1_clEvEUlfE_EEvSC_T1_T2_EUlP24curandStatePhilox4_32_10E_ZNS1_27distribution_nullary_kernelIS7_f7double2S9_SL_SG_EEvSC_SI_RKT3_T4_EUlifE_EEvlNS_15PhiloxCudaStateESH_SI_,@"STO_CUDA_ENTRY STV_DEFAULT"
_ZN2at6native65_GLOBAL__N__c0d6c1cb_32_DistributionExponentialKernel_cu_5881736643distribution_elementwise_grid_stride_kernelIfLi4EZNS0_9templates4cuda21uniform_and_transformIN3c104HalfEfPNS_17CUDAGeneratorImplEZZZNS4_18exponential_kernelIS9_EEvRNS_18TensorIteratorBaseEdT_ENKUlvE_clEvENKUlvE1_clEvEUlfE_EEvSC_T1_T2_EUlP24curandStatePhilox4_32_10E_ZNS1_27distribution_nullary_kernelIS7_f7double2S9_SL_SG_EEvSC_SI_RKT3_T4_EUlifE_EEvlNS_15PhiloxCudaStateESH_SI_:
        /* <DEDUP_REMOVED lines=92> */
[----:B------:R-:W-:Y:S05]  /*05c0*/  CALL.REL.NOINC `($__internal_7_$__cuda_sm20_div_s64) ;  /* 0x0000000c00847944 */ /* 0x000fea0003c00000 */
[----:B------:R-:W-:Y:S02]  /*05d0*/  IMAD.MOV.U32 R20, RZ, RZ, R22 ;  /* 0x000000ffff147224 */ /* 0x000fe400078e0016 */
[----:B------:R-:W-:Y:S01]  /*05e0*/  IMAD.MOV.U32 R21, RZ, RZ, R23 ;  /* 0x000000ffff157224 */ /* 0x000fe200078e0017 */
[----:B------:R-:W-:Y:S06]  /*05f0*/  BRA `(.L_x_119) ;  /* 0x00000000005c7947 */ /* 0x000fec0003800000 */
.L_x_118:
        /* <DEDUP_REMOVED lines=23> */
.L_x_119:
        /* <DEDUP_REMOVED lines=29> */
[----:B------:R-:W-:-:S07]  /*0940*/  F2FP.F16.F32.PACK_AB R34, R23, R34 ;  /* 0x000000221722723e */ /* 0x000fce00000000ff */
.L_x_128:
        /* <DEDUP_REMOVED lines=13> */
.L_x_121:
[----:B------:R-:W-:Y:S05]  /*0a20*/  BSYNC B0 ;  /* 0x0000000000007941 */ /* 0x000fea0003800000 */
.L_x_120:
        /* <DEDUP_REMOVED lines=61> */
.L_x_123:
[----:B------:R-:W-:Y:S01]  /*0e00*/  IMAD.MOV.U32 R26, RZ, RZ, R42 ;  /* 0x000000ffff1a7224 */ /* 0x000fe200078e002a */
[----:B------:R-:W-:Y:S01]  /*0e10*/  MOV R40, R38 ;  /* 0x0000002600287202 */ /* 0x000fe20000000f00 */
[----:B------:R-:W-:Y:S02]  /*0e20*/  IMAD.MOV.U32 R27, RZ, RZ, R24 ;  /* 0x000000ffff1b7224 */ /* 0x000fe400078e0018 */
[----:B------:R-:W-:-:S07]  /*0e30*/  IMAD.MOV.U32 R41, RZ, RZ, R22 ;  /* 0x000000ffff297224 */ /* 0x000fce00078e0016 */
.L_x_122:
        /* <DEDUP_REMOVED lines=23> */
[----:B------:R-:W-:Y:S02]  /*0fb0*/  F2FP.F16.F32.PACK_AB R43, RZ, R27 ;  /* 0x0000001bff2b723e */ /* 0x000fe400000000ff */
[----:B------:R-:W-:-:S05]  /*0fc0*/  LEA.HI.X.SX32 R27, R42, UR11, 0x1, P0 ;  /* 0x0000000b2a1b7c11 */ /* 0x000fca00080f0eff */
[----:B------:R0:W-:Y:S02]  /*0fd0*/  STG.E.U16 desc[UR8][R26.64], R43 ;  /* 0x0000002b1a007986 */ /* 0x0001e4000c101508 */
.L_x_125:
[----:B------:R-:W-:Y:S05]  /*0fe0*/  BSYNC B0 ;  /* 0x0000000000007941 */ /* 0x000fea0003800000 */
.L_x_124:
        /* <DEDUP_REMOVED lines=29> */
.L_x_127:
[----:B------:R-:W-:Y:S05]  /*11c0*/  BSYNC B0 ;  /* 0x0000000000007941 */ /* 0x000fea0003800000 */
.L_x_126:
        /* <DEDUP_REMOVED lines=33> */
        .weak           $__internal_7_$__cuda_sm20_div_s64
        .type           $__internal_7_$__cuda_sm20_div_s64,@function
        .size           $__internal_7_$__cuda_sm20_div_s64,(.L_x_285 - $__internal_7_$__cuda_sm20_div_s64)
$__internal_7_$__cuda_sm20_div_s64:
        /* <DEDUP_REMOVED lines=74> */
[----:B------:R-:W-:Y:S06]  /*1880*/  RET.REL.NODEC R20 `(_ZN2at6native65_GLOBAL__N__c0d6c1cb_32_DistributionExponentialKernel_cu_5881736643distribution_elementwise_grid_stride_kernelIfLi4EZNS0_9templates4cuda21uniform_and_transformIN3c104HalfEfPNS_17CUDAGeneratorImplEZZZNS4_18exponential_kernelIS9_EEvRNS_18TensorIteratorBaseEdT_ENKUlvE_clEvENKUlvE1_clEvEUlfE_EEvSC_T1_T2_EUlP24curandStatePhilox4_32_10E_ZNS1_27distribution_nullary_kernelIS7_f7double2S9_SL_SG_EEvSC_SI_RKT3_T4_EUlifE_EEvlNS_15PhiloxCudaStateESH_SI_) ;  /* 0xffffffe414dc7950 */ /* 0x000fec0003c3ffff */
.L_x_129:
        /* <DEDUP_REMOVED lines=15> */
.L_x_285:


//--------------------- .text._ZN2at6native65_GLOBAL__N__c0d6c1cb_32_DistributionExponentialKernel_cu_5881736643distribution_elementwise_grid_stride_kernelIfLi4EZNS0_9templates4cuda21uniform_and_transformIffPNS_17CUDAGeneratorImplEZZZNS4_18exponential_kernelIS7_EEvRNS_18TensorIteratorBaseEdT_ENKUlvE_clEvENKUlvE0_clEvEUlfE_EEvSA_T1_T2_EUlP24curandStatePhilox4_32_10E0_ZNS1_27distribution_nullary_kernelIff6float4S7_SJ_SE_EEvSA_SG_RKT3_T4_EUlifE0_EEvlNS_15PhiloxCudaStateESF_SG_ --------------------------
	.section	.text._ZN2at6native65_GLOBAL__N__c0d6c1cb_32_DistributionExponentialKernel_cu_5881736643distribution_elementwise_grid_stride_kernelIfLi4EZNS0_9templates4cuda21uniform_and_transformIffPNS_17CUDAGeneratorImplEZZZNS4_18exponential_kernelIS7_EEvRNS_18TensorIteratorBaseEdT_ENKUlvE_clEvENKUlvE0_clEvEUlfE_EEvSA_T1_T2_EUlP24curandStatePhilox4_32_10E0_ZNS1_27distribution_nullary_kernelIff6float4S7_SJ_SE_EEvSA_SG_RKT3_T4_EUlifE0_EEvlNS_15PhiloxCudaStateESF_SG_,"ax",@progbits
	.align	128
.text._ZN2at6native65_GLOBAL__N__c0d6c1cb_32_DistributionExponentialKernel_cu_5881736643distribution_elementwise_grid_stride_kernelIfLi4EZNS0_9templates4cuda21uniform_and_transformIffPNS_17CUDAGeneratorImplEZZZNS4_18exponential_kernelIS7_EEvRNS_18TensorIteratorBaseEdT_ENKUlvE_clEvENKUlvE0_clEvEUlfE_EEvSA_T1_T2_EUlP24curandStatePhilox4_32_10E0_ZNS1_27distribution_nullary_kernelIff6float4S7_SJ_SE_EEvSA_SG_RKT3_T4_EUlifE0_EEvlNS_15PhiloxCudaStateESF_SG_:
        .type           _ZN2at6native65_GLOBAL__N__c0d6c1cb_32_DistributionExponentialKernel_cu_5881736643distribution_elementwise_grid_stride_kernelIfLi4EZNS0_9templates4cuda21uniform_and_transformIffPNS_17CUDAGeneratorImplEZZZNS4_18exponential_kernelIS7_EEvRNS_18TensorIteratorBaseEdT_ENKUlvE_clEvENKUlvE0_clEvEUlfE_EEvSA_T1_T2_EUlP24curandStatePhilox4_32_10E0_ZNS1_27distribution_nullary_kernelIff6float4S7_SJ_SE_EEvSA_SG_RKT3_T4_EUlifE0_EEvlNS_15PhiloxCudaStateESF_SG_,@function
        .size           _ZN2at6native65_GLOBAL__N__c0d6c1cb_32_DistributionExponentialKernel_cu_5881736643distribution_elementwise_grid_stride_kernelIfLi4EZNS0_9templates4cuda21uniform_and_transformIffPNS_17CUDAGeneratorImplEZZZNS4_18exponential_kernelIS7_EEvRNS_18TensorIteratorBaseEdT_ENKUlvE_clEvENKUlvE0_clEvEUlfE_EEvSA_T1_T2_EUlP24curandStatePhilox4_32_10E0_ZNS1_27distribution_nullary_kernelIff6float4S7_SJ_SE_EEvSA_SG_RKT3_T4_EUlifE0_EEvlNS_15PhiloxCudaStateESF_SG_,(.L_x_287 - _ZN2at6native65_GLOBAL__N__c0d6c1cb_32_DistributionExponentialKernel_cu_5881736643distribution_elementwise_grid_stride_kernelIfLi4EZNS0_9templates4cuda21uniform_and_transformIffPNS_17CUDAGeneratorImplEZZZNS4_18exponential_kernelIS7_EEvRNS_18TensorIteratorBaseEdT_ENKUlvE_clEvENKUlvE0_clEvEUlfE_EEvSA_T1_T2_EUlP24curandStatePhilox4_32_10E0_ZNS1_27distribution_nullary_kernelIff6float4S7_SJ_SE_EEvSA_SG_RKT3_T4_EUlifE0_EEvlNS_15PhiloxCudaStateESF_SG_)
        .other          _ZN2at6native65_GLOBAL__N__c0d6c1cb_32_DistributionExponentialKernel_cu_5881736643distribution_elementwise_grid_stride_kernelIfLi4EZNS0_9templates4cuda21uniform_and_transformIffPNS_17CUDAGeneratorImplEZZZNS4_18exponential_kernelIS7_EEvRNS_18TensorIteratorBaseEdT_ENKUlvE_clEvENKUlvE0_clEvEUlfE_EEvSA_T1_T2_EUlP24curandStatePhilox4_32_10E0_ZNS1_27distribution_nullary_kernelIff6float4S7_SJ_SE_EEvSA_SG_RKT3_T4_EUlifE0_EEvlNS_15PhiloxCudaStateESF_SG_,@"STO_CUDA_ENTRY STV_DEFAULT"
_ZN2at6native65_GLOBAL__N__c0d6c1cb_32_DistributionExponentialKernel_cu_5881736643distribution_elementwise_grid_stride_kernelIfLi4EZNS0_9templates4cuda21uniform_and_transformIffPNS_17CUDAGeneratorImplEZZZNS4_18exponential_kernelIS7_EEvRNS_18TensorIteratorBaseEdT_ENKUlvE_clEvENKUlvE0_clEvEUlfE_EEvSA_T1_T2_EUlP24curandStatePhilox4_32_10E0_ZNS1_27distribution_nullary_kernelIff6float4S7_SJ_SE_EEvSA_SG_RKT3_T4_EUlifE0_EEvlNS_15PhiloxCudaStateESF_SG_:
        /* <DEDUP_REMOVED lines=94> */
[----:B------:R-:W-:Y:S05]  /*05e0*/  CALL.REL.NOINC `($__internal_8_$__cuda_sm20_div_s64) ;  /* 0x0000004c00107944 */ /* 0x000fea0003c00000 */
[----:B------:R-:W-:Y:S01]  /*05f0*/  IMAD.MOV.U32 R2, RZ, RZ, R0 ;  /* 0x000000ffff027224 */ /* 0x000fe200078e0000 */
[----:B------:R-:W-:Y:S01]  /*0600*/  MOV R3, R7 ;  /* 0x0000000700037202 */ /* 0x000fe20000000f00 */
[----:B------:R-:W-:Y:S06]  /*0610*/  BRA `(.L_x_131) ;  /* 0x0000000000587947 */ /* 0x000fec0003800000 */
.L_x_130:
        /* <DEDUP_REMOVED lines=22> */
.L_x_131:
        /* <DEDUP_REMOVED lines=69> */
.L_x_147:
        /* <DEDUP_REMOVED lines=13> */
.L_x_133:
[----:B------:R-:W-:Y:S05]  /*0ca0*/  BSYNC B0 ;  /* 0x0000000000007941 */ /* 0x000fea0003800000 */
.L_x_132:
        /* <DEDUP_REMOVED lines=69> */
.L_x_135:
[----:B------:R-:W-:Y:S01]  /*1100*/  IMAD.MOV.U32 R37, RZ, RZ, R4 ;  /* 0x000000ffff257224 */ /* 0x000fe200078e0004 */
[----:B------:R-:W-:Y:S01]  /*1110*/  MOV R23, R0 ;  /* 0x0000000000177202 */ /* 0x000fe20000000f00 */
[----:B------:R-:W-:Y:S01]  /*1120*/  IMAD.MOV.U32 R2, RZ, RZ, R7 ;  /* 0x000000ffff027224 */ /* 0x000fe200078e0007 */
[----:B------:R-:W-:-:S07]  /*1130*/  MOV R3, R20 ;  /* 0x0000001400037202 */ /* 0x000fce0000000f00 */
.L_x_134:
        /* <DEDUP_REMOVED lines=251> */
.L_x_138:
[----:B------:R-:W-:Y:S01]  /*20f0*/  FSETP.GE.FTZ.AND P0, PT, R2, 0.99999994039535522461, PT ;  /* 0x3f7fffff0200780b */ /* 0x000fe20003f16000 */
[----:B------:R-:W-:Y:S01]  /*2100*/  ULDC.64 UR34, c[0x0][0x3d0] ;  /* 0x0000f40000227ab9 */ /* 0x000fe20000000a00 */
[----:B------:R-:W-:Y:S02]  /*2110*/  MOV R22, 0xb3800000 ;  /* 0xb380000000167802 */ /* 0x000fe40000000f00 */
[----:B------:R-:W-:-:S05]  /*2120*/  IADD3 R38, P1, R0, UR34, RZ ;  /* 0x0000002200267c10 */ /* 0x000fca000ff3e0ff */
[----:B------:R-:W-:-:S04]  /*2130*/  IMAD.X R39, RZ, RZ, UR35, P1 ;  /* 0x00000023ff277e24 */ /* 0x000fc800088e06ff */
[----:B------:R-:W0:Y:S08]  /*2140*/  @!P0 MUFU.LG2 R23, R2 ;  /* 0x0000000200178308 */ /* 0x000e300000000c00 */
[----:B------:R-:W1:Y:S01]  /*2150*/  MUFU.RCP R2, UR30 ;  /* 0x0000001e00027d08 */ /* 0x000e620008001000 */
[----:B0-----:R-:W-:-:S04]  /*2160*/  @!P0 FMUL.FTZ R22, R23, 0.69314718246459960938 ;  /* 0x3f31721817168820 */ /* 0x001fc80000410000 */
[----:B-1----:R-:W-:-:S05]  /*2170*/  FMUL.FTZ R23, R2, -R22 ;  /* 0x8000001602177220 */ /* 0x002fca0000410000 */
[----:B------:R0:W-:Y:S02]  /*2180*/  STG.E desc[UR60][R38.64], R23 ;  /* 0x0000001726007986 */ /* 0x0001e4000c10193c */
.L_x_137:
[----:B------:R-:W-:Y:S05]  /*2190*/  BSYNC B0 ;  /* 0x0000000000007941 */ /* 0x000fea0003800000 */
.L_x_136:
        /* <DEDUP_REMOVED lines=247> */
.L_x_141:
        /* <DEDUP_REMOVED lines=10> */
.L_x_140:
[----:B------:R-:W-:Y:S05]  /*31b0*/  BSYNC B0 ;  /* 0x0000000000007941 */ /* 0x000fea0003800000 */
.L_x_139:
        /* <DEDUP_REMOVED lines=243> */
.L_x_144:
[----:B------:R-:W-:Y:S01]  /*40f0*/  FSETP.GE.FTZ.AND P0, PT, R4, 0.99999994039535522461, PT ;  /* 0x3f7fffff0400780b */ /* 0x000fe20003f16000 */
[----:B------:R-:W-:Y:S01]  /*4100*/  MUFU.RCP R23, UR30 ;  /* 0x0000001e00177d08 */ /* 0x000fe20008001000 */
[----:B------:R-:W-:Y:S01]  /*4110*/  ULDC.64 UR34, c[0x0][0x3d0] ;  /* 0x0000f40000227ab9 */ /* 0x000fe20000000a00 */
[----:B------:R-:W-:-:S10]  /*4120*/  MOV R22, 0xb3800000 ;  /* 0xb380000000167802 */ /* 0x000fd40000000f00 */
[----:B------:R0:W1:Y:S02]  /*4130*/  @!P0 MUFU.LG2 R5, R4 ;  /* 0x0000000400058308 */ /* 0x0000640000000c00 */
[----:B0-----:R-:W-:Y:S01]  /*4140*/  IADD3 R4, P1, R0, UR34, RZ ;  /* 0x0000002200047c10 */ /* 0x001fe2000ff3e0ff */
[----:B-1----:R-:W-:-:S04]  /*4150*/  @!P0 FMUL.FTZ R22, R5, 0.69314718246459960938 ;  /* 0x3f31721805168820 */ /* 0x002fc80000410000 */
[----:B------:R-:W-:Y:S02]  /*4160*/  IMAD.X R5, RZ, RZ, UR35, P1 ;  /* 0x00000023ff057e24 */ /* 0x000fe400088e06ff */
[----:B------:R-:W-:-:S05]  /*4170*/  FMUL.FTZ R23, R23, -R22 ;  /* 0x8000001617177220 */ /* 0x000fca0000410000 */
[----:B------:R0:W-:Y:S02]  /*4180*/  STG.E desc[UR60][R4.64], R23 ;  /* 0x0000001704007986 */ /* 0x0001e4000c10193c */
.L_x_143:
[----:B------:R-:W-:Y:S05]  /*4190*/  BSYNC B0 ;  /* 0x0000000000007941 */ /* 0x000fea0003800000 */
.L_x_142:
        /* <DEDUP_REMOVED lines=244> */
.L_x_146:
[----:B------:R-:W-:Y:S01]  /*50e0*/  FSETP.GE.FTZ.AND P0, PT, R3, 0.99999994039535522461, PT ;  /* 0x3f7fffff0300780b */ /* 0x000fe20003f16000 */
[----:B------:R-:W-:Y:S01]  /*50f0*/  MUFU.RCP R23, UR30 ;  /* 0x0000001e00177d08 */ /* 0x000fe20008001000 */
[----:B------:R-:W-:Y:S01]  /*5100*/  ULDC.64 UR34, c[0x0][0x3d0] ;  /* 0x0000f40000227ab9 */ /* 0x000fe20000000a00 */
[----:B------:R-:W-:Y:S01]  /*5110*/  IMAD.MOV.U32 R22, RZ, RZ, -0x4c800000 ;  /* 0xb3800000ff167424 */ /* 0x000fe200078e00ff */
[----:B------:R-:W-:-:S04]  /*5120*/  IADD3 R4, P1, R0, UR34, RZ ;  /* 0x0000002200047c10 */ /* 0x000fc8000ff3e0ff */
[----:B------:R-:W-:-:S05]  /*5130*/  IADD3.X R5, RZ, UR35, RZ, P1, !PT ;  /* 0x00000023ff057c10 */ /* 0x000fca0008ffe4ff */
[----:B------:R-:W0:Y:S02]  /*5140*/  @!P0 MUFU.LG2 R3, R3 ;  /* 0x0000000300038308 */ /* 0x000e240000000c00 */
[----:B0-----:R-:W-:-:S04]  /*5150*/  @!P0 FMUL.FTZ R22, R3, 0.69314718246459960938 ;  /* 0x3f31721803168820 */ /* 0x001fc80000410000 */
[----:B------:R-:W-:-:S05]  /*5160*/  FMUL.FTZ R23, R23, -R22 ;  /* 0x8000001617177220 */ /* 0x000fca0000410000 */
[----:B------:R0:W-:Y:S02]  /*5170*/  STG.E desc[UR60][R4.64], R23 ;  /* 0x0000001704007986 */ /* 0x0001e4000c10193c */
.L_x_145:
        /* <DEDUP_REMOVED lines=11> */
        .weak           $__internal_8_$__cuda_sm20_div_s64
        .type           $__internal_8_$__cuda_sm20_div_s64,@function
        .size           $__internal_8_$__cuda_sm20_div_s64,(.L_x_287 - $__internal_8_$__cuda_sm20_div_s64)
$__internal_8_$__cuda_sm20_div_s64:
        /* <DEDUP_REMOVED lines=75> */
[----:B------:R-:W-:Y:S06]  /*56e0*/  RET.REL.NODEC R2 `(_ZN2at6native65_GLOBAL__N__c0d6c1cb_32_DistributionExponentialKernel_cu_5881736643distribution_elementwise_grid_stride_kernelIfLi4EZNS0_9templates4cuda21uniform_and_transformIffPNS_17CUDAGeneratorImplEZZZNS4_18exponential_kernelIS7_EEvRNS_18TensorIteratorBaseEdT_ENKUlvE_clEvENKUlvE0_clEvEUlfE_EEvSA_T1_T2_EUlP24curandStatePhilox4_32_10E0_ZNS1_27distribution_nullary_kernelIff6float4S7_SJ_SE_EEvSA_SG_RKT3_T4_EUlifE0_EEvlNS_15PhiloxCudaStateESF_SG_) ;  /* 0xffffffa802447950 */ /* 0x000fec0003c3ffff */
.L_x_148:
        /* <DEDUP_REMOVED lines=9> */
.L_x_287:


//--------------------- .text._ZN2at6native65_GLOBAL__N__c0d6c1cb_32_DistributionExponentialKernel_cu_5881736643distribution_elementwise_grid_stride_kernelIfLi4EZNS0_9templates4cuda21uniform_and_transformIffPNS_17CUDAGeneratorImplEZZZNS4_18exponential_kernelIS7_EEvRNS_18TensorIteratorBaseEdT_ENKUlvE_clEvENKUlvE0_clEvEUlfE_EEvSA_T1_T2_EUlP24curandStatePhilox4_32_10E0_ZNS1_27distribution_nullary_kernelIff6float4S7_SJ_SE_EEvSA_SG_RKT3_T4_EUlifE_EEvlNS_15PhiloxCudaStateESF_SG_ --------------------------
	.section	.text._ZN2at6native65_GLOBAL__N__c0d6c1cb_32_DistributionExponentialKernel_cu_5881736643distribution_elementwise_grid_stride_kernelIfLi4EZNS0_9templates4cuda21uniform_and_transformIffPNS_17CUDAGeneratorImplEZZZNS4_18exponential_kernelIS7_EEvRNS_18TensorIteratorBaseEdT_ENKUlvE_clEvENKUlvE0_clEvEUlfE_EEvSA_T1_T2_EUlP24curandStatePhilox4_32_10E0_ZNS1_27distribution_nullary_kernelIff6float4S7_SJ_SE_EEvSA_SG_RKT3_T4_EUlifE_EEvlNS_15PhiloxCudaStateESF_SG_,"ax",@progbits
	.align	128
.text._ZN2at6native65_GLOBAL__N__c0d6c1cb_32_DistributionExponentialKernel_cu_5881736643distribution_elementwise_grid_stride_kernelIfLi4EZNS0_9templates4cuda21uniform_and_transformIffPNS_17CUDAGeneratorImplEZZZNS4_18exponential_kernelIS7_EEvRNS_18TensorIteratorBaseEdT_ENKUlvE_clEvENKUlvE0_clEvEUlfE_EEvSA_T1_T2_EUlP24curandStatePhilox4_32_10E0_ZNS1_27distribution_nullary_kernelIff6float4S7_SJ_SE_EEvSA_SG_RKT3_T4_EUlifE_EEvlNS_15PhiloxCudaStateESF_SG_:
        .type           _ZN2at6native65_GLOBAL__N__c0d6c1cb_32_DistributionExponentialKernel_cu_5881736643distribution_elementwise_grid_stride_kernelIfLi4EZNS0_9templates4cuda21uniform_and_transformIffPNS_17CUDAGeneratorImplEZZZNS4_18exponential_kernelIS7_EEvRNS_18TensorIteratorBaseEdT_ENKUlvE_clEvENKUlvE0_clEvEUlfE_EEvSA_T1_T2_EUlP24curandStatePhilox4_32_10E0_ZNS1_27distribution_nullary_kernelIff6float4S7_SJ_SE_EEvSA_SG_RKT3_T4_EUlifE_EEvlNS_15PhiloxCudaStateESF_SG_,@function
        .size           _ZN2at6native65_GLOBAL__N__c0d6c1cb_32_DistributionExponentialKernel_cu_5881736643distribution_elementwise_grid_stride_kernelIfLi4EZNS0_9templates4cuda21uniform_and_transformIffPNS_17CUDAGeneratorImplEZZZNS4_18exponential_kernelIS7_EEvRNS_18TensorIteratorBaseEdT_ENKUlvE_clEvENKUlvE0_clEvEUlfE_EEvSA_T1_T2_EUlP24curandStatePhilox4_32_10E0_ZNS1_27distribution_nullary_kernelIff6float4S7_SJ_SE_EEvSA_SG_RKT3_T4_EUlifE_EEvlNS_15PhiloxCudaStateESF_SG_,(.L_x_289 - _ZN2at6native65_GLOBAL__N__c0d6c1cb_32_DistributionExponentialKernel_cu_5881736643distribution_elementwise_grid_stride_kernelIfLi4EZNS0_9templates4cuda21uniform_and_transformIffPNS_17CUDAGeneratorImplEZZZNS4_18exponential_kernelIS7_EEvRNS_18TensorIteratorBaseEdT_ENKUlvE_clEvENKUlvE0_clEvEUlfE_EEvSA_T1_T2_EUlP24curandStatePhilox4_32_10E0_ZNS1_27distribution_nullary_kernelIff6float4S7_SJ_SE_EEvSA_SG_RKT3_T4_EUlifE_EEvlNS_15PhiloxCudaStateESF_SG_)
        .other          _ZN2at6native65_GLOBAL__N__c0d6c1cb_32_DistributionExponentialKernel_cu_5881736643distribution_elementwise_grid_stride_kernelIfLi4EZNS0_9templates4cuda21uniform_and_transformIffPNS_17CUDAGeneratorImplEZZZNS4_18exponential_kernelIS7_EEvRNS_18TensorIteratorBaseEdT_ENKUlvE_clEvENKUlvE0_clEvEUlfE_EEvSA_T1_T2_EUlP24curandStatePhilox4_32_10E0_ZNS1_27distribution_nullary_kernelIff6float4S7_SJ_SE_EEvSA_SG_RKT3_T4_EUlifE_EEvlNS_15PhiloxCudaStateESF_SG_,@"STO_CUDA_ENTRY STV_DEFAULT"
_ZN2at6native65_GLOBAL__N__c0d6c1cb_32_DistributionExponentialKernel_cu_5881736643distribution_elementwise_grid_stride_kernelIfLi4EZNS0_9templates4cuda21uniform_and_transformIffPNS_17CUDAGeneratorImplEZZZNS4_18exponential_kernelIS7_EEvRNS_18TensorIteratorBaseEdT_ENKUlvE_clEvENKUlvE0_clEvEUlfE_EEvSA_T1_T2_EUlP24curandStatePhilox4_32_10E0_ZNS1_27distribution_nullary_kernelIff6float4S7_SJ_SE_EEvSA_SG_RKT3_T4_EUlifE_EEvlNS_15PhiloxCudaStateESF_SG_:
        /* <DEDUP_REMOVED lines=26> */
[--C-:B------:R-:W-:Y:S02]  /*01a0*/  SHF.R.U64 R4, R42, 0x2, R41.reuse ;  /* 0x000000022a047819 */ /* 0x100fe40000001229 */
[----:B------:R-:W-:Y:S02]  /*01b0*/  SHF.R.U32.HI R3, RZ, 0x2, R41 ;  /* 0x00000002ff037819 */ /* 0x000fe40000011629 */
[----:B------:R-:W-:Y:S01]  /*01c0*/  IADD3 R2, R22, -0x61c88647, RZ ;  /* 0x9e3779b916027810 */ /* 0x000fe20007ffe0ff */
[----:B------:R-:W-:Y:S01]  /*01d0*/  IMAD.WIDE.U32 R4, R4, -0x2daee0ad, RZ ;  /* 0xd2511f5304047825 */ /* 0x000fe200078e00ff */
[----:B------:R-:W-:-:S03]  /*01e0*/  LOP3.LUT R8, R7, R3, R22, 0x96, !PT ;  /* 0x0000000307087212 */ /* 0x000fc600078e9616 */
        /* <DEDUP_REMOVED lines=33> */
[----:B------:R-:W-:Y:S01]  /*0400*/  VIADD R13, R23, 0x1fd5c5a3 ;  /* 0x1fd5c5a3170d7836 */ /* 0x000fe20000000000 */
[----:B------:R-:W-:Y:S01]  /*0410*/  IADD3 R14, R22, 0x5384540f, RZ ;  /* 0x5384540f160e7810 */ /* 0x000fe20007ffe0ff */
[----:B------:R-:W-:Y:S01]  /*0420*/  IMAD.WIDE.U32 R24, R24, -0x2daee0ad, RZ ;  /* 0xd2511f5318187825 */ /* 0x000fe200078e00ff */
[----:B------:R-:W-:-:S03]  /*0430*/  MOV R17, R34 ;  /* 0x0000002200117202 */ /* 0x000fc60000000f00 */
        /* <DEDUP_REMOVED lines=10> */
[----:B------:R-:W-:Y:S01]  /*04e0*/  IADD3 R20, R22, -0x700cb87f, RZ ;  /* 0x8ff3478116147810 */ /* 0x000fe20007ffe0ff */
[----:B------:R-:W-:Y:S02]  /*04f0*/  VIADD R16, R23, 0xdb3d7428 ;  /* 0xdb3d742817107836 */ /* 0x000fe40000000000 */
[----:B------:R-:W-:-:S03]  /*0500*/  IMAD.MOV.U32 R21, RZ, RZ, R35 ;  /* 0x000000ffff157224 */ /* 0x000fc600078e0023 */
        /* <DEDUP_REMOVED lines=12> */
[----:B------:R-:W-:Y:S05]  /*05d0*/  CALL.REL.NOINC `($__internal_9_$__cuda_sm20_div_s64) ;  /* 0x0000000c00547944 */ /* 0x000fea0003c00000 */
[----:B------:R-:W-:Y:S01]  /*05e0*/  IMAD.MOV.U32 R24, RZ, RZ, R26 ;  /* 0x000000ffff187224 */ /* 0x000fe200078e001a */
[----:B------:R-:W-:Y:S01]  /*05f0*/  MOV R25, R27 ;  /* 0x0000001b00197202 */ /* 0x000fe20000000f00 */
[----:B------:R-:W-:Y:S06]  /*0600*/  BRA `(.L_x_150) ;  /* 0x00000000005c7947 */ /* 0x000fec0003800000 */
.L_x_149:
[----:B------:R-:W0:Y:S08]  /*0610*/  LDC R24, c[0x0][RZ] ;  /* 0x00000000ff187b82 */ /* 0x000e300000000800 */
[----:B------:R-:W0:Y:S02]  /*0620*/  LDC R25, c[0x0][0xc] ;  /* 0x00000300ff197b82 */ /* 0x000e240000000800 */
[----:B0-----:R-:W-:-:S04]  /*0630*/  IMAD R24, R24, R25, RZ ;  /* 0x0000001918187224 */ /* 0x001fc800078e02ff */
[----:B------:R-:W-:-:S04]  /*0640*/  IMAD.SHL.U32 R26, R24, 0x4, RZ ;  /* 0x00000004181a7824 */ /* 0x000fc800078e00ff */
[----:B------:R-:W0:Y:S01]  /*0650*/  I2F.U32.RP R27, R26 ;  /* 0x0000001a001b7306 */ /* 0x000e220000209000 */
[----:B------:R-:W-:Y:S02]  /*0660*/  IADD3 R29, RZ, -R26, RZ ;  /* 0x8000001aff1d7210 */ /* 0x000fe40007ffe0ff */
[----:B------:R-:W-:-:S05]  /*0670*/  ISETP.NE.U32.AND P2, PT, R26, RZ, PT ;  /* 0x000000ff1a00720c */ /* 0x000fca0003f45070 */
[----:B0-----:R-:W0:Y:S02]  /*0680*/  MUFU.RCP R27, R27 ;  /* 0x0000001b001b7308 */ /* 0x001e240000001000 */
[----:B0-----:R-:W-:-:S06]  /*0690*/  VIADD R24, R27, 0xffffffe ;  /* 0x0ffffffe1b187836 */ /* 0x001fcc0000000000 */
[----:B------:R0:W1:Y:S02]  /*06a0*/  F2I.FTZ.U32.TRUNC.NTZ R25, R24 ;  /* 0x0000001800197305 */ /* 0x000064000021f000 */
[----:B0-----:R-:W-:Y:S02]  /*06b0*/  IMAD.MOV.U32 R24, RZ, RZ, RZ ;  /* 0x000000ffff187224 */ /* 0x001fe400078e00ff */
        /* <DEDUP_REMOVED lines=8> */
[----:B------:R-:W-:Y:S02]  /*0740*/  ISETP.GE.U32.AND P1, PT, R25, R26, PT ;  /* 0x0000001a1900720c */ /* 0x000fe40003f26070 */
[----:B------:R-:W-:-:S11]  /*0750*/  MOV R25, RZ ;  /* 0x000000ff00197202 */ /* 0x000fd60000000f00 */
[----:B------:R-:W-:Y:S01]  /*0760*/  @P1 VIADD R24, R24, 0x1 ;  /* 0x0000000118181836 */ /* 0x000fe20000000000 */
[----:B------:R-:W-:-:S07]  /*0770*/  @!P2 LOP3.LUT R24, RZ, R26, RZ, 0x33, !PT ;  /* 0x0000001aff18a212 */ /* 0x000fce00078e33ff */
.L_x_150:
[----:B------:R-:W-:Y:S01]  /*0780*/  ULDC UR4, c[0x0][0x0] ;  /* 0x0000000000047ab9 */ /* 0x000fe20000000800 */
[----:B------:R-:W-:Y:S01]  /*0790*/  ULDC UR5, c[0x0][0xc] ;  /* 0x0000030000057ab9 */ /* 0x000fe20000000800 */
[----:B------:R-:W-:Y:S01]  /*07a0*/  IADD3 R24, P0, R24, 0x1, RZ ;  /* 0x0000000118187810 */ /* 0x000fe20007f1e0ff */
[----:B------:R-:W-:-:S04]  /*07b0*/  UIMAD.WIDE.U32 UR4, UR4, UR5, URZ ;  /* 0x00000005040472a5 */ /* 0x000fc8000f8e003f */
[----:B------:R-:W-:Y:S02]  /*07c0*/  IMAD.X R26, RZ, RZ, R25, P0 ;  /* 0x000000ffff1a7224 */ /* 0x000fe400000e0619 */
[C---:B------:R-:W-:Y:S02]  /*07d0*/  IMAD R27, R24.reuse, UR5, RZ ;  /* 0x00000005181b7c24 */ /* 0x040fe4000f8e02ff */
[----:B------:R-:W-:-:S04]  /*07e0*/  IMAD.WIDE.U32 R24, R24, UR4, RZ ;  /* 0x0000000418187c25 */ /* 0x000fc8000f8e00ff */
[----:B------:R-:W-:Y:S02]  /*07f0*/  IMAD R27, R26, UR4, R27 ;  /* 0x000000041a1b7c24 */ /* 0x000fe4000f8e021b */
[----:B------:R-:W-:-:S03]  /*0800*/  IMAD.SHL.U32 R38, R24, 0x4, RZ ;  /* 0x0000000418267824 */ /* 0x000fc600078e00ff */
[----:B------:R-:W-:Y:S02]  /*0810*/  IADD3 R37, R25, R27, RZ ;  /* 0x0000001b19257210 */ /* 0x000fe40007ffe0ff */
[----:B------:R-:W-:Y:S02]  /*0820*/  ISETP.GE.U32.AND P0, PT, R17, R38, PT ;  /* 0x000000261100720c */ /* 0x000fe40003f06070 */
        /* <DEDUP_REMOVED lines=10> */
.L_x_162:
[----:B------:R-:W-:Y:S01]  /*08d0*/  VIADD R41, R41, 0x1 ;  /* 0x0000000129297836 */ /* 0x000fe20000000000 */
[----:B------:R-:W-:Y:S03]  /*08e0*/  BSSY B0, `(.L_x_151) ;  /* 0x000000c000007945 */ /* 0x000fe60003800000 */
[C---:B012---:R-:W-:Y:S01]  /*08f0*/  IMAD.HI.U32 R27, R41.reuse, -0x2daee0ad, RZ ;  /* 0xd2511f53291b7827 */ /* 0x047fe200078e00ff */
[----:B------:R-:W-:-:S13]  /*0900*/  ISETP.NE.AND P0, PT, R41, RZ, PT ;  /* 0x000000ff2900720c */ /* 0x000fda0003f05270 */
[----:B------:R-:W-:Y:S05]  /*0910*/  @P0 BRA `(.L_x_152) ;  /* 0x0000000000200947 */ /* 0x000fea0003800000 */
[----:B------:R-:W-:-:S05]  /*0920*/  VIADD R39, R39, 0x1 ;  /* 0x0000000127277836 */ /* 0x000fca0000000000 */
[----:B------:R-:W-:-:S13]  /*0930*/  ISETP.NE.AND P0, PT, R39, RZ, PT ;  /* 0x000000ff2700720c */ /* 0x000fda0003f05270 */
[----:B------:R-:W-:Y:S01]  /*0940*/  @!P0 IADD3 R34, R34, 0x1, RZ ;  /* 0x0000000122228810 */ /* 0x000fe20007ffe0ff */
[----:B------:R-:W-:Y:S01]  /*0950*/  @!P0 VIADD R26, R21, 0x1 ;  /* 0x00000001151a8836 */ /* 0x000fe20000000000 */
[----:B------:R-:W-:Y:S02]  /*0960*/  @!P0 MOV R39, RZ ;  /* 0x000000ff00278202 */ /* 0x000fe40000000f00 */
[----:B------:R-:W-:-:S13]  /*0970*/  ISETP.NE.AND P1, PT, R34, RZ, !P0 ;  /* 0x000000ff2200720c */ /* 0x000fda0004725270 */
[----:B------:R-:W-:-:S04]  /*0980*/  @P1 IMAD.MOV R26, RZ, RZ, R21 ;  /* 0x000000ffff1a1224 */ /* 0x000fc800078e0215 */
[----:B------:R-:W-:-:S07]  /*0990*/  @!P0 IMAD.MOV.U32 R21, RZ, RZ, R26 ;  /* 0x000000ffff158224 */ /* 0x000fce00078e001a */
.L_x_152:
[----:B------:R-:W-:Y:S05]  /*09a0*/  BSYNC B0 ;  /* 0x0000000000007941 */ /* 0x000fea0003800000 */
.L_x_151:
        /* <DEDUP_REMOVED lines=10> */
[----:B------:R-:W-:Y:S02]  /*0a50*/  LOP3.LUT R26, R33, R45, R0, 0x96, !PT ;  /* 0x0000002d211a7212 */ /* 0x000fe400078e9600 */
[----:B------:R-:W-:Y:S02]  /*0a60*/  MOV R45, R35 ;  /* 0x00000023002d7202 */ /* 0x000fe40000000f00 */
        /* <DEDUP_REMOVED lines=45> */
[----:B------:R-:W-:Y:S02]  /*0d40*/  @P0 IMAD.MOV.U32 R45, RZ, RZ, R40 ;  /* 0x000000ffff2d0224 */ /* 0x000fe400078e0028 */
[----:B------:R-:W-:Y:S01]  /*0d50*/  @P0 IMAD.MOV.U32 R32, RZ, RZ, R33 ;  /* 0x000000ffff200224 */ /* 0x000fe200078e0021 */
[----:B------:R-:W-:Y:S06]  /*0d60*/  BRA `(.L_x_153) ;  /* 0x0000000000107947 */ /* 0x000fec0003800000 */
.L_x_154:
[----:B------:R-:W-:Y:S01]  /*0d70*/  IMAD.MOV.U32 R26, RZ, RZ, R35 ;  /* 0x000000ffff1a7224 */ /* 0x000fe200078e0023 */
[----:B------:R-:W-:Y:S01]  /*0d80*/  MOV R45, R33 ;  /* 0x00000021002d7202 */ /* 0x000fe20000000f00 */
[----:B------:R-:W-:Y:S02]  /*0d90*/  IMAD.MOV.U32 R44, RZ, RZ, R28 ;  /* 0x000000ffff2c7224 */ /* 0x000fe400078e001c */
[----:B------:R-:W-:-:S07]  /*0da0*/  IMAD.MOV.U32 R32, RZ, RZ, R30 ;  /* 0x000000ffff207224 */ /* 0x000fce00078e001e */
.L_x_153:
[----:B0-----:R-:W-:Y:S01]  /*0db0*/  ISETP.GE.U32.AND P0, PT, R17, R24, PT ;  /* 0x000000181100720c */ /* 0x001fe20003f06070 */
[----:B------:R-:W-:Y:S01]  /*0dc0*/  HFMA2.MMA R33, -RZ, RZ, 0.1171875, 0 ;  /* 0x2f800000ff217435 */ /* 0x000fe200000001ff */
[----:B------:R-:W-:Y:S01]  /*0dd0*/  I2FP.F32.U32 R26, R26 ;  /* 0x0000001a001a7245 */ /* 0x000fe20000201000 */
[----:B------:R-:W-:Y:S01]  /*0de0*/  BSSY B0, `(.L_x_155) ;  /* 0x000000e000007945 */ /* 0x000fe20003800000 */
[----:B------:R-:W-:-:S07]  /*0df0*/  ISETP.GE.AND.EX P0, PT, R18, R25, PT, P0 ;  /* 0x000000191200720c */ /* 0x000fce0003f06300 */
[----:B------:R-:W-:-:S06]  /*0e00*/  FFMA.FTZ R46, R26, R33, 1.1641532182693481445e-10 ;  /* 0x2f0000001a2e7423 */ /* 0x000fcc0000010021 */
[----:B------:R-:W-:Y:S05]  /*0e10*/  @P0 BRA `(.L_x_156) ;  /* 0x0000000000280947 */ /* 0x000fea0003800000 */
[----:B------:R-:W-:Y:S01]  /*0e20*/  FSETP.GE.FTZ.AND P0, PT, R46, 0.99999994039535522461, PT ;  /* 0x3f7fffff2e00780b */ /* 0x000fe20003f16000 */
[----:B------:R-:W-:Y:S01]  /*0e30*/  MUFU.RCP R40, UR7 ;  /* 0x0000000700287d08 */ /* 0x000fe20008001000 */
[----:B------:R-:W-:Y:S02]  /*0e40*/  IMAD R36, R17, UR6, RZ ;  /* 0x0000000611247c24 */ /* 0x000fe4000f8e02ff */
[----:B------:R-:W-:-:S03]  /*0e50*/  IMAD.MOV.U32 R35, RZ, RZ, -0x4c800000 ;  /* 0xb3800000ff237424 */ /* 0x000fc600078e00ff */
[----:B------:R-:W-:-:S06]  /*0e60*/  IADD3 R26, P1, R36, UR10, RZ ;  /* 0x0000000a241a7c10 */ /* 0x000fcc000ff3e0ff */
[----:B------:R-:W0:Y:S02]  /*0e70*/  @!P0 MUFU.LG2 R27, R46 ;  /* 0x0000002e001b8308 */ /* 0x000e240000000c00 */
[----:B0-----:R-:W-:Y:S01]  /*0e80*/  @!P0 FMUL.FTZ R35, R27, 0.69314718246459960938 ;  /* 0x3f3172181b238820 */ /* 0x001fe20000410000 */
[----:B------:R-:W-:-:S03]  /*0e90*/  LEA.HI.X.SX32 R27, R36, UR11, 0x1, P1 ;  /* 0x0000000b241b7c11 */ /* 0x000fc600088f0eff */
[----:B------:R-:W-:-:S05]  /*0ea0*/  FMUL.FTZ R35, R40, -R35 ;  /* 0x8000002328237220 */ /* 0x000fca0000410000 */
[----:B------:R0:W-:Y:S02]  /*0eb0*/  STG.E desc[UR8][R26.64], R35 ;  /* 0x000000231a007986 */ /* 0x0001e4000c101908 */
.L_x_156:
[----:B------:R-:W-:Y:S05]  /*0ec0*/  BSYNC B0 ;  /* 0x0000000000007941 */ /* 0x000fea0003800000 */
.L_x_155:
[----:B------:R-:W-:Y:S01]  /*0ed0*/  ULDC UR4, c[0x0][0xc] ;  /* 0x0000030000047ab9 */ /* 0x000fe20000000800 */
[----:B------:R-:W1:Y:S01]  /*0ee0*/  LDC R36, c[0x0][RZ] ;  /* 0x00000000ff247b82 */ /* 0x000e620000000800 */
[----:B------:R-:W-:Y:S01]  /*0ef0*/  BSSY B0, `(.L_x_157) ;  /* 0x000001d000007945 */ /* 0x000fe20003800000 */
[----:B-1----:R-:W-:-:S04]  /*0f00*/  IMAD R36, R36, UR4, RZ ;  /* 0x0000000424247c24 */ /* 0x002fc8000f8e02ff */
[C---:B0-----:R-:W-:Y:S01]  /*0f10*/  IMAD R26, R36.reuse, 0x3, RZ ;  /* 0x00000003241a7824 */ /* 0x041fe200078e02ff */
[CC--:B------:R-:W-:Y:S02]  /*0f20*/  IADD3 R49, P0, R36.reuse, R17.reuse, RZ ;  /* 0x0000001124317210 */ /* 0x0c0fe40007f1e0ff */
[-C--:B------:R-:W-:Y:S02]  /*0f30*/  LEA R47, P4, R36, R17.reuse, 0x1 ;  /* 0x00000011242f7211 */ /* 0x080fe400078808ff */
[-C--:B------:R-:W-:Y:S01]  /*0f40*/  ISETP.GE.U32.AND P2, PT, R49, R24.reuse, PT ;  /* 0x000000183100720c */ /* 0x080fe20003f46070 */
[--C-:B------:R-:W-:Y:S01]  /*0f50*/  IMAD.X R46, RZ, RZ, R18.reuse, P0 ;  /* 0x000000ffff2e7224 */ /* 0x100fe200000e0612 */
[----:B------:R-:W-:Y:S02]  /*0f60*/  IADD3 R35, P3, R26, R17, RZ ;  /* 0x000000111a237210 */ /* 0x000fe40007f7e0ff */
[-C--:B------:R-:W-:Y:S02]  /*0f70*/  ISETP.GE.U32.AND P1, PT, R47, R24.reuse, PT ;  /* 0x000000182f00720c */ /* 0x080fe40003f26070 */
[----:B------:R-:W-:Y:S01]  /*0f80*/  ISETP.GE.AND.EX P2, PT, R46, R25, PT, P2 ;  /* 0x000000192e00720c */ /* 0x000fe20003f46320 */
[----:B------:R-:W-:Y:S01]  /*0f90*/  IMAD.X R26, RZ, RZ, R18, P3 ;  /* 0x000000ffff1a7224 */ /* 0x000fe200018e0612 */
[----:B------:R-:W-:-:S02]  /*0fa0*/  ISETP.GE.U32.AND P0, PT, R35, R24, PT ;  /* 0x000000182300720c */ /* 0x000fc40003f06070 */
[----:B------:R-:W-:Y:S02]  /*0fb0*/  IADD3.X R40, RZ, R18, RZ, P4, !PT ;  /* 0x00000012ff287210 */ /* 0x000fe400027fe4ff */
        /* <DEDUP_REMOVED lines=16> */
.L_x_158:
[----:B------:R-:W-:Y:S05]  /*10c0*/  BSYNC B0 ;  /* 0x0000000000007941 */ /* 0x000fea0003800000 */
.L_x_157:
[----:B------:R-:W-:Y:S01]  /*10d0*/  BSSY B0, `(.L_x_159) ;  /* 0x000000e000007945 */ /* 0x000fe20003800000 */
[----:B------:R-:W-:Y:S01]  /*10e0*/  I2FP.F32.U32 R32, R32 ;  /* 0x0000002000207245 */ /* 0x000fe20000201000 */
[----:B------:R-:W-:Y:S02]  /*10f0*/  FFMA.FTZ R44, R40, R33, 1.1641532182693481445e-10 ;  /* 0x2f000000282c7423 */ /* 0x000fe40000010021 */
[----:B------:R-:W-:Y:S05]  /*1100*/  @P1 BRA `(.L_x_160) ;  /* 0x0000000000281947 */ /* 0x000fea0003800000 */
[----:B------:R-:W-:Y:S01]  /*1110*/  FSETP.GE.FTZ.AND P1, PT, R44, 0.99999994039535522461, PT ;  /* 0x3f7fffff2c00780b */ /* 0x000fe20003f36000 */
[----:B0-----:R-:W-:Y:S01]  /*1120*/  MUFU.RCP R45, UR7 ;  /* 0x00000007002d7d08 */ /* 0x001fe20008001000 */
[----:B------:R-:W-:Y:S01]  /*1130*/  IMAD R47, R47, UR6, RZ ;  /* 0x000000062f2f7c24 */ /* 0x000fe2000f8e02ff */
[----:B------:R-:W-:-:S04]  /*1140*/  MOV R40, 0xb3800000 ;  /* 0xb380000000287802 */ /* 0x000fc80000000f00 */
[----:B------:R-:W-:-:S06]  /*1150*/  IADD3 R26, P2, R47, UR10, RZ ;  /* 0x0000000a2f1a7c10 */ /* 0x000fcc000ff5e0ff */
[----:B------:R-:W0:Y:S02]  /*1160*/  @!P1 MUFU.LG2 R27, R44 ;  /* 0x0000002c001b9308 */ /* 0x000e240000000c00 */
[----:B0-----:R-:W-:Y:S01]  /*1170*/  @!P1 FMUL.FTZ R40, R27, 0.69314718246459960938 ;  /* 0x3f3172181b289820 */ /* 0x001fe20000410000 */
[----:B------:R-:W-:-:S03]  /*1180*/  LEA.HI.X.SX32 R27, R47, UR11, 0x1, P2 ;  /* 0x0000000b2f1b7c11 */ /* 0x000fc600090f0eff */
[----:B------:R-:W-:-:S05]  /*1190*/  FMUL.FTZ R45, R45, -R40 ;  /* 0x800000282d2d7220 */ /* 0x000fca0000410000 */
[----:B------:R1:W-:Y:S02]  /*11a0*/  STG.E desc[UR8][R26.64], R45 ;  /* 0x0000002d1a007986 */ /* 0x0003e4000c101908 */
.L_x_160:
[----:B------:R-:W-:Y:S05]  /*11b0*/  BSYNC B0 ;  /* 0x0000000000007941 */ /* 0x000fea0003800000 */
.L_x_159:
[----:B------:R-:W-:Y:S01]  /*11c0*/  FFMA.FTZ R40, R32, R33, 1.1641532182693481445e-10 ;  /* 0x2f00000020287423 */ /* 0x000fe20000010021 */
[----:B------:R-:W-:Y:S06]  /*11d0*/  @P0 BRA `(.L_x_161) ;  /* 0x0000000000280947 */ /* 0x000fec0003800000 */
[----:B------:R-:W-:Y:S01]  /*11e0*/  FSETP.GE.FTZ.AND P0, PT, R40, 0.99999994039535522461, PT ;  /* 0x3f7fffff2800780b */ /* 0x000fe20003f16000 */
[----:B------:R-:W-:Y:S01]  /*11f0*/  MUFU.RCP R33, UR7 ;  /* 0x0000000700217d08 */ /* 0x000fe20008001000 */
[----:B------:R-:W-:Y:S02]  /*1200*/  IMAD R35, R35, UR6, RZ ;  /* 0x0000000623237c24 */ /* 0x000fe4000f8e02ff */
[----:B------:R-:W-:-:S03]  /*1210*/  IMAD.MOV.U32 R32, RZ, RZ, -0x4c800000 ;  /* 0xb3800000ff207424 */ /* 0x000fc600078e00ff */
[----:B01----:R-:W-:-:S06]  /*1220*/  IADD3 R26, P1, R35, UR10, RZ ;  /* 0x0000000a231a7c10 */ /* 0x003fcc000ff3e0ff */
[----:B------:R-:W0:Y:S02]  /*1230*/  @!P0 MUFU.LG2 R27, R40 ;  /* 0x00000028001b8308 */ /* 0x000e240000000c00 */
[----:B0-----:R-:W-:Y:S01]  /*1240*/  @!P0 FMUL.FTZ R32, R27, 0.69314718246459960938 ;  /* 0x3f3172181b208820 */ /* 0x001fe20000410000 */
[----:B------:R-:W-:-:S03]  /*1250*/  LEA.HI.X.SX32 R27, R35, UR11, 0x1, P1 ;  /* 0x0000000b231b7c11 */ /* 0x000fc600088f0eff */
[----:B------:R-:W-:-:S05]  /*1260*/  FMUL.FTZ R33, R33, -R32 ;  /* 0x8000002021217220 */ /* 0x000fca0000410000 */
[----:B------:R2:W-:Y:S02]  /*1270*/  STG.E desc[UR8][R26.64], R33 ;  /* 0x000000211a007986 */ /* 0x0005e4000c101908 */
.L_x_161:
[----:B------:R-:W-:Y:S01]  /*1280*/  LEA R17, P0, R36, R17, 0x2 ;  /* 0x0000001124117211 */ /* 0x000fe200078010ff */
[----:B------:R-:W-:Y:S05]  /*1290*/  WARPSYNC.ALL ;  /* 0x0000000000007948 */ /* 0x000fea0003800000 */
[----:B------:R-:W-:Y:S01]  /*12a0*/  IMAD.X R18, RZ, RZ, R18, P0 ;  /* 0x000000ffff127224 */ /* 0x000fe200000e0612 */
[----:B------:R-:W-:Y:S01]  /*12b0*/  BAR.SYNC.DEFER_BLOCKING 0x0 ;  /* 0x0000000000007b1d */ /* 0x000fe20000010000 */
[----:B------:R-:W-:Y:S01]  /*12c0*/  ISETP.GE.U32.AND P0, PT, R17, R38, PT ;  /* 0x000000261100720c */ /* 0x000fe20003f06070 */
[----:B------:R-:W-:Y:S01]  /*12d0*/  IMAD.MOV.U32 R36, RZ, RZ, R28 ;  /* 0x000000ffff247224 */ /* 0x000fe200078e001c */
[----:B------:R-:W-:Y:S01]  /*12e0*/  MOV R40, R30 ;  /* 0x0000001e00287202 */ /* 0x000fe20000000f00 */
[----:B------:R-:W-:Y:S01]  /*12f0*/  IMAD.MOV.U32 R35, RZ, RZ, R29 ;  /* 0x000000ffff237224 */ /* 0x000fe200078e001d */
[----:B------:R-:W-:-:S13]  /*1300*/  ISETP.GE.AND.EX P0, PT, R18, R37, PT, P0 ;  /* 0x000000251200720c */ /* 0x000fda0003f06300 */
[----:B------:R-:W-:Y:S05]  /*1310*/  @!P0 BRA `(.L_x_162) ;  /* 0xfffffff4006c8947 */ /* 0x000fea000383ffff */
[----:B------:R-:W-:Y:S05]  /*1320*/  EXIT ;  /* 0x000000000000794d */ /* 0x000fea0003800000 */
        .weak           $__internal_9_$__cuda_sm20_div_s64
        .type           $__internal_9_$__cuda_sm20_div_s64,@function
        .size           $__internal_9_$__cuda_sm20_div_s64,(.L_x_289 - $__internal_9_$__cuda_sm20_div_s64)
$__internal_9_$__cuda_sm20_div_s64:
[----:B------:R-:W-:Y:S02]  /*1330*/  UMOV UR5, URZ ;  /* 0x0000003f00057c82 */ /* 0x000fe40008000000 */
[----:B------:R-:W0:Y:S08]  /*1340*/  I2F.U64.RP R29, UR4 ;  /* 0x00000004001d7d12 */ /* 0x000e300008309000 */
[----:B0-----:R-:W0:Y:S02]  /*1350*/  MUFU.RCP R29, R29 ;  /* 0x0000001d001d7308 */ /* 0x001e240000001000 */
[----:B0-----:R-:W-:-:S06]  /*1360*/  IADD3 R26, R29, 0x1ffffffe, RZ ;  /* 0x1ffffffe1d1a7810 */ /* 0x001fcc0007ffe0ff */
[----:B------:R-:W0:Y:S02]  /*1370*/  F2I.U64.TRUNC R26, R26 ;  /* 0x0000001a001a7311 */ /* 0x000e24000020d800 */
[----:B0-----:R-:W-:-:S04]  /*1380*/  IMAD.WIDE.U32 R24, R26, UR4, RZ ;  /* 0x000000041a187c25 */ /* 0x001fc8000f8e00ff */
[----:B------:R-:W-:Y:S01]  /*1390*/  IMAD R25, R27, UR4, R25 ;  /* 0x000000041b197c24 */ /* 0x000fe2000f8e0219 */
[----:B------:R-:W-:-:S05]  /*13a0*/  IADD3 R31, P0, RZ, -R24, RZ ;  /* 0x80000018ff1f7210 */ /* 0x000fca0007f1e0ff */
[----:B------:R-:W-:-:S04]  /*13b0*/  IMAD.HI.U32 R24, R26, R31, RZ ;  /* 0x0000001f1a187227 */ /* 0x000fc800078e00ff */
[----:B------:R-:W-:Y:S02]  /*13c0*/  IMAD.X R33, RZ, RZ, ~R25, P0 ;  /* 0x000000ffff217224 */ /* 0x000fe400000e0e19 */
[----:B------:R-:W-:Y:S02]  /*13d0*/  IMAD.MOV.U32 R25, RZ, RZ, R26 ;  /* 0x000000ffff197224 */ /* 0x000fe400078e001a */
[-C--:B------:R-:W-:Y:S02]  /*13e0*/  IMAD R37, R27, R33.reuse, RZ ;  /* 0x000000211b257224 */ /* 0x080fe400078e02ff */
[----:B------:R-:W-:-:S04]  /*13f0*/  IMAD.WIDE.U32 R24, P0, R26, R33, R24 ;  /* 0x000000211a187225 */ /* 0x000fc80007800018 */
[----:B------:R-:W-:-:S04]  /*1400*/  IMAD.HI.U32 R33, R27, R33, RZ ;  /* 0x000000211b217227 */ /* 0x000fc800078e00ff */
[----:B------:R-:W-:-:S05]  /*1410*/  IMAD.HI.U32 R24, P1, R27, R31, R24 ;  /* 0x0000001f1b187227 */ /* 0x000fca0007820018 */
[----:B------:R-:W-:Y:S02]  /*1420*/  IADD3 R25, P2, R37, R24, RZ ;  /* 0x0000001825197210 */ /* 0x000fe40007f5e0ff */
[----:B------:R-:W-:-:S03]  /*1430*/  IADD3.X R24, R33, R27, RZ, P0, !PT ;  /* 0x0000001b21187210 */ /* 0x000fc600007fe4ff */
[----:B------:R-:W-:Y:S01]  /*1440*/  IMAD.WIDE.U32 R26, R25, UR4, RZ ;  /* 0x00000004191a7c25 */ /* 0x000fe2000f8e00ff */
[----:B------:R-:W-:Y:S02]  /*1450*/  IADD3.X R29, RZ, RZ, R24, P2, P1 ;  /* 0x000000ffff1d7210 */ /* 0x000fe400017e2418 */
[----:B------:R-:W-:Y:S02]  /*1460*/  ISETP.LE.AND P1, PT, RZ, UR7, PT ;  /* 0x00000007ff007c0c */ /* 0x000fe4000bf23270 */
[----:B------:R-:W-:Y:S01]  /*1470*/  IADD3 R31, P0, RZ, -R26, RZ ;  /* 0x8000001aff1f7210 */ /* 0x000fe20007f1e0ff */
[----:B------:R-:W-:Y:S01]  /*1480*/  IMAD R26, R29, UR4, R27 ;  /* 0x000000041d1a7c24 */ /* 0x000fe2000f8e021b */
[----:B------:R-:W-:-:S03]  /*1490*/  IADD3 R27, P4, RZ, -UR6, RZ ;  /* 0x80000006ff1b7c10 */ /* 0x000fc6000ff9e0ff */
[----:B------:R-:W-:Y:S01]  /*14a0*/  IMAD.HI.U32 R24, R25, R31, RZ ;  /* 0x0000001f19187227 */ /* 0x000fe200078e00ff */
[----:B------:R-:W-:-:S03]  /*14b0*/  SEL R27, R27, UR6, !P1 ;  /* 0x000000061b1b7c07 */ /* 0x000fc6000c800000 */
[----:B------:R-:W-:Y:S02]  /*14c0*/  IMAD.X R26, RZ, RZ, ~R26, P0 ;  /* 0x000000ffff1a7224 */ /* 0x000fe400000e0e1a */
[----:B------:R-:W-:Y:S02]  /*14d0*/  IMAD.X R30, RZ, RZ, ~UR7, P4 ;  /* 0x80000007ff1e7e24 */ /* 0x000fe4000a0e06ff */
[----:B------:R-:W-:-:S03]  /*14e0*/  IMAD.WIDE.U32 R24, P0, R25, R26, R24 ;  /* 0x0000001a19187225 */ /* 0x000fc60007800018 */
[----:B------:R-:W-:Y:S01]  /*14f0*/  SEL R30, R30, UR7, !P1 ;  /* 0x000000071e1e7c07 */ /* 0x000fe2000c800000 */
[----:B------:R-:W-:-:S04]  /*1500*/  IMAD.HI.U32 R32, R29, R26, RZ ;  /* 0x0000001a1d207227 */ /* 0x000fc800078e00ff */
[----:B------:R-:W-:-:S04]  /*1510*/  IMAD.HI.U32 R24, P2, R29, R31, R24 ;  /* 0x0000001f1d187227 */ /* 0x000fc80007840018 */
[----:B------:R-:W-:Y:S01]  /*1520*/  IMAD R25, R29, R26, RZ ;  /* 0x0000001a1d197224 */ /* 0x000fe200078e02ff */
[----:B------:R-:W-:-:S04]  /*1530*/  IADD3.X R29, R32, R29, RZ, P0, !PT ;  /* 0x0000001d201d7210 */ /* 0x000fc800007fe4ff */
        /* <DEDUP_REMOVED lines=8> */
[----:B------:R-:W-:-:S03]  /*15c0*/  IADD3 R26, P2, R31, R24, RZ ;  /* 0x000000181f1a7210 */ /* 0x000fc60007f5e0ff */
[----:B------:R-:W-:-:S05]  /*15d0*/  IMAD.X R24, RZ, RZ, R29, P0 ;  /* 0x000000ffff187224 */ /* 0x000fca00000e061d */
[----:B------:R-:W-:Y:S01]  /*15e0*/  IADD3.X R29, RZ, R24, RZ, P2, !PT ;  /* 0x00000018ff1d7210 */ /* 0x000fe200017fe4ff */
        /* <DEDUP_REMOVED lines=9> */
[----:B------:R-:W-:Y:S01]  /*1680*/  SEL R27, R27, R24, P0 ;  /* 0x000000181b1b7207 */ /* 0x000fe20000000000 */
[----:B------:R-:W-:Y:S01]  /*1690*/  IMAD.X R24, RZ, RZ, R29, P3 ;  /* 0x000000ffff187224 */ /* 0x000fe200018e061d */
[----:B------:R-:W-:-:S02]  /*16a0*/  SEL R30, R30, R31, P0 ;  /* 0x0000001f1e1e7207 */ /* 0x000fc40000000000 */
[----:B------:R-:W-:Y:S02]  /*16b0*/  SEL R25, R25, R26, P0 ;  /* 0x0000001a19197207 */ /* 0x000fe40000000000 */
[----:B------:R-:W-:Y:S02]  /*16c0*/  ISETP.GE.U32.AND P2, PT, R27, UR4, PT ;  /* 0x000000041b007c0c */ /* 0x000fe4000bf46070 */
[----:B------:R-:W-:Y:S02]  /*16d0*/  SEL R24, R24, R29, P0 ;  /* 0x0000001d18187207 */ /* 0x000fe40000000000 */
[----:B------:R-:W-:Y:S02]  /*16e0*/  IADD3 R26, P3, R25, 0x1, RZ ;  /* 0x00000001191a7810 */ /* 0x000fe40007f7e0ff */
[----:B------:R-:W-:Y:S02]  /*16f0*/  ISETP.GE.U32.AND.EX P0, PT, R30, RZ, PT, P2 ;  /* 0x000000ff1e00720c */ /* 0x000fe40003f06120 */
[----:B------:R-:W-:-:S02]  /*1700*/  IADD3.X R27, RZ, R24, RZ, P3, !PT ;  /* 0x00000018ff1b7210 */ /* 0x000fc40001ffe4ff */
[----:B------:R-:W-:Y:S02]  /*1710*/  SEL R26, R26, R25, P0 ;  /* 0x000000191a1a7207 */ /* 0x000fe40000000000 */
[----:B------:R-:W-:Y:S02]  /*1720*/  SEL R27, R27, R24, P0 ;  /* 0x000000181b1b7207 */ /* 0x000fe40000000000 */
[-C--:B------:R-:W-:Y:S02]  /*1730*/  IADD3 R25, P2, RZ, -R26.reuse, RZ ;  /* 0x8000001aff197210 */ /* 0x080fe40007f5e0ff */
[----:B------:R-:W-:Y:S02]  /*1740*/  ISETP.NE.U32.AND P0, PT, RZ, UR4, PT ;  /* 0x00000004ff007c0c */ /* 0x000fe4000bf05070 */
[----:B------:R-:W-:Y:S01]  /*1750*/  SEL R26, R25, R26, !P1 ;  /* 0x0000001a191a7207 */ /* 0x000fe20004800000 */
[----:B------:R-:W-:Y:S01]  /*1760*/  IMAD.X R24, RZ, RZ, ~R27, P2 ;  /* 0x000000ffff187224 */ /* 0x000fe200010e0e1b */
[----:B------:R-:W-:Y:S01]  /*1770*/  HFMA2.MMA R25, -RZ, RZ, 0, 0 ;  /* 0x00000000ff197435 */ /* 0x000fe200000001ff */
[----:B------:R-:W-:-:S03]  /*1780*/  ISETP.NE.AND.EX P0, PT, RZ, RZ, PT, P0 ;  /* 0x000000ffff00720c */ /* 0x000fc60003f05300 */
[----:B------:R-:W-:Y:S01]  /*1790*/  SEL R27, R24, R27, !P1 ;  /* 0x0000001b181b7207 */ /* 0x000fe20004800000 */
[----:B------:R-:W-:Y:S01]  /*17a0*/  IMAD.MOV.U32 R24, RZ, RZ, R28 ;  /* 0x000000ffff187224 */ /* 0x000fe200078e001c */
[----:B------:R-:W-:Y:S02]  /*17b0*/  SEL R26, R26, 0xffffffff, P0 ;  /* 0xffffffff1a1a7807 */ /* 0x000fe40000000000 */
[----:B------:R-:W-:Y:S01]  /*17c0*/  SEL R27, R27, 0xffffffff, P0 ;  /* 0xffffffff1b1b7807 */ /* 0x000fe20000000000 */
[----:B------:R-:W-:Y:S06]  /*17d0*/  RET.REL.NODEC R24 `(_ZN2at6native65_GLOBAL__N__c0d6c1cb_32_DistributionExponentialKernel_cu_5881736643distribution_elementwise_grid_stride_kernelIfLi4EZNS0_9templates4cuda21uniform_and_transformIffPNS_17CUDAGeneratorImplEZZZNS4_18exponential_kernelIS7_EEvRNS_18TensorIteratorBaseEdT_ENKUlvE_clEvENKUlvE0_clEvEUlfE_EEvSA_T1_T2_EUlP24curandStatePhilox4_32_10E0_ZNS1_27distribution_nullary_kernelIff6float4S7_SJ_SE_EEvSA_SG_RKT3_T4_EUlifE_EEvlNS_15PhiloxCudaStateESF_SG_) ;  /* 0xffffffe818087950 */ /* 0x000fec0003c3ffff */
.L_x_163:
        /* <DEDUP_REMOVED lines=10> */
.L_x_289:


//--------------------- .text._ZN2at6native65_GLOBAL__N__c0d6c1cb_32_DistributionExponentialKernel_cu_5881736643distribution_elementwise_grid_stride_kernelIfLi4EZNS0_9templates4cuda21uniform_and_transformIffPNS_17CUDAGeneratorImplEZZZNS4_18exponential_kernelIS7_EEvRNS_18TensorIteratorBaseEdT_ENKUlvE_clEvENKUlvE0_clEvEUlfE_EEvSA_T1_T2_EUlP24curandStatePhilox4_32_10E_ZNS1_27distribution_nullary_kernelIff7double2S7_SJ_SE_EEvSA_SG_RKT3_T4_EUlifE0_EEvlNS_15PhiloxCudaStateESF_SG_ --------------------------
	.section	.text._ZN2at6native65_GLOBAL__N__c0d6c1cb_32_DistributionExponentialKernel_cu_5881736643distribution_elementwise_grid_stride_kernelIfLi4EZNS0_9templates4cuda21uniform_and_transformIffPNS_17CUDAGeneratorImplEZZZNS4_18exponential_kernelIS7_EEvRNS_18TensorIteratorBaseEdT_ENKUlvE_clEvENKUlvE0_clEvEUlfE_EEvSA_T1_T2_EUlP24curandStatePhilox4_32_10E_ZNS1_27distribution_nullary_kernelIff7double2S7_SJ_SE_EEvSA_SG_RKT3_T4_EUlifE0_EEvlNS_15PhiloxCudaStateESF_SG_,"ax",@progbits
	.align	128
.text._ZN2at6native65_GLOBAL__N__c0d6c1cb_32_DistributionExponentialKernel_cu_5881736643distribution_elementwise_grid_stride_kernelIfLi4EZNS0_9templates4cuda21uniform_and_transformIffPNS_17CUDAGeneratorImplEZZZNS4_18exponential_kernelIS7_EEvRNS_18TensorIteratorBaseEdT_ENKUlvE_clEvENKUlvE0_clEvEUlfE_EEvSA_T1_T2_EUlP24curandStatePhilox4_32_10E_ZNS1_27distribution_nullary_kernelIff7double2S7_SJ_SE_EEvSA_SG_RKT3_T4_EUlifE0_EEvlNS_15PhiloxCudaStateESF_SG_:
        .type           _ZN2at6native65_GLOBAL__N__c0d6c1cb_32_DistributionExponentialKernel_cu_5881736643distribution_elementwise_grid_stride_kernelIfLi4EZNS0_9templates4cuda21uniform_and_transformIffPNS_17CUDAGeneratorImplEZZZNS4_18exponential_kernelIS7_EEvRNS_18TensorIteratorBaseEdT_ENKUlvE_clEvENKUlvE0_clEvEUlfE_EEvSA_T1_T2_EUlP24curandStatePhilox4_32_10E_ZNS1_27distribution_nullary_kernelIff7double2S7_SJ_SE_EEvSA_SG_RKT3_T4_EUlifE0_EEvlNS_15PhiloxCudaStateESF_SG_,@function
        .size           _ZN2at6native65_GLOBAL__N__c0d6c1cb_32_DistributionExponentialKernel_cu_5881736643distribution_elementwise_grid_stride_kernelIfLi4EZNS0_9templates4cuda21uniform_and_transformIffPNS_17CUDAGeneratorImplEZZZNS4_18exponential_kernelIS7_EEvRNS_18TensorIteratorBaseEdT_ENKUlvE_clEvENKUlvE0_clEvEUlfE_EEvSA_T1_T2_EUlP24curandStatePhilox4_32_10E_ZNS1_27distribution_nullary_kernelIff7double2S7_SJ_SE_EEvSA_SG_RKT3_T4_EUlifE0_EEvlNS_15PhiloxCudaStateESF_SG_,(.L_x_291 - _ZN2at6native65_GLOBAL__N__c0d6c1cb_32_DistributionExponentialKernel_cu_5881736643distribution_elementwise_grid_stride_kernelIfLi4EZNS0_9templates4cuda21uniform_and_transformIffPNS_17CUDAGeneratorImplEZZZNS4_18exponential_kernelIS7_EEvRNS_18TensorIteratorBaseEdT_ENKUlvE_clEvENKUlvE0_clEvEUlfE_EEvSA_T1_T2_EUlP24curandStatePhilox4_32_10E_ZNS1_27distribution_nullary_kernelIff7double2S7_SJ_SE_EEvSA_SG_RKT3_T4_EUlifE0_EEvlNS_15PhiloxCudaStateESF_SG_)
        .other          _ZN2at6native65_GLOBAL__N__c0d6c1cb_32_DistributionExponentialKernel_cu_5881736643distribution_elementwise_grid_stride_kernelIfLi4EZNS0_9templates4cuda21uniform_and_transformIffPNS_17CUDAGeneratorImplEZZZNS4_18exponential_kernelIS7_EEvRNS_18TensorIteratorBaseEdT_ENKUlvE_clEvENKUlvE0_clEvEUlfE_EEvSA_T1_T2_EUlP24curandStatePhilox4_32_10E_ZNS1_27distribution_nullary_kernelIff7double2S7_SJ_SE_EEvSA_SG_RKT3_T4_EUlifE0_EEvlNS_15PhiloxCudaStateESF_SG_,@"STO_CUDA_ENTRY STV_DEFAULT"
_ZN2at6native65_GLOBAL__N__c0d6c1cb_32_DistributionExponentialKernel_cu_5881736643distribution_elementwise_grid_stride_kernelIfLi4EZNS0_9templates4cuda21uniform_and_transformIffPNS_17CUDAGeneratorImplEZZZNS4_18exponential_kernelIS7_EEvRNS_18TensorIteratorBaseEdT_ENKUlvE_clEvENKUlvE0_clEvEUlfE_EEvSA_T1_T2_EUlP24curandStatePhilox4_32_10E_ZNS1_27distribution_nullary_kernelIff7double2S7_SJ_SE_EEvSA_SG_RKT3_T4_EUlifE0_EEvlNS_15PhiloxCudaStateESF_SG_:
        /* <DEDUP_REMOVED lines=92> */
[----:B------:R-:W-:Y:S05]  /*05c0*/  CALL.REL.NOINC `($__internal_10_$__cuda_sm20_div_s64) ;  /* 0x0000004c00587944 */ /* 0x000fea0003c00000 */
[----:B------:R-:W-:Y:S05]  /*05d0*/  BRA `(.L_x_165) ;  /* 0x00000000005c7947 */ /* 0x000fea0003800000 */
.L_x_164:
        /* <DEDUP_REMOVED lines=23> */
.L_x_165:
        /* <DEDUP_REMOVED lines=77> */
.L_x_181:
        /* <DEDUP_REMOVED lines=13> */
.L_x_167:
[----:B------:R-:W-:Y:S05]  /*0cf0*/  BSYNC B0 ;  /* 0x0000000000007941 */ /* 0x000fea0003800000 */
.L_x_166:
[----:B------:R-:W-:Y:S01]  /*0d00*/  IMAD.HI.U32 R24, R16, -0x326172a9, RZ ;  /* 0xcd9e8d5710187827 */ /* 0x000fe200078e00ff */
[----:B------:R-:W-:Y:S02]  /*0d10*/  LOP3.LUT R25, R25, R17, R21, 0x96, !PT ;  /* 0x0000001119197212 */ /* 0x000fe400078e9615 */
[----:B------:R-:W-:Y:S01]  /*0d20*/  ISETP.NE.AND P0, PT, R30, 0x1, PT ;  /* 0x000000011e00780c */ /* 0x000fe20003f05270 */
[----:B------:R-:W-:Y:S01]  /*0d30*/  VIADD R26, R20, 0x9e3779b9 ;  /* 0x9e3779b9141a7836 */ /* 0x000fe20000000000 */
[----:B------:R-:W-:Y:S01]  /*0d40*/  LOP3.LUT R34, R24, R3, R20, 0x96, !PT ;  /* 0x0000000318227212 */ /* 0x000fe200078e9614 */
[----:B------:R-:W-:Y:S01]  /*0d50*/  IMAD R27, R16, -0x326172a9, RZ ;  /* 0xcd9e8d57101b7824 */ /* 0x000fe200078e02ff */
[----:B------:R-:W-:Y:S01]  /*0d60*/  MOV R41, R38 ;  /* 0x0000002600297202 */ /* 0x000fe20000000f00 */
[----:B------:R-:W-:-:S04]  /*0d70*/  IMAD.WIDE.U32 R24, R25, -0x326172a9, RZ ;  /* 0xcd9e8d5719187825 */ /* 0x000fc800078e00ff */
[----:B------:R-:W-:Y:S01]  /*0d80*/  IMAD R33, R2, -0x2daee0ad, RZ ;  /* 0xd2511f5302217824 */ /* 0x000fe200078e02ff */
[----:B------:R-:W-:Y:S01]  /*0d90*/  LOP3.LUT R27, R25, R27, R26, 0x96, !PT ;  /* 0x0000001b191b7212 */ /* 0x000fe200078e961a */
[----:B------:R-:W-:-:S04]  /*0da0*/  IMAD.WIDE.U32 R34, R34, -0x2daee0ad, RZ ;  /* 0xd2511f5322227825 */ /* 0x000fc800078e00ff */
[----:B------:R-:W-:Y:S01]  /*0db0*/  IMAD.MOV.U32 R39, RZ, RZ, R36 ;  /* 0x000000ffff277224 */ /* 0x000fe200078e0024 */
        /* <DEDUP_REMOVED lines=9> */
[----:B------:R-:W-:-:S04]  /*0e50*/  LOP3.LUT R33, R25, R26, R33, 0x96, !PT ;  /* 0x0000001a19217212 */ /* 0x000fc800078e9621 */
        /* <DEDUP_REMOVED lines=12> */
[----:B------:R-:W-:-:S03]  /*0f20*/  IADD3 R35, R20, -0x4ab325aa, RZ ;  /* 0xb54cda5614237810 */ /* 0x000fc60007ffe0ff */
[----:B------:R-:W-:Y:S01]  /*0f30*/  IMAD.WIDE.U32 R26, R26, -0x326172a9, RZ ;  /* 0xcd9e8d571a1a7825 */ /* 0x000fe200078e00ff */
[----:B------:R-:W-:-:S04]  /*0f40*/  LOP3.LUT R25, R33, R34, R9, 0x96, !PT ;  /* 0x0000002221197212 */ /* 0x000fc800078e9609 */
[----:B------:R-:W-:Y:S01]  /*0f50*/  LOP3.LUT R34, R27, R24, R35, 0x96, !PT ;  /* 0x000000181b227212 */ /* 0x000fe200078e9623 */
[----:B------:R-:W-:-:S04]  /*0f60*/  IMAD.WIDE.U32 R24, R25, -0x326172a9, RZ ;  /* 0xcd9e8d5719187825 */ /* 0x000fc800078e00ff */
[----:B------:R-:W-:Y:S02]  /*0f70*/  VIADD R27, R20, 0x5384540f ;  /* 0x5384540f141b7836 */ /* 0x000fe40000000000 */
[----:B------:R-:W-:-:S03]  /*0f80*/  IMAD.WIDE.U32 R34, R34, -0x2daee0ad, RZ ;  /* 0xd2511f5322227825 */ /* 0x000fc600078e00ff */
[----:B------:R-:W-:Y:S02]  /*0f90*/  LOP3.LUT R26, R25, R26, R27, 0x96, !PT ;  /* 0x0000001a191a7212 */ /* 0x000fe400078e961b */
[----:B------:R-:W-:Y:S02]  /*0fa0*/  LOP3.LUT R32, R35, R32, R10, 0x96, !PT ;  /* 0x0000002023207212 */ /* 0x000fe400078e960a */
[----:B------:R-:W-:Y:S01]  /*0fb0*/  IADD3 R35, R20, -0xe443238, RZ ;  /* 0xf1bbcdc814237810 */ /* 0x000fe20007ffe0ff */
[----:B------:R-:W-:-:S04]  /*0fc0*/  IMAD.WIDE.U32 R26, R26, -0x2daee0ad, RZ ;  /* 0xd2511f531a1a7825 */ /* 0x000fc800078e00ff */
[----:B------:R-:W-:Y:S01]  /*0fd0*/  IMAD.WIDE.U32 R32, R32, -0x326172a9, RZ ;  /* 0xcd9e8d5720207825 */ /* 0x000fe200078e00ff */
[----:B------:R-:W-:-:S03]  /*0fe0*/  LOP3.LUT R25, R27, R34, R11, 0x96, !PT ;  /* 0x000000221b197212 */ /* 0x000fc600078e960b */
[----:B------:R-:W-:Y:S01]  /*0ff0*/  IMAD R27, R12, -0x2daee0ad, RZ ;  /* 0xd2511f530c1b7824 */ /* 0x000fe200078e02ff */
[----:B------:R-:W-:Y:S01]  /*1000*/  LOP3.LUT R12, R33, R24, R35, 0x96, !PT ;  /* 0x00000018210c7212 */ /* 0x000fe200078e9623 */
[----:B------:R-:W-:Y:S02]  /*1010*/  VIADD R35, R20, 0x8ff34781 ;  /* 0x8ff3478114237836 */ /* 0x000fe40000000000 */
[----:B------:R-:W-:-:S04]  /*1020*/  IMAD.WIDE.U32 R24, R25, -0x326172a9, RZ ;  /* 0xcd9e8d5719187825 */ /* 0x000fc800078e00ff */
[----:B------:R-:W-:Y:S01]  /*1030*/  IMAD.HI.U32 R33, R12, -0x2daee0ad, RZ ;  /* 0xd2511f530c217827 */ /* 0x000fe200078e00ff */
[----:B------:R-:W-:Y:S02]  /*1040*/  LOP3.LUT R32, R25, R32, R35, 0x96, !PT ;  /* 0x0000002019207212 */ /* 0x000fe400078e9623 */
[----:B------:R-:W-:Y:S02]  /*1050*/  MOV R35, R27 ;  /* 0x0000001b00237202 */ /* 0x000fe40000000f00 */
[----:B------:R-:W-:Y:S01]  /*1060*/  LOP3.LUT R33, R33, R26, R15, 0x96, !PT ;  /* 0x0000001a21217212 */ /* 0x000fe200078e960f */
        /* <DEDUP_REMOVED lines=15> */
.L_x_169:
[----:B------:R-:W-:Y:S01]  /*1160*/  MOV R41, R36 ;  /* 0x0000002400297202 */ /* 0x000fe20000000f00 */
[----:B------:R-:W-:Y:S01]  /*1170*/  IMAD.MOV.U32 R39, RZ, RZ, R27 ;  /* 0x000000ffff277224 */ /* 0x000fe200078e001b */
[----:B------:R-:W-:Y:S01]  /*1180*/  MOV R35, R32 ;  /* 0x0000002000237202 */ /* 0x000fe20000000f00 */
[----:B------:R-:W-:-:S07]  /*1190*/  IMAD.MOV.U32 R26, RZ, RZ, R24 ;  /* 0x000000ffff1a7224 */ /* 0x000fce00078e0018 */
.L_x_168:
[----:B------:R-:W-:Y:S01]  /*11a0*/  IMAD.WIDE.U32 R36, R26, 0x200000, RZ ;  /* 0x002000001a247825 */ /* 0x000fe200078e00ff */
[----:B0-----:R-:W-:Y:S01]  /*11b0*/  ISETP.GE.U32.AND P0, PT, R13, R22, PT ;  /* 0x000000160d00720c */ /* 0x001fe20003f06070 */
[----:B------:R-:W-:Y:S01]  /*11c0*/  HFMA2.MMA R34, -RZ, RZ, 0, 0 ;  /* 0x00000000ff227435 */ /* 0x000fe200000001ff */
[----:B------:R-:W-:Y:S01]  /*11d0*/  BSSY B0, `(.L_x_170) ;  /* 0x0000108000007945 */ /* 0x000fe20003800000 */
[----:B------:R-:W-:Y:S01]  /*11e0*/  LOP3.LUT R36, R36, R35, RZ, 0x3c, !PT ;  /* 0x0000002324247212 */ /* 0x000fe200078e3cff */
[----:B------:R-:W-:Y:S01]  /*11f0*/  IMAD.MOV.U32 R35, RZ, RZ, 0x3ca00000 ;  /* 0x3ca00000ff237424 */ /* 0x000fe200078e00ff */
[----:B------:R-:W-:Y:S02]  /*1200*/  ISETP.GE.AND.EX P0, PT, R14, R23, PT, P0 ;  /* 0x000000170e00720c */ /* 0x000fe40003f06300 */
[----:B------:R-:W0:Y:S03]  /*1210*/  I2F.F64.U64 R26, R36 ;  /* 0x00000024001a7312 */ /* 0x000e260000301800 */
[----:B0-----:R-:W-:-:S08]  /*1220*/  DFMA R26, R26, R34, 5.5511151231257827021e-17 ;  /* 0x3c9000001a1a742b */ /* 0x001fd00000000022 */
        /* <DEDUP_REMOVED lines=248> */
.L_x_172:
[----:B------:R-:W-:Y:S01]  /*21b0*/  FSETP.GE.FTZ.AND P0, PT, R36, 0.99999994039535522461, PT ;  /* 0x3f7fffff2400780b */ /* 0x000fe20003f16000 */
[----:B------:R-:W-:Y:S01]  /*21c0*/  MUFU.RCP R39, UR30 ;  /* 0x0000001e00277d08 */ /* 0x000fe20008001000 */
[----:B------:R-:W-:Y:S01]  /*21d0*/  ULDC.64 UR34, c[0x0][0x3d0] ;  /* 0x0000f40000227ab9 */ /* 0x000fe20000000a00 */
[----:B------:R-:W-:Y:S02]  /*21e0*/  MOV R38, 0xb3800000 ;  /* 0xb380000000267802 */ /* 0x000fe40000000f00 */
[----:B------:R-:W-:-:S05]  /*21f0*/  IADD3 R34, P1, R37, UR34, RZ ;  /* 0x0000002225227c10 */ /* 0x000fca000ff3e0ff */
[----:B------:R-:W-:-:S03]  /*2200*/  IMAD.X R35, RZ, RZ, UR35, P1 ;  /* 0x00000023ff237e24 */ /* 0x000fc600088e06ff */
[----:B------:R-:W0:Y:S02]  /*2210*/  @!P0 MUFU.LG2 R36, R36 ;  /* 0x0000002400248308 */ /* 0x000e240000000c00 */
[----:B0-----:R-:W-:-:S04]  /*2220*/  @!P0 FMUL.FTZ R38, R36, 0.69314718246459960938 ;  /* 0x3f31721824268820 */ /* 0x001fc80000410000 */
[----:B------:R-:W-:-:S05]  /*2230*/  FMUL.FTZ R37, R39, -R38 ;  /* 0x8000002627257220 */ /* 0x000fca0000410000 */
[----:B------:R0:W-:Y:S02]  /*2240*/  STG.E desc[UR60][R34.64], R37 ;  /* 0x0000002522007986 */ /* 0x0001e4000c10193c */
.L_x_171:
[----:B------:R-:W-:Y:S05]  /*2250*/  BSYNC B0 ;  /* 0x0000000000007941 */ /* 0x000fea0003800000 */
.L_x_170:
        /* <DEDUP_REMOVED lines=264> */
.L_x_175:
        /* <DEDUP_REMOVED lines=10> */
.L_x_174:
[----:B------:R-:W-:Y:S05]  /*3380*/  BSYNC B0 ;  /* 0x0000000000007941 */ /* 0x000fea0003800000 */
.L_x_173:
        /* <DEDUP_REMOVED lines=243> */
.L_x_178:
[----:B------:R-:W-:Y:S02]  /*42c0*/  ULDC.64 UR34, c[0x0][0x3d0] ;  /* 0x0000f40000227ab9 */ /* 0x000fe40000000a00 */
[----:B------:R-:W-:-:S05]  /*42d0*/  IADD3 R26, P0, R35, UR34, RZ ;  /* 0x00000022231a7c10 */ /* 0x000fca000ff1e0ff */
[----:B------:R-:W-:-:S05]  /*42e0*/  IMAD.X R27, RZ, RZ, UR35, P0 ;  /* 0x00000023ff1b7e24 */ /* 0x000fca00080e06ff */
[----:B------:R0:W-:Y:S03]  /*42f0*/  STG.E desc[UR60][R26.64], R28 ;  /* 0x0000001c1a007986 */ /* 0x0001e6000c10193c */
.L_x_177:
[----:B------:R-:W-:Y:S05]  /*4300*/  BSYNC B0 ;  /* 0x0000000000007941 */ /* 0x000fea0003800000 */
.L_x_176:
        /* <DEDUP_REMOVED lines=243> */
.L_x_180:
[----:B------:R-:W-:Y:S02]  /*5240*/  ULDC.64 UR34, c[0x0][0x3d0] ;  /* 0x0000f40000227ab9 */ /* 0x000fe40000000a00 */
[----:B------:R-:W-:-:S04]  /*5250*/  IADD3 R26, P0, R35, UR34, RZ ;  /* 0x00000022231a7c10 */ /* 0x000fc8000ff1e0ff */
[----:B------:R-:W-:-:S05]  /*5260*/  IADD3.X R27, RZ, UR35, RZ, P0, !PT ;  /* 0x00000023ff1b7c10 */ /* 0x000fca00087fe4ff */
[----:B------:R0:W-:Y:S04]  /*5270*/  STG.E desc[UR60][R26.64], R29 ;  /* 0x0000001d1a007986 */ /* 0x0001e8000c10193c */
.L_x_179:
        /* <DEDUP_REMOVED lines=11> */
        .weak           $__internal_10_$__cuda_sm20_div_s64
        .type           $__internal_10_$__cuda_sm20_div_s64,@function
        .size           $__internal_10_$__cuda_sm20_div_s64,(.L_x_291 - $__internal_10_$__cuda_sm20_div_s64)
$__internal_10_$__cuda_sm20_div_s64:
        /* <DEDUP_REMOVED lines=74> */
[----:B------:R-:W-:Y:S06]  /*57d0*/  RET.REL.NODEC R26 `(_ZN2at6native65_GLOBAL__N__c0d6c1cb_32_DistributionExponentialKernel_cu_5881736643distribution_elementwise_grid_stride_kernelIfLi4EZNS0_9templates4cuda21uniform_and_transformIffPNS_17CUDAGeneratorImplEZZZNS4_18exponential_kernelIS7_EEvRNS_18TensorIteratorBaseEdT_ENKUlvE_clEvENKUlvE0_clEvEUlfE_EEvSA_T1_T2_EUlP24curandStatePhilox4_32_10E_ZNS1_27distribution_nullary_kernelIff7double2S7_SJ_SE_EEvSA_SG_RKT3_T4_EUlifE0_EEvlNS_15PhiloxCudaStateESF_SG_) ;  /* 0xffffffa81a087950 */ /* 0x000fec0003c3ffff */
.L_x_182:
        /* <DEDUP_REMOVED lines=10> */
.L_x_291:


//--------------------- .text._ZN2at6native65_GLOBAL__N__c0d6c1cb_32_DistributionExponentialKernel_cu_5881736643distribution_elementwise_grid_stride_kernelIfLi4EZNS0_9templates4cuda21uniform_and_transformIffPNS_17CUDAGeneratorImplEZZZNS4_18exponential_kernelIS7_EEvRNS_18TensorIteratorBaseEdT_ENKUlvE_clEvENKUlvE0_clEvEUlfE_EEvSA_T1_T2_EUlP24curandStatePhilox4_32_10E_ZNS1_27distribution_nullary_kernelIff7double2S7_SJ_SE_EEvSA_SG_RKT3_T4_EUlifE_EEvlNS_15PhiloxCudaStateESF_SG_ --------------------------
	.section	.text._ZN2at6native65_GLOBAL__N__c0d6c1cb_32_DistributionExponentialKernel_cu_5881736643distribution_elementwise_grid_stride_kernelIfLi4EZNS0_9templates4cuda21uniform_and_transformIffPNS_17CUDAGeneratorImplEZZZNS4_18exponential_kernelIS7_EEvRNS_18TensorIteratorBaseEdT_ENKUlvE_clEvENKUlvE0_clEvEUlfE_EEvSA_T1_T2_EUlP24curandStatePhilox4_32_10E_ZNS1_27distribution_nullary_kernelIff7double2S7_SJ_SE_EEvSA_SG_RKT3_T4_EUlifE_EEvlNS_15PhiloxCudaStateESF_SG_,"ax",@progbits
	.align	128
.text._ZN2at6native65_GLOBAL__N__c0d6c1cb_32_DistributionExponentialKernel_cu_5881736643distribution_elementwise_grid_stride_kernelIfLi4EZNS0_9templates4cuda21uniform_and_transformIffPNS_17CUDAGeneratorImplEZZZNS4_18exponential_kernelIS7_EEvRNS_18TensorIteratorBaseEdT_ENKUlvE_clEvENKUlvE0_clEvEUlfE_EEvSA_T1_T2_EUlP24curandStatePhilox4_32_10E_ZNS1_27distribution_nullary_kernelIff7double2S7_SJ_SE_EEvSA_SG_RKT3_T4_EUlifE_EEvlNS_15PhiloxCudaStateESF_SG_:
        .type           _ZN2at6native65_GLOBAL__N__c0d6c1cb_32_DistributionExponentialKernel_cu_5881736643distribution_elementwise_grid_stride_kernelIfLi4EZNS0_9templates4cuda21uniform_and_transformIffPNS_17CUDAGeneratorImplEZZZNS4_18exponential_kernelIS7_EEvRNS_18TensorIteratorBaseEdT_ENKUlvE_clEvENKUlvE0_clEvEUlfE_EEvSA_T1_T2_EUlP24curandStatePhilox4_32_10E_ZNS1_27distribution_nullary_kernelIff7double2S7_SJ_SE_EEvSA_SG_RKT3_T4_EUlifE_EEvlNS_15PhiloxCudaStateESF_SG_,@function
        .size           _ZN2at6native65_GLOBAL__N__c0d6c1cb_32_DistributionExponentialKernel_cu_5881736643distribution_elementwise_grid_stride_kernelIfLi4EZNS0_9templates4cuda21uniform_and_transformIffPNS_17CUDAGeneratorImplEZZZNS4_18exponential_kernelIS7_EEvRNS_18TensorIteratorBaseEdT_ENKUlvE_clEvENKUlvE0_clEvEUlfE_EEvSA_T1_T2_EUlP24curandStatePhilox4_32_10E_ZNS1_27distribution_nullary_kernelIff7double2S7_SJ_SE_EEvSA_SG_RKT3_T4_EUlifE_EEvlNS_15PhiloxCudaStateESF_SG_,(.L_x_293 - _ZN2at6native65_GLOBAL__N__c0d6c1cb_32_DistributionExponentialKernel_cu_5881736643distribution_elementwise_grid_stride_kernelIfLi4EZNS0_9templates4cuda21uniform_and_transformIffPNS_17CUDAGeneratorImplEZZZNS4_18exponential_kernelIS7_EEvRNS_18TensorIteratorBaseEdT_ENKUlvE_clEvENKUlvE0_clEvEUlfE_EEvSA_T1_T2_EUlP24curandStatePhilox4_32_10E_ZNS1_27distribution_nullary_kernelIff7double2S7_SJ_SE_EEvSA_SG_RKT3_T4_EUlifE_EEvlNS_15PhiloxCudaStateESF_SG_)
        .other          _ZN2at6native65_GLOBAL__N__c0d6c1cb_32_DistributionExponentialKernel_cu_5881736643distribution_elementwise_grid_stride_kernelIfLi4EZNS0_9templates4cuda21uniform_and_transformIffPNS_17CUDAGeneratorImplEZZZNS4_18exponential_kernelIS7_EEvRNS_18TensorIteratorBaseEdT_ENKUlvE_clEvENKUlvE0_clEvEUlfE_EEvSA_T1_T2_EUlP24curandStatePhilox4_32_10E_ZNS1_27distribution_nullary_kernelIff7double2S7_SJ_SE_EEvSA_SG_RKT3_T4_EUlifE_EEvlNS_15PhiloxCudaStateESF_SG_,@"STO_CUDA_ENTRY STV_DEFAULT"
_ZN2at6native65_GLOBAL__N__c0d6c1cb_32_DistributionExponentialKernel_cu_5881736643distribution_elementwise_grid_stride_kernelIfLi4EZNS0_9templates4cuda21uniform_and_transformIffPNS_17CUDAGeneratorImplEZZZNS4_18exponential_kernelIS7_EEvRNS_18TensorIteratorBaseEdT_ENKUlvE_clEvENKUlvE0_clEvEUlfE_EEvSA_T1_T2_EUlP24curandStatePhilox4_32_10E_ZNS1_27distribution_nullary_kernelIff7double2S7_SJ_SE_EEvSA_SG_RKT3_T4_EUlifE_EEvlNS_15PhiloxCudaStateESF_SG_:
[----:B------:R-:W-:Y:S08]  /*0000*/  LDC R1, c[0x0][0x28] ;  /* 0x00000a00ff017b82 */ /* 0x000ff00000000800 */
[----:B------:R-:W0:Y:S01]  /*0010*/  LDC R28, c[0x0][0x220] ;  /* 0x00008800ff1c7b82 */ /* 0x000e220000000800 */
[----:B------:R-:W-:Y:S01]  /*0020*/  ULDC.U8 UR4, c[0x0][0x22c] ;  /* 0x00008b0000047ab9 */ /* 0x000fe20000000000 */
[----:B------:R-:W-:Y:S01]  /*0030*/  ULDC.64 UR8, c[0x0][0x208] ;  /* 0x0000820000087ab9 */ /* 0x000fe20000000a00 */
[----:B------:R-:W-:-:S05]  /*0040*/  ISETP.NE.AND P0, PT, RZ, UR4, PT ;  /* 0x00000004ff007c0c */ /* 0x000fca000bf05270 */
[----:B------:R-:W0:Y:S01]  /*0050*/  LDC R29, c[0x0][0x224] ;  /* 0x00008900ff1d7b82 */ /* 0x000e220000000800 */
[----:B------:R-:W-:Y:S01]  /*0060*/  ULDC.64 UR4, c[0x0][0x218] ;  /* 0x0000860000047ab9 */ /* 0x000fe20000000a00 */
[----:B------:R-:W1:Y:S01]  /*0070*/  S2R R34, SR_TID.X ;  /* 0x0000000000227919 */ /* 0x000e620000002100 */
[----:B------:R-:W-:-:S05]  /*0080*/  IMAD.U32 R22, RZ, RZ, UR4 ;  /* 0x00000004ff167e24 */ /* 0x000fca000f8e00ff */
[----:B------:R-:W1:Y:S01]  /*0090*/  LDC R5, c[0x0][RZ] ;  /* 0x00000000ff057b82 */ /* 0x000e620000000800 */
[----:B------:R-:W-:Y:S01]  /*00a0*/  IMAD.U32 R23, RZ, RZ, UR5 ;  /* 0x00000005ff177e24 */ /* 0x000fe2000f8e00ff */
[----:B------:R-:W-:Y:S01]  /*00b0*/  HFMA2.MMA R35, -RZ, RZ, 0, 0 ;  /* 0x00000000ff237435 */ /* 0x000fe200000001ff */
[----:B------:R-:W-:-:S04]  /*00c0*/  ULDC.64 UR6, c[0x0][0x210] ;  /* 0x0000840000067ab9 */ /* 0x000fc80000000a00 */
[----:B------:R-:W2:Y:S01]  /*00d0*/  @P0 LDG.E.64 R22, desc[UR8][R22.64] ;  /* 0x0000000816160981 */ /* 0x000ea2000c1e1b00 */
[----:B------:R-:W3:Y:S03]  /*00e0*/  @P0 LDC R7, c[0x0][0x228] ;  /* 0x00008a00ff070b82 */ /* 0x000ee60000000800 */
[----:B0-----:R-:W3:Y:S05]  /*00f0*/  @P0 LDG.E.64 R2, desc[UR8][R28.64] ;  /* 0x000000081c020981 */ /* 0x001eea000c1e1b00 */
[----:B------:R-:W1:Y:S02]  /*0100*/  S2UR UR4, SR_CTAID.X ;  /* 0x00000000000479c3 */ /* 0x000e640000002500 */
[----:B-1----:R-:W-:Y:S01]  /*0110*/  IMAD.WIDE.U32 R34, R5, UR4, R34 ;  /* 0x0000000405227c25 */ /* 0x002fe2000f8e0022 */
[----:B------:R-:W-:-:S04]  /*0120*/  UIADD3 UR6, UP0, UR6, -0x1, URZ ;  /* 0xffffffff06067890 */ /* 0x000fc8000ff1e03f */
[----:B------:R-:W-:Y:S01]  /*0130*/  UIADD3.X UR7, UR7, -0x1, URZ, UP0, !UPT ;  /* 0xffffffff07077890 */ /* 0x000fe200087fe43f */
[----:B---3--:R-:W-:-:S05]  /*0140*/  @P0 IADD3 R28, P1, R2, R7, RZ ;  /* 0x00000007021c0210 */ /* 0x008fca0007f3e0ff */
[----:B------:R-:W-:-:S05]  /*0150*/  @P0 IMAD.X R29, RZ, RZ, R3, P1 ;  /* 0x000000ffff1d0224 */ /* 0x000fca00008e0603 */
[--C-:B------:R-:W-:Y:S01]  /*0160*/  SHF.R.U64 R4, R28, 0x2, R29.reuse ;  /* 0x000000021c047819 */ /* 0x100fe2000000121d */
[----:B------:R-:W-:Y:S01]  /*0170*/  IMAD.WIDE.U32 R6, R34, -0x326172a9, RZ ;  /* 0xcd9e8d5722067825 */ /* 0x000fe200078e00ff */
[----:B------:R-:W-:-:S03]  /*0180*/  SHF.R.U32.HI R3, RZ, 0x2, R29 ;  /* 0x00000002ff037819 */ /* 0x000fc6000001161d */
[----:B------:R-:W-:Y:S01]  /*0190*/  IMAD.WIDE.U32 R4, R4, -0x2daee0ad, RZ ;  /* 0xd2511f5304047825 */ /* 0x000fe200078e00ff */
[----:B--2---:R-:W-:-:S04]  /*01a0*/  LOP3.LUT R8, R7, R3, R22, 0x96, !PT ;  /* 0x0000000307087212 */ /* 0x004fc800078e9616 */
[----:B------:R-:W-:Y:S01]  /*01b0*/  LOP3.LUT R10, R23, R5, R35, 0x96, !PT ;  /* 0x00000005170a7212 */ /* 0x000fe200078e9623 */
[----:B------:R-:W-:Y:S01]  /*01c0*/  IMAD.WIDE.U32 R8, R8, -0x2daee0ad, RZ ;  /* 0xd2511f5308087825 */ /* 0x000fe200078e00ff */
[----:B------:R-:W-:-:S03]  /*01d0*/  IADD3 R2, R22, -0x61c88647, RZ ;  /* 0x9e3779b916027810 */ /* 0x000fc60007ffe0ff */
[----:B------:R-:W-:Y:S02]  /*01e0*/  VIADD R0, R23, 0xbb67ae85 ;  /* 0xbb67ae8517007836 */ /* 0x000fe40000000000 */
[----:B------:R-:W-:-:S03]  /*01f0*/  IMAD.WIDE.U32 R10, R10, -0x326172a9, RZ ;  /* 0xcd9e8d570a0a7825 */ /* 0x000fc600078e00ff */
[----:B------:R-:W-:Y:S02]  /*0200*/  LOP3.LUT R14, R9, R4, R0, 0x96, !PT ;  /* 0x00000004090e7212 */ /* 0x000fe400078e9600 */
[----:B------:R-:W-:Y:S01]  /*0210*/  LOP3.LUT R12, R11, R2, R6, 0x96, !PT ;  /* 0x000000020b0c7212 */ /* 0x000fe200078e9606 */
[----:B------:R-:W-:Y:S02]  /*0220*/  VIADD R3, R22, 0x3c6ef372 ;  /* 0x3c6ef37216037836 */ /* 0x000fe40000000000 */
[----:B------:R-:W-:-:S04]  /*0230*/  IMAD.WIDE.U32 R14, R14, -0x326172a9, RZ ;  /* 0xcd9e8d570e0e7825 */ /* 0x000fc800078e00ff */
[----:B------:R-:W-:-:S04]  /*0240*/  IMAD.WIDE.U32 R12, R12, -0x2daee0ad, RZ ;  /* 0xd2511f530c0c7825 */ /* 0x000fc800078e00ff */
[----:B------:R-:W-:Y:S01]  /*0250*/  VIADD R4, R23, 0x76cf5d0a ;  /* 0x76cf5d0a17047836 */ /* 0x000fe20000000000 */
[----:B------:R-:W-:-:S04]  /*0260*/  LOP3.LUT R10, R15, R10, R3, 0x96, !PT ;  /* 0x0000000a0f0a7212 */ /* 0x000fc800078e9603 */
[----:B------:R-:W-:Y:S01]  /*0270*/  LOP3.LUT R16, R13, R8, R4, 0x96, !PT ;  /* 0x000000080d107212 */ /* 0x000fe200078e9604 */
[----:B------:R-:W-:Y:S01]  /*0280*/  IMAD.WIDE.U32 R10, R10, -0x2daee0ad, RZ ;  /* 0xd2511f530a0a7825 */ /* 0x000fe200078e00ff */
[----:B------:R-:W-:-:S03]  /*0290*/  IADD3 R5, R23, 0x32370b8f, RZ ;  /* 0x32370b8f17057810 */ /* 0x000fc60007ffe0ff */
[----:B------:R-:W-:-:S04]  /*02a0*/  IMAD.WIDE.U32 R16, R16, -0x326172a9, RZ ;  /* 0xcd9e8d5710107825 */ /* 0x000fc800078e00ff */
[----:B------:R-:W-:Y:S01]  /*02b0*/  VIADD R6, R22, 0xdaa66d2b ;  /* 0xdaa66d2b16067836 */ /* 0x000fe20000000000 */
[----:B------:R-:W-:-:S04]  /*02c0*/  LOP3.LUT R15, R11, R12, R5, 0x96, !PT ;  /* 0x0000000c0b0f7212 */ /* 0x000fc800078e9605 */
        /* <DEDUP_REMOVED lines=14> */
[----:B------:R-:W-:-:S03]  /*03b0*/  IADD3 R11, R22, -0x4ab325aa, RZ ;  /* 0xb54cda56160b7810 */ /* 0x000fc60007ffe0ff */
[----:B------:R-:W-:-:S04]  /*03c0*/  IMAD.WIDE.U32 R24, R24, -0x2daee0ad, RZ ;  /* 0xd2511f5318187825 */ /* 0x000fc800078e00ff */
[----:B------:R-:W-:Y:S01]  /*03d0*/  VIADD R12, R23, 0x646e171e ;  /* 0x646e171e170c7836 */ /* 0x000fe20000000000 */
[----:B------:R-:W-:-:S04]  /*03e0*/  LOP3.LUT R19, R17, R20, R11, 0x96, !PT ;  /* 0x0000001411137212 */ /* 0x000fc800078e960b */
[----:B------:R-:W-:Y:S01]  /*03f0*/  LOP3.LUT R42, R25, R18, R12, 0x96, !PT ;  /* 0x00000012192a7212 */ /* 0x000fe200078e960c */
[----:B------:R-:W-:Y:S01]  /*0400*/  IMAD.WIDE.U32 R18, R19, -0x2daee0ad, RZ ;  /* 0xd2511f5313127825 */ /* 0x000fe200078e00ff */
[----:B------:R-:W-:-:S03]  /*0410*/  IADD3 R14, R22, 0x5384540f, RZ ;  /* 0x5384540f160e7810 */ /* 0x000fc60007ffe0ff */
[----:B------:R-:W-:Y:S02]  /*0420*/  VIADD R13, R23, 0x1fd5c5a3 ;  /* 0x1fd5c5a3170d7836 */ /* 0x000fe40000000000 */
[----:B------:R-:W-:-:S03]  /*0430*/  IMAD.WIDE.U32 R42, R42, -0x326172a9, RZ ;  /* 0xcd9e8d572a2a7825 */ /* 0x000fc600078e00ff */
[----:B------:R-:W-:Y:S02]  /*0440*/  LOP3.LUT R44, R19, R24, R13, 0x96, !PT ;  /* 0x00000018132c7212 */ /* 0x000fe400078e960d */
[----:B------:R-:W-:Y:S01]  /*0450*/  LOP3.LUT R24, R43, R16, R14, 0x96, !PT ;  /* 0x000000102b187212 */ /* 0x000fe200078e960e */
[----:B------:R-:W-:Y:S01]  /*0460*/  VIADD R15, R22, 0xf1bbcdc8 ;  /* 0xf1bbcdc8160f7836 */ /* 0x000fe20000000000 */
[----:B------:R-:W-:Y:S01]  /*0470*/  ISETP.NE.U32.AND P0, PT, RZ, UR7, PT ;  /* 0x00000007ff007c0c */ /* 0x000fe2000bf05070 */
[----:B------:R-:W-:-:S04]  /*0480*/  IMAD.WIDE.U32 R44, R44, -0x326172a9, RZ ;  /* 0xcd9e8d572c2c7825 */ /* 0x000fc800078e00ff */
[----:B------:R-:W-:-:S04]  /*0490*/  IMAD.WIDE.U32 R24, R24, -0x2daee0ad, RZ ;  /* 0xd2511f5318187825 */ /* 0x000fc800078e00ff */
[----:B------:R-:W-:Y:S01]  /*04a0*/  VIADD R16, R23, 0xdb3d7428 ;  /* 0xdb3d742817107836 */ /* 0x000fe20000000000 */
[----:B------:R-:W-:-:S04]  /*04b0*/  LOP3.LUT R42, R45, R42, R15, 0x96, !PT ;  /* 0x0000002a2d2a7212 */ /* 0x000fc800078e960f */
[----:B------:R-:W-:Y:S01]  /*04c0*/  LOP3.LUT R45, R25, R18, R16, 0x96, !PT ;  /* 0x00000012192d7212 */ /* 0x000fe200078e9610 */
[----:B------:R-:W-:Y:S01]  /*04d0*/  VIADD R19, R23, 0x96a522ad ;  /* 0x96a522ad17137836 */ /* 0x000fe20000000000 */
[----:B------:R-:W-:Y:S01]  /*04e0*/  IADD3 R20, R22, -0x700cb87f, RZ ;  /* 0x8ff3478116147810 */ /* 0x000fe20007ffe0ff */
[----:B------:R-:W-:-:S04]  /*04f0*/  IMAD.HI.U32 R43, R42, -0x2daee0ad, RZ ;  /* 0xd2511f532a2b7827 */ /* 0x000fc800078e00ff */
[----:B------:R-:W-:Y:S01]  /*0500*/  IMAD.HI.U32 R25, R45, -0x326172a9, RZ ;  /* 0xcd9e8d572d197827 */ /* 0x000fe200078e00ff */
[----:B------:R-:W-:Y:S02]  /*0510*/  MOV R17, R34 ;  /* 0x0000002200117202 */ /* 0x000fe40000000f00 */
[----:B------:R-:W-:Y:S01]  /*0520*/  LOP3.LUT R43, R43, R24, R19, 0x96, !PT ;  /* 0x000000182b2b7212 */ /* 0x000fe200078e9613 */
[--C-:B------:R-:W-:Y:S01]  /*0530*/  IMAD.MOV.U32 R18, RZ, RZ, R35.reuse ;  /* 0x000000ffff127224 */ /* 0x100fe200078e0023 */
[----:B------:R-:W-:Y:S01]  /*0540*/  LOP3.LUT R44, R25, R44, R20, 0x96, !PT ;  /* 0x0000002c192c7212 */ /* 0x000fe200078e9614 */
[----:B------:R-:W-:Y:S01]  /*0550*/  IMAD.MOV.U32 R21, RZ, RZ, R35 ;  /* 0x000000ffff157224 */ /* 0x000fe200078e0023 */
[----:B------:R-:W-:Y:S06]  /*0560*/  @!P0 BRA `(.L_x_183) ;  /* 0x0000000000248947 */ /* 0x000fec0003800000 */
[----:B------:R-:W-:Y:S01]  /*0570*/  ULDC UR4, c[0x0][0x0] ;  /* 0x0000000000047ab9 */ /* 0x000fe20000000800 */
[----:B------:R-:W-:Y:S01]  /*0580*/  ULDC UR5, c[0x0][0xc] ;  /* 0x0000030000057ab9 */ /* 0x000fe20000000800 */
[----:B------:R-:W-:Y:S01]  /*0590*/  MOV R30, 0x5d0 ;  /* 0x000005d0001e7802 */ /* 0x000fe20000000f00 */
[----:B------:R-:W-:-:S04]  /*05a0*/  UIMAD UR4, UR4, UR5, URZ ;  /* 0x00000005040472a4 */ /* 0x000fc8000f8e023f */
[----:B------:R-:W-:-:S12]  /*05b0*/  USHF.L.U32 UR4, UR4, 0x2, URZ ;  /* 0x0000000204047899 */ /* 0x000fd8000800063f */
[----:B------:R-:W-:Y:S05]  /*05c0*/  CALL.REL.NOINC `($__internal_11_$__cuda_sm20_div_s64) ;  /* 0x0000000c00747944 */ /* 0x000fea0003c00000 */
[----:B------:R-:W-:Y:S01]  /*05d0*/  IMAD.MOV.U32 R24, RZ, RZ, R26 ;  /* 0x000000ffff187224 */ /* 0x000fe200078e001a */
[----:B------:R-:W-:Y:S01]  /*05e0*/  MOV R25, R27 ;  /* 0x0000001b00197202 */ /* 0x000fe20000000f00 */
[----:B------:R-:W-:Y:S06]  /*05f0*/  BRA `(.L_x_184) ;  /* 0x00000000005c7947 */ /* 0x000fec0003800000 */
.L_x_183:
        /* <DEDUP_REMOVED lines=23> */
.L_x_184:
        /* <DEDUP_REMOVED lines=28> */
[----:B------:R-:W-:-:S07]  /*0930*/  FMUL.FTZ R38, R25, -R38 ;  /* 0x8000002619267220 */ /* 0x000fce0000410000 */
.L_x_193:
[----:B------:R-:W-:Y:S01]  /*0940*/  VIADD R40, R40, 0x1 ;  /* 0x0000000128287836 */ /* 0x000fe20000000000 */
[----:B------:R-:W-:Y:S03]  /*0950*/  BSSY B0, `(.L_x_185) ;  /* 0x000000c000007945 */ /* 0x000fe60003800000 */
[C---:B------:R-:W-:Y:S01]  /*0960*/  IMAD.HI.U32 R25, R40.reuse, -0x2daee0ad, RZ ;  /* 0xd2511f5328197827 */ /* 0x040fe200078e00ff */
[----:B------:R-:W-:-:S13]  /*0970*/  ISETP.NE.AND P0, PT, R40, RZ, PT ;  /* 0x000000ff2800720c */ /* 0x000fda0003f05270 */
[----:B--2---:R-:W-:Y:S05]  /*0980*/  @P0 BRA `(.L_x_186) ;  /* 0x0000000000200947 */ /* 0x004fea0003800000 */
        /* <DEDUP_REMOVED lines=8> */
.L_x_186:
[----:B------:R-:W-:Y:S05]  /*0a10*/  BSYNC B0 ;  /* 0x0000000000007941 */ /* 0x000fea0003800000 */
.L_x_185:
        /* <DEDUP_REMOVED lines=9> */
[----:B------:R-:W-:Y:S01]  /*0ab0*/  IMAD.MOV.U32 R49, RZ, RZ, R45 ;  /* 0x000000ffff317224 */ /* 0x000fe200078e002d */
        /* <DEDUP_REMOVED lines=46> */
[----:B------:R-:W-:Y:S01]  /*0da0*/  IMAD.MOV.U32 R49, RZ, RZ, R44 ;  /* 0x000000ffff317224 */ /* 0x000fe200078e002c */
[----:B------:R-:W-:Y:S01]  /*0db0*/  MOV R46, R43 ;  /* 0x0000002b002e7202 */ /* 0x000fe20000000f00 */
[----:B------:R-:W-:Y:S02]  /*0dc0*/  IMAD.MOV.U32 R30, RZ, RZ, R45 ;  /* 0x000000ffff1e7224 */ /* 0x000fe400078e002d */
[----:B------:R-:W-:Y:S01]  /*0dd0*/  IMAD.MOV.U32 R47, RZ, RZ, R29 ;  /* 0x000000ffff2f7224 */ /* 0x000fe200078e001d */
[----:B------:R-:W-:Y:S06]  /*0de0*/  BRA `(.L_x_187) ;  /* 0x0000000000107947 */ /* 0x000fec0003800000 */
.L_x_188:
[----:B------:R-:W-:Y:S01]  /*0df0*/  IMAD.MOV.U32 R49, RZ, RZ, R43 ;  /* 0x000000ffff317224 */ /* 0x000fe200078e002b */
[----:B------:R-:W-:Y:S01]  /*0e00*/  MOV R30, R29 ;  /* 0x0000001d001e7202 */ /* 0x000fe20000000f00 */
[----:B------:R-:W-:Y:S02]  /*0e10*/  IMAD.MOV.U32 R46, RZ, RZ, R32 ;  /* 0x000000ffff2e7224 */ /* 0x000fe400078e0020 */
[----:B------:R-:W-:-:S07]  /*0e20*/  IMAD.MOV.U32 R47, RZ, RZ, R24 ;  /* 0x000000ffff2f7224 */ /* 0x000fce00078e0018 */
.L_x_187:
[----:B-1----:R-:W-:Y:S01]  /*0e30*/  ISETP.GE.U32.AND P0, PT, R17, R26, PT ;  /* 0x0000001a1100720c */ /* 0x002fe20003f06070 */
[----:B------:R-:W-:Y:S01]  /*0e40*/  BSSY B0, `(.L_x_189) ;  /* 0x0000018000007945 */ /* 0x000fe20003800000 */
[----:B------:R-:W-:Y:S01]  /*0e50*/  HFMA2.MMA R28, -RZ, RZ, 0, 0 ;  /* 0x00000000ff1c7435 */ /* 0x000fe200000001ff */
[----:B------:R-:W-:Y:S01]  /*0e60*/  IMAD.MOV.U32 R29, RZ, RZ, 0x3ca00000 ;  /* 0x3ca00000ff1d7424 */ /* 0x000fe200078e00ff */
[----:B------:R-:W-:-:S13]  /*0e70*/  ISETP.GE.AND.EX P0, PT, R18, R27, PT, P0 ;  /* 0x0000001b1200720c */ /* 0x000fda0003f06300 */
[----:B------:R-:W-:Y:S05]  /*0e80*/  @P0 BRA `(.L_x_190) ;  /* 0x00000000004c0947 */ /* 0x000fea0003800000 */
[----:B------:R-:W-:Y:S01]  /*0e90*/  IMAD.WIDE.U32 R30, R30, 0x200000, RZ ;  /* 0x002000001e1e7825 */ /* 0x000fe200078e00ff */
[----:B------:R-:W-:Y:S01]  /*0ea0*/  UMOV UR4, 0xf0000000 ;  /* 0xf000000000047882 */ /* 0x000fe20000000000 */
[----:B------:R-:W-:Y:S01]  /*0eb0*/  UMOV UR5, 0x380fffff ;  /* 0x380fffff00057882 */ /* 0x000fe20000000000 */
[----:B------:R-:W-:Y:S01]  /*0ec0*/  MUFU.RCP R51, UR7 ;  /* 0x0000000700337d08 */ /* 0x000fe20008001000 */
[----:B------:R-:W-:Y:S01]  /*0ed0*/  IMAD.MOV.U32 R48, RZ, RZ, -0x4c800000 ;  /* 0xb3800000ff307424 */ /* 0x000fe200078e00ff */
[----:B------:R-:W-:Y:S01]  /*0ee0*/  LOP3.LUT R30, R30, R49, RZ, 0x3c, !PT ;  /* 0x000000311e1e7212 */ /* 0x000fe200078e3cff */
[----:B------:R-:W-:-:S05]  /*0ef0*/  IMAD R49, R17, UR6, RZ ;  /* 0x0000000611317c24 */ /* 0x000fca000f8e02ff */
[----:B------:R0:W1:Y:S02]  /*0f00*/  I2F.F64.U64 R44, R30 ;  /* 0x0000001e002c7312 */ /* 0x0000640000301800 */
[----:B0-----:R-:W-:-:S04]  /*0f10*/  IADD3 R30, P1, R49, UR10, RZ ;  /* 0x0000000a311e7c10 */ /* 0x001fc8000ff3e0ff */
[----:B------:R-:W-:Y:S01]  /*0f20*/  LEA.HI.X.SX32 R31, R49, UR11, 0x1, P1 ;  /* 0x0000000b311f7c11 */ /* 0x000fe200088f0eff */
[----:B-1----:R-:W-:-:S06]  /*0f30*/  DFMA R44, R44, R28, 5.5511151231257827021e-17 ;  /* 0x3c9000002c2c742b */ /* 0x002fcc000000001c */
[----:B------:R-:W0:Y:S02]  /*0f40*/  F2F.F32.F64 R43, R44 ;  /* 0x0000002c002b7310 */ /* 0x000e240000301000 */
[----:B------:R-:W-:-:S14]  /*0f50*/  DSETP.GEU.AND P0, PT, |R44|, UR4, PT ;  /* 0x000000042c007e2a */ /* 0x000fdc000bf0e200 */
[----:B0-----:R-:W-:-:S05]  /*0f60*/  @!P0 FMUL R43, R43, 1.175494350822287508e-38 ;  /* 0x008000002b2b8820 */ /* 0x001fca0000400000 */
[----:B------:R-:W-:-:S13]  /*0f70*/  FSETP.GE.FTZ.AND P0, PT, R43, 0.99999994039535522461, PT ;  /* 0x3f7fffff2b00780b */ /* 0x000fda0003f16000 */
[----:B------:R-:W0:Y:S02]  /*0f80*/  @!P0 MUFU.LG2 R43, R43 ;  /* 0x0000002b002b8308 */ /* 0x000e240000000c00 */
[----:B0-----:R-:W-:-:S04]  /*0f90*/  @!P0 FMUL.FTZ R48, R43, 0.69314718246459960938 ;  /* 0x3f3172182b308820 */ /* 0x001fc80000410000 */
[----:B------:R-:W-:-:S05]  /*0fa0*/  FMUL.FTZ R45, R51, -R48 ;  /* 0x80000030332d7220 */ /* 0x000fca0000410000 */
[----:B------:R0:W-:Y:S02]  /*0fb0*/  STG.E desc[UR8][R30.64], R45 ;  /* 0x0000002d1e007986 */ /* 0x0001e4000c101908 */
.L_x_190:
[----:B------:R-:W-:Y:S05]  /*0fc0*/  BSYNC B0 ;  /* 0x0000000000007941 */ /* 0x000fea0003800000 */
.L_x_189:
        /* <DEDUP_REMOVED lines=16> */
[----:B------:R-:W-:Y:S01]  /*10d0*/  DSETP.GEU.AND P0, PT, |R28|, UR4, PT ;  /* 0x000000041c007e2a */ /* 0x000fe2000bf0e200 */
[----:B------:R-:W-:Y:S02]  /*10e0*/  IMAD R31, R45, UR6, RZ ;  /* 0x000000062d1f7c24 */ /* 0x000fe4000f8e02ff */
[----:B------:R-:W-:-:S03]  /*10f0*/  IMAD.MOV.U32 R45, RZ, RZ, -0x4c800000 ;  /* 0xb3800000ff2d7424 */ /* 0x000fc600078e00ff */
[C---:B------:R-:W-:Y:S01]  /*1100*/  IADD3 R30, P1, R31.reuse, UR10, RZ ;  /* 0x0000000a1f1e7c10 */ /* 0x040fe2000ff3e0ff */
[----:B------:R-:W-:Y:S03]  /*1110*/  MUFU.RCP R46, UR7 ;  /* 0x00000007002e7d08 */ /* 0x000fe60008001000 */
[----:B------:R-:W-:-:S04]  /*1120*/  LEA.HI.X.SX32 R31, R31, UR11, 0x1, P1 ;  /* 0x0000000b1f1f7c11 */ /* 0x000fc800088f0eff */
[----:B0-----:R-:W-:-:S05]  /*1130*/  @!P0 FMUL R43, R43, 1.175494350822287508e-38 ;  /* 0x008000002b2b8820 */ /* 0x001fca0000400000 */
[----:B------:R-:W-:-:S13]  /*1140*/  FSETP.GE.FTZ.AND P0, PT, R43, 0.99999994039535522461, PT ;  /* 0x3f7fffff2b00780b */ /* 0x000fda0003f16000 */
[----:B------:R-:W0:Y:S02]  /*1150*/  @!P0 MUFU.LG2 R43, R43 ;  /* 0x0000002b002b8308 */ /* 0x000e240000000c00 */
[----:B0-----:R-:W-:-:S04]  /*1160*/  @!P0 FMUL.FTZ R45, R43, 0.69314718246459960938 ;  /* 0x3f3172182b2d8820 */ /* 0x001fc80000410000 */
[----:B------:R-:W-:-:S05]  /*1170*/  FMUL.FTZ R45, R46, -R45 ;  /* 0x8000002d2e2d7220 */ /* 0x000fca0000410000 */
[----:B------:R0:W-:Y:S02]  /*1180*/  STG.E desc[UR8][R30.64], R45 ;  /* 0x0000002d1e007986 */ /* 0x0001e4000c101908 */
.L_x_192:
[----:B------:R-:W-:Y:S05]  /*1190*/  BSYNC B0 ;  /* 0x0000000000007941 */ /* 0x000fea0003800000 */
.L_x_191:
[CC--:B------:R-:W-:Y:S01]  /*11a0*/  LEA R25, P1, R44.reuse, R17.reuse, 0x1 ;  /* 0x000000112c197211 */ /* 0x0c0fe200078208ff */
[----:B------:R-:W-:Y:S01]  /*11b0*/  IMAD R28, R44, 0x3, RZ ;  /* 0x000000032c1c7824 */ /* 0x000fe200078e02ff */
[----:B------:R-:W-:Y:S05]  /*11c0*/  WARPSYNC.ALL ;  /* 0x0000000000007948 */ /* 0x000fea0003800000 */
[----:B0-----:R-:W-:Y:S01]  /*11d0*/  IMAD.X R30, RZ, RZ, R18, P1 ;  /* 0x000000ffff1e7224 */ /* 0x001fe200008e0612 */
[----:B------:R-:W-:Y:S01]  /*11e0*/  ISETP.GE.U32.AND P0, PT, R25, R26, PT ;  /* 0x0000001a1900720c */ /* 0x000fe20003f06070 */
[----:B------:R-:W-:Y:S01]  /*11f0*/  IMAD.MOV.U32 R45, RZ, RZ, R24 ;  /* 0x000000ffff2d7224 */ /* 0x000fe200078e0018 */
[----:B------:R-:W-:-:S02]  /*1200*/  IADD3 R43, P2, R28, R17, RZ ;  /* 0x000000111c2b7210 */ /* 0x000fc40007f5e0ff */
[----:B------:R-:W-:Y:S02]  /*1210*/  ISETP.GE.AND.EX P0, PT, R30, R27, PT, P0 ;  /* 0x0000001b1e00720c */ /* 0x000fe40003f06300 */
[----:B------:R-:W-:Y:S02]  /*1220*/  IADD3.X R28, RZ, R18, RZ, P2, !PT ;  /* 0x00000012ff1c7210 */ /* 0x000fe400017fe4ff */
[----:B------:R-:W-:-:S04]  /*1230*/  ISETP.GE.U32.AND P1, PT, R43, R26, PT ;  /* 0x0000001a2b00720c */ /* 0x000fc80003f26070 */
[----:B------:R-:W-:-:S05]  /*1240*/  ISETP.GE.AND.EX P1, PT, R28, R27, PT, P1 ;  /* 0x0000001b1c00720c */ /* 0x000fca0003f26310 */
[----:B------:R-:W0:Y:S08]  /*1250*/  @!P0 LDC R46, c[0x0][0x240] ;  /* 0x00009000ff2e8b82 */ /* 0x000e300000000800 */
[----:B------:R-:W1:Y:S08]  /*1260*/  @!P0 LDC.64 R28, c[0x0][0x238] ;  /* 0x00008e00ff1c8b82 */ /* 0x000e700000000a00 */
[----:B------:R-:W2:Y:S01]  /*1270*/  @!P1 LDC R48, c[0x0][0x240] ;  /* 0x00009000ff309b82 */ /* 0x000ea20000000800 */
[----:B0-----:R-:W-:-:S07]  /*1280*/  @!P0 IMAD R25, R25, R46, RZ ;  /* 0x0000002e19198224 */ /* 0x001fce00078e02ff */
[----:B------:R-:W0:Y:S01]  /*1290*/  @!P1 LDC.64 R30, c[0x0][0x238] ;  /* 0x00008e00ff1e9b82 */ /* 0x000e220000000a00 */
[----:B-1----:R-:W-:-:S04]  /*12a0*/  @!P0 IADD3 R28, P2, R25, R28, RZ ;  /* 0x0000001c191c8210 */ /* 0x002fc80007f5e0ff */
[----:B------:R-:W-:Y:S01]  /*12b0*/  @!P0 LEA.HI.X.SX32 R29, R25, R29, 0x1, P2 ;  /* 0x0000001d191d8211 */ /* 0x000fe200010f0eff */
[----:B--2---:R-:W-:-:S04]  /*12c0*/  @!P1 IMAD R43, R43, R48, RZ ;  /* 0x000000302b2b9224 */ /* 0x004fc800078e02ff */
[----:B------:R2:W-:Y:S01]  /*12d0*/  @!P0 STG.E desc[UR8][R28.64], R37 ;  /* 0x000000251c008986 */ /* 0x0005e2000c101908 */
[----:B------:R-:W-:Y:S02]  /*12e0*/  LEA R17, P0, R44, R17, 0x2 ;  /* 0x000000112c117211 */ /* 0x000fe400078010ff */
[----:B------:R-:W-:-:S03]  /*12f0*/  MOV R44, R32 ;  /* 0x00000020002c7202 */ /* 0x000fc60000000f00 */
[----:B------:R-:W-:Y:S01]  /*1300*/  IMAD.X R18, RZ, RZ, R18, P0 ;  /* 0x000000ffff127224 */ /* 0x000fe200000e0612 */
[----:B------:R-:W-:Y:S02]  /*1310*/  ISETP.GE.U32.AND P0, PT, R17, R36, PT ;  /* 0x000000241100720c */ /* 0x000fe40003f06070 */
[C---:B0-----:R-:W-:Y:S02]  /*1320*/  @!P1 IADD3 R30, P3, R43.reuse, R30, RZ ;  /* 0x0000001e2b1e9210 */ /* 0x041fe40007f7e0ff */
[----:B------:R-:W-:Y:S02]  /*1330*/  ISETP.GE.AND.EX P0, PT, R18, R35, PT, P0 ;  /* 0x000000231200720c */ /* 0x000fe40003f06300 */
[----:B------:R-:W-:Y:S01]  /*1340*/  @!P1 LEA.HI.X.SX32 R31, R43, R31, 0x1, P3 ;  /* 0x0000001f2b1f9211 */ /* 0x000fe200018f0eff */
[----:B------:R-:W-:-:S04]  /*1350*/  IMAD.MOV.U32 R43, RZ, RZ, R33 ;  /* 0x000000ffff2b7224 */ /* 0x000fc800078e0021 */
[----:B------:R2:W-:Y:S01]  /*1360*/  @!P1 STG.E desc[UR8][R30.64], R38 ;  /* 0x000000261e009986 */ /* 0x0005e2000c101908 */
[----:B------:R-:W-:Y:S06]  /*1370*/  BAR.SYNC.DEFER_BLOCKING 0x0 ;  /* 0x0000000000007b1d */ /* 0x000fec0000010000 */
[----:B------:R-:W-:Y:S05]  /*1380*/  @!P0 BRA `(.L_x_193) ;  /* 0xfffffff4006c8947 */ /* 0x000fea000383ffff */
[----:B------:R-:W-:Y:S05]  /*1390*/  EXIT ;  /* 0x000000000000794d */ /* 0x000fea0003800000 */
        .weak           $__internal_11_$__cuda_sm20_div_s64
        .type           $__internal_11_$__cuda_sm20_div_s64,@function
        .size           $__internal_11_$__cuda_sm20_div_s64,(.L_x_293 - $__internal_11_$__cuda_sm20_div_s64)
$__internal_11_$__cuda_sm20_div_s64:
[----:B------:R-:W-:Y:S02]  /*13a0*/  UMOV UR5, URZ ;  /* 0x0000003f00057c82 */ /* 0x000fe40008000000 */
[----:B------:R-:W0:Y:S08]  /*13b0*/  I2F.U64.RP R31, UR4 ;  /* 0x00000004001f7d12 */ /* 0x000e300008309000 */
[----:B0-----:R-:W0:Y:S02]  /*13c0*/  MUFU.RCP R31, R31 ;  /* 0x0000001f001f7308 */ /* 0x001e240000001000 */
[----:B0-----:R-:W-:-:S06]  /*13d0*/  VIADD R26, R31, 0x1ffffffe ;  /* 0x1ffffffe1f1a7836 */ /* 0x001fcc0000000000 */
[----:B------:R-:W0:Y:S02]  /*13e0*/  F2I.U64.TRUNC R26, R26 ;  /* 0x0000001a001a7311 */ /* 0x000e24000020d800 */
[----:B0-----:R-:W-:-:S04]  /*13f0*/  IMAD.WIDE.U32 R24, R26, UR4, RZ ;  /* 0x000000041a187c25 */ /* 0x001fc8000f8e00ff */
[----:B------:R-:W-:Y:S01]  /*1400*/  IMAD R25, R27, UR4, R25 ;  /* 0x000000041b197c24 */ /* 0x000fe2000f8e0219 */
[----:B------:R-:W-:-:S04]  /*1410*/  IADD3 R33, P0, RZ, -R24, RZ ;  /* 0x80000018ff217210 */ /* 0x000fc80007f1e0ff */
[----:B------:R-:W-:Y:S01]  /*1420*/  IADD3.X R35, RZ, ~R25, RZ, P0, !PT ;  /* 0x80000019ff237210 */ /* 0x000fe200007fe4ff */
[----:B------:R-:W-:-:S04]  /*1430*/  IMAD.HI.U32 R24, R26, R33, RZ ;  /* 0x000000211a187227 */ /* 0x000fc800078e00ff */
[----:B------:R-:W-:Y:S02]  /*1440*/  IMAD.MOV.U32 R25, RZ, RZ, R26 ;  /* 0x000000ffff197224 */ /* 0x000fe400078e001a */
        /* <DEDUP_REMOVED lines=13> */
[----:B------:R-:W-:Y:S02]  /*1520*/  IADD3.X R26, RZ, ~R26, RZ, P0, !PT ;  /* 0x8000001aff1a7210 */ /* 0x000fe400007fe4ff */
[----:B------:R-:W-:Y:S01]  /*1530*/  SEL R27, R27, UR6, !P1 ;  /* 0x000000061b1b7c07 */ /* 0x000fe2000c800000 */
[----:B------:R-:W-:Y:S02]  /*1540*/  IMAD.X R32, RZ, RZ, ~UR7, P4 ;  /* 0x80000007ff207e24 */ /* 0x000fe4000a0e06ff */
[----:B------:R-:W-:-:S03]  /*1550*/  IMAD.WIDE.U32 R24, P0, R25, R26, R24 ;  /* 0x0000001a19187225 */ /* 0x000fc60007800018 */
[----:B------:R-:W-:Y:S01]  /*1560*/  SEL R32, R32, UR7, !P1 ;  /* 0x0000000720207c07 */ /* 0x000fe2000c800000 */
[----:B------:R-:W-:-:S04]  /*1570*/  IMAD.HI.U32 R36, R31, R26, RZ ;  /* 0x0000001a1f247227 */ /* 0x000fc800078e00ff */
[----:B------:R-:W-:-:S04]  /*1580*/  IMAD.HI.U32 R24, P2, R31, R33, R24 ;  /* 0x000000211f187227 */ /* 0x000fc80007840018 */
[----:B------:R-:W-:Y:S02]  /*1590*/  IMAD R25, R31, R26, RZ ;  /* 0x0000001a1f197224 */ /* 0x000fe400078e02ff */
[----:B------:R-:W-:-:S03]  /*15a0*/  IMAD.X R31, R36, 0x1, R31, P0 ;  /* 0x00000001241f7824 */ /* 0x000fc600000e061f */
[----:B------:R-:W-:Y:S01]  /*15b0*/  IADD3 R26, P3, R25, R24, RZ ;  /* 0x00000018191a7210 */ /* 0x000fe20007f7e0ff */
[----:B------:R-:W-:-:S03]  /*15c0*/  HFMA2.MMA R25, -RZ, RZ, 0, 0 ;  /* 0x00000000ff197435 */ /* 0x000fc600000001ff */
        /* <DEDUP_REMOVED lines=31> */
[-C--:B------:R-:W-:Y:S02]  /*17c0*/  IADD3.X R24, RZ, ~R27.reuse, RZ, P2, !PT ;  /* 0x8000001bff187210 */ /* 0x080fe400017fe4ff */
[----:B------:R-:W-:Y:S02]  /*17d0*/  SEL R26, R25, R26, !P1 ;  /* 0x0000001a191a7207 */ /* 0x000fe40004800000 */
[----:B------:R-:W-:Y:S01]  /*17e0*/  SEL R27, R24, R27, !P1 ;  /* 0x0000001b181b7207 */ /* 0x000fe20004800000 */
[----:B------:R-:W-:Y:S01]  /*17f0*/  IMAD.MOV.U32 R24, RZ, RZ, R30 ;  /* 0x000000ffff187224 */ /* 0x000fe200078e001e */
[----:B------:R-:W-:-:S02]  /*1800*/  MOV R25, 0x0 ;  /* 0x0000000000197802 */ /* 0x000fc40000000f00 */
[----:B------:R-:W-:-:S04]  /*1810*/  ISETP.NE.AND.EX P0, PT, RZ, RZ, PT, P0 ;  /* 0x000000ffff00720c */ /* 0x000fc80003f05300 */
[----:B------:R-:W-:Y:S02]  /*1820*/  SEL R26, R26, 0xffffffff, P0 ;  /* 0xffffffff1a1a7807 */ /* 0x000fe40000000000 */
[----:B------:R-:W-:Y:S01]  /*1830*/  SEL R27, R27, 0xffffffff, P0 ;  /* 0xffffffff1b1b7807 */ /* 0x000fe20000000000 */
[----:B------:R-:W-:Y:S06]  /*1840*/  RET.REL.NODEC R24 `(_ZN2at6native65_GLOBAL__N__c0d6c1cb_32_DistributionExponentialKernel_cu_5881736643distribution_elementwise_grid_stride_kernelIfLi4EZNS0_9templates4cuda21uniform_and_transformIffPNS_17CUDAGeneratorImplEZZZNS4_18exponential_kernelIS7_EEvRNS_18TensorIteratorBaseEdT_ENKUlvE_clEvENKUlvE0_clEvEUlfE_EEvSA_T1_T2_EUlP24curandStatePhilox4_32_10E_ZNS1_27distribution_nullary_kernelIff7double2S7_SJ_SE_EEvSA_SG_RKT3_T4_EUlifE_EEvlNS_15PhiloxCudaStateESF_SG_) ;  /* 0xffffffe418ec7950 */ /* 0x000fec0003c3ffff */
.L_x_194:
        /* <DEDUP_REMOVED lines=11> */
.L_x_293:


//--------------------- .text._ZN2at6native65_GLOBAL__N__c0d6c1cb_32_DistributionExponentialKernel_cu_5881736643distribution_elementwise_grid_stride_kernelIdLi2EZNS0_9templates4cuda21uniform_and_transformIddPNS_17CUDAGeneratorImplEZZZNS4_18exponential_kernelIS7_EEvRNS_18TensorIteratorBaseEdT_ENKUlvE_clEvENKUlvE_clEvEUldE_EEvSA_T1_T2_EUlP24curandStatePhilox4_32_10E0_ZNS1_27distribution_nullary_kernelIdd6float4S7_SJ_SE_EEvSA_SG_RKT3_T4_EUlidE0_EEvlNS_15PhiloxCudaStateESF_SG_ --------------------------
	.section	.text._ZN2at6native65_GLOBAL__N__c0d6c1cb_32_DistributionExponentialKernel_cu_5881736643distribution_elementwise_grid_stride_kernelIdLi2EZNS0_9templates4cuda21uniform_and_transformIddPNS_17CUDAGeneratorImplEZZZNS4_18exponential_kernelIS7_EEvRNS_18TensorIteratorBaseEdT_ENKUlvE_clEvENKUlvE_clEvEUldE_EEvSA_T1_T2_EUlP24curandStatePhilox4_32_10E0_ZNS1_27distribution_nullary_kernelIdd6float4S7_SJ_SE_EEvSA_SG_RKT3_T4_EUlidE0_EEvlNS_15PhiloxCudaStateESF_SG_,"ax",@progbits
	.align	128
.text._ZN2at6native65_GLOBAL__N__c0d6c1cb_32_DistributionExponentialKernel_cu_5881736643distribution_elementwise_grid_stride_kernelIdLi2EZNS0_9templates4cuda21uniform_and_transformIddPNS_17CUDAGeneratorImplEZZZNS4_18exponential_kernelIS7_EEvRNS_18TensorIteratorBaseEdT_ENKUlvE_clEvENKUlvE_clEvEUldE_EEvSA_T1_T2_EUlP24curandStatePhilox4_32_10E0_ZNS1_27distribution_nullary_kernelIdd6float4S7_SJ_SE_EEvSA_SG_RKT3_T4_EUlidE0_EEvlNS_15PhiloxCudaStateESF_SG_:
        .type           _ZN2at6native65_GLOBAL__N__c0d6c1cb_32_DistributionExponentialKernel_cu_5881736643distribution_elementwise_grid_stride_kernelIdLi2EZNS0_9templates4cuda21uniform_and_transformIddPNS_17CUDAGeneratorImplEZZZNS4_18exponential_kernelIS7_EEvRNS_18TensorIteratorBaseEdT_ENKUlvE_clEvENKUlvE_clEvEUldE_EEvSA_T1_T2_EUlP24curandStatePhilox4_32_10E0_ZNS1_27distribution_nullary_kernelIdd6float4S7_SJ_SE_EEvSA_SG_RKT3_T4_EUlidE0_EEvlNS_15PhiloxCudaStateESF_SG_,@function
        .size           _ZN2at6native65_GLOBAL__N__c0d6c1cb_32_DistributionExponentialKernel_cu_5881736643distribution_elementwise_grid_stride_kernelIdLi2EZNS0_9templates4cuda21uniform_and_transformIddPNS_17CUDAGeneratorImplEZZZNS4_18exponential_kernelIS7_EEvRNS_18TensorIteratorBaseEdT_ENKUlvE_clEvENKUlvE_clEvEUldE_EEvSA_T1_T2_EUlP24curandStatePhilox4_32_10E0_ZNS1_27distribution_nullary_kernelIdd6float4S7_SJ_SE_EEvSA_SG_RKT3_T4_EUlidE0_EEvlNS_15PhiloxCudaStateESF_SG_,(.L_x_295 - _ZN2at6native65_GLOBAL__N__c0d6c1cb_32_DistributionExponentialKernel_cu_5881736643distribution_elementwise_grid_stride_kernelIdLi2EZNS0_9templates4cuda21uniform_and_transformIddPNS_17CUDAGeneratorImplEZZZNS4_18exponential_kernelIS7_EEvRNS_18TensorIteratorBaseEdT_ENKUlvE_clEvENKUlvE_clEvEUldE_EEvSA_T1_T2_EUlP24curandStatePhilox4_32_10E0_ZNS1_27distribution_nullary_kernelIdd6float4S7_SJ_SE_EEvSA_SG_RKT3_T4_EUlidE0_EEvlNS_15PhiloxCudaStateESF_SG_)
        .other          _ZN2at6native65_GLOBAL__N__c0d6c1cb_32_DistributionExponentialKernel_cu_5881736643distribution_elementwise_grid_stride_kernelIdLi2EZNS0_9templates4cuda21uniform_and_transformIddPNS_17CUDAGeneratorImplEZZZNS4_18exponential_kernelIS7_EEvRNS_18TensorIteratorBaseEdT_ENKUlvE_clEvENKUlvE_clEvEUldE_EEvSA_T1_T2_EUlP24curandStatePhilox4_32_10E0_ZNS1_27distribution_nullary_kernelIdd6float4S7_SJ_SE_EEvSA_SG_RKT3_T4_EUlidE0_EEvlNS_15PhiloxCudaStateESF_SG_,@"STO_CUDA_ENTRY STV_DEFAULT"
_ZN2at6native65_GLOBAL__N__c0d6c1cb_32_DistributionExponentialKernel_cu_5881736643distribution_elementwise_grid_stride_kernelIdLi2EZNS0_9templates4cuda21uniform_and_transformIddPNS_17CUDAGeneratorImplEZZZNS4_18exponential_kernelIS7_EEvRNS_18TensorIteratorBaseEdT_ENKUlvE_clEvENKUlvE_clEvEUldE_EEvSA_T1_T2_EUlP24curandStatePhilox4_32_10E0_ZNS1_27distribution_nullary_kernelIdd6float4S7_SJ_SE_EEvSA_SG_RKT3_T4_EUlidE0_EEvlNS_15PhiloxCudaStateESF_SG_:
        /* <DEDUP_REMOVED lines=9> */
[----:B0-----:R-:W-:Y:S02]  /*0090*/  @P0 IMAD.MOV.U32 R2, RZ, RZ, R22 ;  /* 0x000000ffff020224 */ /* 0x001fe400078e0016 */
        /* <DEDUP_REMOVED lines=10> */
[----:B------:R-:W-:Y:S02]  /*0140*/  UIADD3 UR4, UP0, UR4, -0x1, URZ ;  /* 0xffffffff04047890 */ /* 0x000fe4000ff1e03f */
[----:B------:R-:W-:Y:S01]  /*0150*/  MOV R41, R43 ;  /* 0x0000002b00297202 */ /* 0x000fe20000000f00 */
[----:B------:R-:W-:Y:S01]  /*0160*/  IMAD.WIDE.U32 R6, R42, -0x326172a9, RZ ;  /* 0xcd9e8d572a067825 */ /* 0x000fe200078e00ff */
[----:B------:R-:W-:Y:S01]  /*0170*/  UIADD3.X UR5, UR5, -0x1, URZ, UP0, !UPT ;  /* 0xffffffff05057890 */ /* 0x000fe200087fe43f */
[----:B---3--:R-:W-:-:S05]  /*0180*/  @P0 IADD3 R22, P1, R2, R5, RZ ;  /* 0x0000000502160210 */ /* 0x008fca0007f3e0ff */
[----:B------:R-:W-:Y:S01]  /*0190*/  @P0 IMAD.X R23, RZ, RZ, R3, P1 ;  /* 0x000000ffff170224 */ /* 0x000fe200008e0603 */
[----:B------:R-:W-:Y:S02]  /*01a0*/  ISETP.NE.U32.AND P0, PT, RZ, UR5, PT ;  /* 0x00000005ff007c0c */ /* 0x000fe4000bf05070 */
[C---:B----4-:R-:W-:Y:S02]  /*01b0*/  IADD3 R3, R15.reuse, -0x4498517b, RZ ;  /* 0xbb67ae850f037810 */ /* 0x050fe40007ffe0ff */
[--C-:B------:R-:W-:Y:S02]  /*01c0*/  SHF.R.U64 R0, R22, 0x2, R23.reuse ;  /* 0x0000000216007819 */ /* 0x100fe40000001217 */
[----:B------:R-:W-:Y:S02]  /*01d0*/  SHF.R.U32.HI R2, RZ, 0x2, R23 ;  /* 0x00000002ff027819 */ /* 0x000fe40000011617 */
[----:B------:R-:W-:Y:S01]  /*01e0*/  IADD3 R40, R15, -0x695add53, RZ ;  /* 0x96a522ad0f287810 */ /* 0x000fe20007ffe0ff */
[----:B------:R-:W-:Y:S01]  /*01f0*/  IMAD.WIDE.U32 R4, R0, -0x2daee0ad, RZ ;  /* 0xd2511f5300047825 */ /* 0x000fe200078e00ff */
[----:B------:R-:W-:-:S04]  /*0200*/  LOP3.LUT R8, R7, R2, R14, 0x96, !PT ;  /* 0x0000000207087212 */ /* 0x000fc800078e960e */
        /* <DEDUP_REMOVED lines=8> */
[----:B------:R-:W-:-:S03]  /*0290*/  IADD3 R5, R14, 0x3c6ef372, RZ ;  /* 0x3c6ef3720e057810 */ /* 0x000fc60007ffe0ff */
[----:B------:R-:W-:Y:S01]  /*02a0*/  IMAD.WIDE.U32 R6, R6, -0x2daee0ad, RZ ;  /* 0xd2511f5306067825 */ /* 0x000fe200078e00ff */
[----:B------:R-:W-:-:S04]  /*02b0*/  LOP3.LUT R5, R13, R10, R5, 0x96, !PT ;  /* 0x0000000a0d057212 */ /* 0x000fc800078e9605 */
[----:B------:R-:W-:Y:S01]  /*02c0*/  LOP3.LUT R10, R7, R8, R4, 0x96, !PT ;  /* 0x00000008070a7212 */ /* 0x000fe200078e9604 */
[----:B------:R-:W-:Y:S01]  /*02d0*/  IMAD.WIDE.U32 R8, R5, -0x2daee0ad, RZ ;  /* 0xd2511f5305087825 */ /* 0x000fe200078e00ff */
[----:B------:R-:W-:-:S03]  /*02e0*/  IADD3 R5, R15, 0x32370b8f, RZ ;  /* 0x32370b8f0f057810 */ /* 0x000fc60007ffe0ff */
[----:B------:R-:W-:Y:S01]  /*02f0*/  IMAD.WIDE.U32 R10, R10, -0x326172a9, RZ ;  /* 0xcd9e8d570a0a7825 */ /* 0x000fe200078e00ff */
[----:B------:R-:W-:-:S03]  /*0300*/  LOP3.LUT R16, R9, R6, R5, 0x96, !PT ;  /* 0x0000000609107212 */ /* 0x000fc600078e9605 */
[----:B------:R-:W-:Y:S02]  /*0310*/  VIADD R7, R14, 0xdaa66d2b ;  /* 0xdaa66d2b0e077836 */ /* 0x000fe40000000000 */
[----:B------:R-:W-:-:S03]  /*0320*/  IMAD.WIDE.U32 R16, R16, -0x326172a9, RZ ;  /* 0xcd9e8d5710107825 */ /* 0x000fc600078e00ff */
[----:B------:R-:W-:Y:S01]  /*0330*/  LOP3.LUT R12, R11, R12, R7, 0x96, !PT ;  /* 0x0000000c0b0c7212 */ /* 0x000fe200078e9607 */
[----:B------:R-:W-:Y:S01]  /*0340*/  VIADD R6, R15, 0xed9eba14 ;  /* 0xed9eba140f067836 */ /* 0x000fe20000000000 */
[C---:B------:R-:W-:Y:S01]  /*0350*/  IADD3 R7, R14.reuse, 0x78dde6e4, RZ ;  /* 0x78dde6e40e077810 */ /* 0x040fe20007ffe0ff */
[----:B------:R-:W-:Y:S02]  /*0360*/  VIADD R9, R14, 0x1715609d ;  /* 0x1715609d0e097836 */ /* 0x000fe40000000000 */
[----:B------:R-:W-:Y:S01]  /*0370*/  IMAD.WIDE.U32 R12, R12, -0x2daee0ad, RZ ;  /* 0xd2511f530c0c7825 */ /* 0x000fe200078e00ff */
[----:B------:R-:W-:Y:S02]  /*0380*/  LOP3.LUT R10, R17, R10, R7, 0x96, !PT ;  /* 0x0000000a110a7212 */ /* 0x000fe400078e9607 */
[----:B------:R-:W-:Y:S02]  /*0390*/  IADD3 R7, R15, -0x56f99767, RZ ;  /* 0xa90668990f077810 */ /* 0x000fe40007ffe0ff */
        /* <DEDUP_REMOVED lines=9> */
[----:B------:R-:W-:Y:S02]  /*0430*/  LOP3.LUT R11, R17, R18, R11, 0x96, !PT ;  /* 0x00000012110b7212 */ /* 0x000fe400078e960b */
[----:B------:R-:W-:Y:S02]  /*0440*/  IADD3 R9, R15, 0x1fd5c5a3, RZ ;  /* 0x1fd5c5a30f097810 */ /* 0x000fe40007ffe0ff */
[----:B------:R-:W-:Y:S01]  /*0450*/  LOP3.LUT R18, R13, R10, R8, 0x96, !PT ;  /* 0x0000000a0d127212 */ /* 0x000fe200078e9608 */
[----:B------:R-:W-:Y:S01]  /*0460*/  IMAD.WIDE.U32 R30, R11, -0x2daee0ad, RZ ;  /* 0xd2511f530b1e7825 */ /* 0x000fe200078e00ff */
[----:B------:R-:W-:-:S03]  /*0470*/  IADD3 R13, R14, -0xe443238, RZ ;  /* 0xf1bbcdc80e0d7810 */ /* 0x000fc60007ffe0ff */
[----:B------:R-:W-:Y:S01]  /*0480*/  IMAD.WIDE.U32 R18, R18, -0x326172a9, RZ ;  /* 0xcd9e8d5712127825 */ /* 0x000fe200078e00ff */
[----:B------:R-:W-:-:S03]  /*0490*/  LOP3.LUT R17, R31, R12, R9, 0x96, !PT ;  /* 0x0000000c1f117212 */ /* 0x000fc600078e9609 */
[----:B------:R-:W-:Y:S02]  /*04a0*/  VIADD R11, R14, 0x5384540f ;  /* 0x5384540f0e0b7836 */ /* 0x000fe40000000000 */
[----:B------:R-:W-:Y:S02]  /*04b0*/  VIADD R10, R15, 0xdb3d7428 ;  /* 0xdb3d74280f0a7836 */ /* 0x000fe40000000000 */
[----:B------:R-:W-:Y:S01]  /*04c0*/  IMAD.MOV.U32 R12, RZ, RZ, R43 ;  /* 0x000000ffff0c7224 */ /* 0x000fe200078e002b */
[----:B------:R-:W-:Y:S01]  /*04d0*/  LOP3.LUT R11, R19, R16, R11, 0x96, !PT ;  /* 0x00000010130b7212 */ /* 0x000fe200078e960b */
[----:B------:R-:W-:-:S04]  /*04e0*/  IMAD.WIDE.U32 R16, R17, -0x326172a9, RZ ;  /* 0xcd9e8d5711107825 */ /* 0x000fc800078e00ff */
[----:B------:R-:W-:Y:S01]  /*04f0*/  IMAD.WIDE.U32 R28, R11, -0x2daee0ad, RZ ;  /* 0xd2511f530b1c7825 */ /* 0x000fe200078e00ff */
[----:B------:R-:W-:Y:S02]  /*0500*/  LOP3.LUT R11, R17, R18, R13, 0x96, !PT ;  /* 0x00000012110b7212 */ /* 0x000fe400078e960d */
[----:B------:R-:W-:Y:S02]  /*0510*/  MOV R13, R42 ;  /* 0x0000002a000d7202 */ /* 0x000fe40000000f00 */
        /* <DEDUP_REMOVED lines=9> */
[----:B------:R-:W-:-:S04]  /*05b0*/  IMAD R21, R20, UR6, RZ ;  /* 0x0000000614157c24 */ /* 0x000fc8000f8e02ff */
[----:B------:R-:W-:-:S07]  /*05c0*/  IMAD.SHL.U32 R21, R21, 0x2, RZ ;  /* 0x0000000215157824 */ /* 0x000fce00078e00ff */
[----:B------:R-:W-:Y:S05]  /*05d0*/  CALL.REL.NOINC `($__internal_13_$__cuda_sm20_div_s64) ;  /* 0x0000003800c07944 */ /* 0x000fea0003c00000 */
[----:B------:R-:W-:Y:S05]  /*05e0*/  BRA `(.L_x_196) ;  /* 0x0000000000587947 */ /* 0x000fea0003800000 */
.L_x_195:
[----:B------:R-:W0:Y:S02]  /*05f0*/  LDC R17, c[0x0][0xc] ;  /* 0x00000300ff117b82 */ /* 0x000e240000000800 */
[----:B0-----:R-:W-:-:S05]  /*0600*/  IMAD R16, R20, R17, RZ ;  /* 0x0000001114107224 */ /* 0x001fca00078e02ff */
[----:B------:R-:W-:-:S04]  /*0610*/  SHF.L.U32 R18, R16, 0x1, RZ ;  /* 0x0000000110127819 */ /* 0x000fc800000006ff */
        /* <DEDUP_REMOVED lines=13> */
[----:B------:R-:W-:Y:S01]  /*06f0*/  @P0 IMAD.IADD R17, R17, 0x1, -R18 ;  /* 0x0000000111110824 */ /* 0x000fe200078e0a12 */
[----:B------:R-:W-:-:S04]  /*0700*/  @P0 IADD3 R16, R16, 0x1, RZ ;  /* 0x0000000110100810 */ /* 0x000fc80007ffe0ff */
[----:B------:R-:W-:Y:S02]  /*0710*/  ISETP.GE.U32.AND P1, PT, R17, R18, PT ;  /* 0x000000121100720c */ /* 0x000fe40003f26070 */
[----:B------:R-:W-:-:S11]  /*0720*/  MOV R17, RZ ;  /* 0x000000ff00117202 */ /* 0x000fd60000000f00 */
[----:B------:R-:W-:Y:S01]  /*0730*/  @P1 VIADD R16, R16, 0x1 ;  /* 0x0000000110101836 */ /* 0x000fe20000000000 */
[----:B------:R-:W-:-:S07]  /*0740*/  @!P2 LOP3.LUT R16, RZ, R18, RZ, 0x33, !PT ;  /* 0x00000012ff10a212 */ /* 0x000fce00078e33ff */
.L_x_196:
        /* <DEDUP_REMOVED lines=13> */
[----:B------:R-:W0:Y:S01]  /*0820*/  LDC R23, c[0x0][0x3dc] ;  /* 0x0000f700ff177b82 */ /* 0x000e220000000800 */
[----:B------:R-:W-:Y:S01]  /*0830*/  ULDC UR57, c[0x0][0x23c] ;  /* 0x00008f0000397ab9 */ /* 0x000fe20000000800 */
[----:B------:R-:W-:Y:S01]  /*0840*/  ULDC UR56, c[0x0][0x368] ;  /* 0x0000da0000387ab9 */ /* 0x000fe20000000800 */
        /* <DEDUP_REMOVED lines=13> */
[----:B------:R-:W2:Y:S01]  /*0920*/  LDC R46, c[0x0][0x238] ;  /* 0x00008e00ff2e7b82 */ /* 0x000ea20000000800 */
[----:B------:R-:W-:Y:S01]  /*0930*/  ULDC UR43, c[0x0][0x298] ;  /* 0x0000a600002b7ab9 */ /* 0x000fe20000000800 */
[----:B------:R-:W-:Y:S01]  /*0940*/  ULDC UR42, c[0x0][0x384] ;  /* 0x0000e100002a7ab9 */ /* 0x000fe20000000800 */
[----:B------:R-:W-:Y:S01]  /*0950*/  ULDC UR41, c[0x0][0x29c] ;  /* 0x0000a70000297ab9 */ /* 0x000fe20000000800 */
[----:B------:R-:W-:Y:S01]  /*0960*/  ULDC UR40, c[0x0][0x388] ;  /* 0x0000e20000287ab9 */ /* 0x000fe20000000800 */
[----:B------:R-:W-:Y:S01]  /*0970*/  ULDC UR39, c[0x0][0x2b0] ;  /* 0x0000ac0000277ab9 */ /* 0x000fe20000000800 */
[----:B------:R-:W-:Y:S01]  /*0980*/  ULDC UR38, c[0x0][0x38c] ;  /* 0x0000e30000267ab9 */ /* 0x000fe20000000800 */
[----:B------:R-:W-:Y:S01]  /*0990*/  ULDC UR37, c[0x0][0x2b4] ;  /* 0x0000ad0000257ab9 */ /* 0x000fe20000000800 */
[----:B0-----:R-:W1:Y:S01]  /*09a0*/  MUFU.RCP64H R17, R23 ;  /* 0x0000001700117308 */ /* 0x001e620000001800 */
[----:B------:R-:W-:Y:S01]  /*09b0*/  IADD3 R16, R23, 0x300402, RZ ;  /* 0x0030040217107810 */ /* 0x000fe20007ffe0ff */
[----:B------:R-:W-:Y:S01]  /*09c0*/  ULDC UR36, c[0x0][0x390] ;  /* 0x0000e40000247ab9 */ /* 0x000fe20000000800 */
[----:B------:R-:W-:Y:S01]  /*09d0*/  ULDC UR31, c[0x0][0x2c8] ;  /* 0x0000b200001f7ab9 */ /* 0x000fe20000000800 */
[----:B------:R-:W-:Y:S01]  /*09e0*/  ULDC UR4, c[0x0][0x394] ;  /* 0x0000e50000047ab9 */ /* 0x000fe20000000800 */
[----:B------:R-:W-:Y:S01]  /*09f0*/  FSETP.GEU.AND P0, PT, |R16|, 5.8789094863358348022e-39, PT ;  /* 0x004004021000780b */ /* 0x000fe20003f0e200 */
        /* <DEDUP_REMOVED lines=11> */
[----:B-1----:R-:W-:Y:S01]  /*0ab0*/  DFMA R18, R16, -R20, 1 ;  /* 0x3ff000001012742b */ /* 0x002fe20000000814 */
[----:B------:R-:W-:Y:S01]  /*0ac0*/  ULDC UR16, c[0x0][0x3ac] ;  /* 0x0000eb0000107ab9 */ /* 0x000fe20000000800 */
[----:B------:R-:W-:Y:S01]  /*0ad0*/  ULDC UR17, c[0x0][0x314] ;  /* 0x0000c50000117ab9 */ /* 0x000fe20000000800 */
[----:B------:R-:W-:Y:S01]  /*0ae0*/  ULDC UR18, c[0x0][0x3b0] ;  /* 0x0000ec0000127ab9 */ /* 0x000fe20000000800 */
[----:B------:R-:W-:Y:S01]  /*0af0*/  ULDC UR19, c[0x0][0x328] ;  /* 0x0000ca0000137ab9 */ /* 0x000fe20000000800 */
[----:B------:R-:W-:Y:S01]  /*0b00*/  ULDC UR20, c[0x0][0x3b4] ;  /* 0x0000ed0000147ab9 */ /* 0x000fe20000000800 */
[----:B------:R-:W-:Y:S01]  /*0b10*/  ULDC UR21, c[0x0][0x32c] ;  /* 0x0000cb0000157ab9 */ /* 0x000fe20000000800 */
[----:B------:R-:W-:Y:S01]  /*0b20*/  ULDC UR22, c[0x0][0x3b8] ;  /* 0x0000ee0000167ab9 */ /* 0x000fe20000000800 */
[----:B------:R-:W-:Y:S01]  /*0b30*/  DFMA R18, R18, R18, R18 ;  /* 0x000000121212722b */ /* 0x000fe20000000012 */
        /* <DEDUP_REMOVED lines=9> */
[----:B------:R-:W-:Y:S01]  /*0bd0*/  ULDC.64 UR32, c[0x0][0x240] ;  /* 0x0000900000207ab9 */ /* 0x000fe20000000a00 */
[----:B------:R-:W-:Y:S01]  /*0be0*/  IMAD R30, R30, -0x326172a9, RZ ;  /* 0xcd9e8d571e1e7824 */ /* 0x000fe200078e02ff */
[----:B------:R-:W-:-:S04]  /*0bf0*/  LOP3.LUT R45, R22, 0x3, RZ, 0xc0, !PT ;  /* 0x00000003162d7812 */ /* 0x000fc800078ec0ff */
[----:B------:R-:W-:-:S08]  /*0c00*/  DFMA R20, R18, -R20, 1 ;  /* 0x3ff000001214742b */ /* 0x000fd00000000814 */
[----:B------:R-:W-:Y:S01]  /*0c10*/  DFMA R16, R18, R20, R18 ;  /* 0x000000141210722b */ /* 0x000fe20000000012 */
[----:B------:R-:W0:Y:S01]  /*0c20*/  LDC.64 R18, c[0x0][0x210] ;  /* 0x00008400ff127b82 */ /* 0x000e220000000a00 */
[----:B--2---:R-:W-:Y:S09]  /*0c30*/  @P0 BRA `(.L_x_197) ;  /* 0x0000000000100947 */ /* 0x004ff20003800000 */
[----:B------:R-:W-:Y:S02]  /*0c40*/  LOP3.LUT R16, R23, 0x7fffffff, RZ, 0xc0, !PT ;  /* 0x7fffffff17107812 */ /* 0x000fe400078ec0ff */
[----:B------:R-:W-:-:S03]  /*0c50*/  MOV R26, 0xc80 ;  /* 0x00000c80001a7802 */ /* 0x000fc60000000f00 */
[----:B------:R-:W-:-:S07]  /*0c60*/  VIADD R27, R16, 0xfff00000 ;  /* 0xfff00000101b7836 */ /* 0x000fce0000000000 */
[----:B0-----:R-:W-:Y:S05]  /*0c70*/  CALL.REL.NOINC `($__internal_12_$__cuda_sm20_dblrcp_rn_slowpath_v3) ;  /* 0x00000030006c7944 */ /* 0x001fea0003c00000 */
.L_x_197:
        /* <DEDUP_REMOVED lines=13> */
.L_x_199:
[----:B------:R-:W-:Y:S05]  /*0d50*/  BSYNC B0 ;  /* 0x0000000000007941 */ /* 0x000fea0003800000 */
.L_x_198:
        /* <DEDUP_REMOVED lines=12> */
[C---:B------:R-:W-:Y:S01]  /*0e20*/  IADD3 R25, R14.reuse, 0x3c6ef372, RZ ;  /* 0x3c6ef3720e197810 */ /* 0x040fe20007ffe0ff */
[----:B------:R-:W-:Y:S01]  /*0e30*/  VIADD R47, R14, 0x8ff34781 ;  /* 0x8ff347810e2f7836 */ /* 0x000fe20000000000 */
[----:B------:R-:W-:Y:S01]  /*0e40*/  LOP3.LUT R21, R27, R24, R4, 0x96, !PT ;  /* 0x000000181b157212 */ /* 0x000fe200078e9604 */
[----:B------:R-:W-:-:S04]  /*0e50*/  IMAD.WIDE.U32 R22, R22, -0x326172a9, RZ ;  /* 0xcd9e8d5716167825 */ /* 0x000fc800078e00ff */
        /* <DEDUP_REMOVED lines=32> */
[----:B------:R-:W-:-:S04]  /*1060*/  IMAD.WIDE.U32 R20, R21, -0x326172a9, RZ ;  /* 0xcd9e8d5715147825 */ /* 0x000fc800078e00ff */
[----:B------:R-:W-:Y:S01]  /*1070*/  IMAD.HI.U32 R23, R11, -0x2daee0ad, RZ ;  /* 0xd2511f530b177827 */ /* 0x000fe200078e00ff */
[----:B------:R-:W-:Y:S02]  /*1080*/  LOP3.LUT R47, R21, R22, R47, 0x96, !PT ;  /* 0x00000016152f7212 */ /* 0x000fe400078e962f */
[----:B------:R-:W-:Y:S02]  /*1090*/  MOV R22, R30 ;  /* 0x0000001e00167202 */ /* 0x000fe40000000f00 */
[----:B------:R-:W-:Y:S01]  /*10a0*/  LOP3.LUT R48, R23, R48, R40, 0x96, !PT ;  /* 0x0000003017307212 */ /* 0x000fe200078e9628 */
[----:B------:R-:W-:Y:S06]  /*10b0*/  @!P0 BRA `(.L_x_200) ;  /* 0x00000000002c8947 */ /* 0x000fec0003800000 */
[----:B------:R-:W-:-:S13]  /*10c0*/  ISETP.NE.AND P0, PT, R45, 0x2, PT ;  /* 0x000000022d00780c */ /* 0x000fda0003f05270 */
[----:B------:R-:W-:Y:S05]  /*10d0*/  @!P0 BRA `(.L_x_201) ;  /* 0x00000000001c8947 */ /* 0x000fea0003800000 */
[----:B------:R-:W-:Y:S01]  /*10e0*/  ISETP.NE.AND P0, PT, R45, 0x3, PT ;  /* 0x000000032d00780c */ /* 0x000fe20003f05270 */
[----:B------:R-:W-:Y:S01]  /*10f0*/  IMAD.MOV.U32 R22, RZ, RZ, R24 ;  /* 0x000000ffff167224 */ /* 0x000fe200078e0018 */
[----:B------:R-:W-:-:S11]  /*1100*/  MOV R28, R47 ;  /* 0x0000002f001c7202 */ /* 0x000fd60000000f00 */
[----:B------:R-:W-:Y:S05]  /*1110*/  @!P0 BRA `(.L_x_200) ;  /* 0x0000000000148947 */ /* 0x000fea0003800000 */
[----:B------:R-:W-:Y:S01]  /*1120*/  IMAD.MOV.U32 R22, RZ, RZ, R29 ;  /* 0x000000ffff167224 */ /* 0x000fe200078e001d */
[----:B------:R-:W-:Y:S01]  /*1130*/  MOV R28, R30 ;  /* 0x0000001e001c7202 */ /* 0x000fe20000000f00 */
[----:B------:R-:W-:Y:S06]  /*1140*/  BRA `(.L_x_200) ;  /* 0x0000000000087947 */ /* 0x000fec0003800000 */
.L_x_201:
[----:B------:R-:W-:Y:S01]  /*1150*/  IMAD.MOV.U32 R22, RZ, RZ, R28 ;  /* 0x000000ffff167224 */ /* 0x000fe200078e001c */
[----:B------:R-:W-:-:S07]  /*1160*/  MOV R28, R24 ;  /* 0x00000018001c7202 */ /* 0x000fce0000000f00 */
.L_x_200:
[----:B0-----:R-:W-:Y:S01]  /*1170*/  ISETP.GE.U32.AND P0, PT, R13, R18, PT ;  /* 0x000000120d00720c */ /* 0x001fe20003f06070 */
[----:B------:R-:W-:Y:S01]  /*1180*/  IMAD.MOV.U32 R23, RZ, RZ, 0x2f800000 ;  /* 0x2f800000ff177424 */ /* 0x000fe200078e00ff */
[----:B------:R-:W-:Y:S01]  /*1190*/  I2FP.F32.U32 R49, R28 ;  /* 0x0000001c00317245 */ /* 0x000fe20000201000 */
[----:B------:R-:W-:Y:S01]  /*11a0*/  BSSY B0, `(.L_x_202) ;  /* 0x000015e000007945 */ /* 0x000fe20003800000 */
[----:B------:R-:W-:-:S03]  /*11b0*/  ISETP.GE.AND.EX P0, PT, R12, R19, PT, P0 ;  /* 0x000000130c00720c */ /* 0x000fc60003f06300 */
[----:B------:R-:W-:-:S10]  /*11c0*/  FFMA.FTZ R49, R49, R23, 1.1641532182693481445e-10 ;  /* 0x2f00000031317423 */ /* 0x000fd40000010017 */
[----:B------:R-:W-:Y:S05]  /*11d0*/  @P0 BRA `(.L_x_203) ;  /* 0x0000001400680947 */ /* 0x000fea0003800000 */
[----:B------:R-:W-:Y:S01]  /*11e0*/  I2FP.F32.U32 R22, R22 ;  /* 0x0000001600167245 */ /* 0x000fe20000201000 */
[----:B------:R-:W-:Y:S01]  /*11f0*/  HFMA2.MMA R24, -RZ, RZ, 0, 0 ;  /* 0x00000000ff187435 */ /* 0x000fe200000001ff */
[----:B------:R-:W-:-:S03]  /*1200*/  ISETP.NE.AND P0, PT, R46, RZ, PT ;  /* 0x000000ff2e00720c */ /* 0x000fc60003f05270 */
[----:B------:R-:W-:-:S04]  /*1210*/  FFMA.FTZ R22, R22, R23, 1.1641532182693481445e-10 ;  /* 0x2f00000016167423 */ /* 0x000fc80000010017 */
[----:B------:R-:W-:-:S04]  /*1220*/  FMUL.FTZ R22, R22, 1 ;  /* 0x3f80000016167820 */ /* 0x000fc80000410000 */
[----:B------:R0:W1:Y:S02]  /*1230*/  F2F.F64.F32 R26, R22 ;  /* 0x00000016001a7310 */ /* 0x0000640000201800 */
[----:B------:R-:W-:Y:S05]  /*1240*/  @!P0 BRA `(.L_x_204) ;  /* 0x0000000c00dc8947 */ /* 0x000fea0003800000 */
[----:B------:R-:W-:Y:S01]  /*1250*/  MOV R23, R13 ;  /* 0x0000000d00177202 */ /* 0x000fe20000000f00 */
[----:B0-----:R-:W-:Y:S01]  /*1260*/  IMAD.MOV.U32 R22, RZ, RZ, RZ ;  /* 0x000000ffff167224 */ /* 0x001fe200078e00ff */
        /* <DEDUP_REMOVED lines=245> */
.L_x_204:
[----:B------:R-:W-:Y:S01]  /*21c0*/  UMOV UR34, 0xffffffff ;  /* 0xffffffff00227882 */ /* 0x000fe20000000000 */
[----:B------:R-:W-:Y:S01]  /*21d0*/  UMOV UR35, 0x3fefffff ;  /* 0x3fefffff00237882 */ /* 0x000fe20000000000 */
[----:B------:R-:W-:Y:S01]  /*21e0*/  BSSY B1, `(.L_x_205) ;  /* 0x0000057000017945 */ /* 0x000fe20003800000 */
[----:B-1----:R-:W-:Y:S01]  /*21f0*/  DSETP.GE.AND P0, PT, R26, UR34, PT ;  /* 0x000000221a007e2a */ /* 0x002fe2000bf06000 */
[----:B------:R-:W-:Y:S01]  /*2200*/  ULDC.64 UR34, c[0x0][0x3d0] ;  /* 0x0000f40000227ab9 */ /* 0x000fe20000000a00 */
[----:B------:R-:W-:Y:S01]  /*2210*/  IMAD.MOV.U32 R25, RZ, RZ, -0x43600000 ;  /* 0xbca00000ff197424 */ /* 0x000fe200078e00ff */
[----:B0-----:R-:W-:Y:S02]  /*2220*/  IADD3 R22, P1, R24, UR34, RZ ;  /* 0x0000002218167c10 */ /* 0x001fe4000ff3e0ff */
[----:B------:R-:W-:Y:S02]  /*2230*/  MOV R24, 0x0 ;  /* 0x0000000000187802 */ /* 0x000fe40000000f00 */
[----:B------:R-:W-:-:S07]  /*2240*/  IADD3.X R23, RZ, UR35, RZ, P1, !PT ;  /* 0x00000023ff177c10 */ /* 0x000fce0008ffe4ff */
[----:B------:R-:W-:Y:S05]  /*2250*/  @P0 BRA `(.L_x_206) ;  /* 0x00000004003c0947 */ /* 0x000fea0003800000 */
[----:B------:R-:W-:Y:S01]  /*2260*/  ISETP.GT.AND P0, PT, R27, 0xfffff, PT ;  /* 0x000fffff1b00780c */ /* 0x000fe20003f04270 */
[----:B------:R-:W-:Y:S01]  /*2270*/  IMAD.MOV.U32 R29, RZ, RZ, R27 ;  /* 0x000000ffff1d7224 */ /* 0x000fe200078e001b */
[----:B------:R-:W-:Y:S01]  /*2280*/  MOV R30, R26 ;  /* 0x0000001a001e7202 */ /* 0x000fe20000000f00 */
[----:B------:R-:W-:-:S10]  /*2290*/  IMAD.MOV.U32 R28, RZ, RZ, -0x3ff ;  /* 0xfffffc01ff1c7424 */ /* 0x000fd400078e00ff */
[----:B------:R-:W-:Y:S01]  /*22a0*/  @!P0 DMUL R26, R26, 1.80143985094819840000e+16 ;  /* 0x435000001a1a8828 */ /* 0x000fe20000000000 */
[----:B------:R-:W-:-:S09]  /*22b0*/  @!P0 IMAD.MOV.U32 R28, RZ, RZ, -0x435 ;  /* 0xfffffbcbff1c8424 */ /* 0x000fd200078e00ff */
[----:B------:R-:W-:Y:S01]  /*22c0*/  @!P0 IMAD.MOV.U32 R29, RZ, RZ, R27 ;  /* 0x000000ffff1d8224 */ /* 0x000fe200078e001b */
[----:B------:R-:W-:-:S04]  /*22d0*/  @!P0 MOV R30, R26 ;  /* 0x0000001a001e8202 */ /* 0x000fc80000000f00 */
[----:B------:R-:W-:-:S04]  /*22e0*/  IADD3 R24, R29, -0x1, RZ ;  /* 0xffffffff1d187810 */ /* 0x000fc80007ffe0ff */
[----:B------:R-:W-:-:S13]  /*22f0*/  ISETP.GE.U32.AND P1, PT, R24, 0x7fefffff, PT ;  /* 0x7fefffff1800780c */ /* 0x000fda0003f26070 */
[----:B------:R-:W-:Y:S01]  /*2300*/  @P1 IMAD.MOV.U32 R24, RZ, RZ, 0x0 ;  /* 0x00000000ff181424 */ /* 0x000fe200078e00ff */
[----:B------:R-:W-:Y:S02]  /*2310*/  @P1 MOV R25, 0x7ff00000 ;  /* 0x7ff0000000191802 */ /* 0x000fe40000000f00 */
[----:B------:R-:W-:-:S04]  /*2320*/  @P1 FSETP.NEU.FTZ.AND P2, PT, R27, RZ, PT ;  /* 0x000000ff1b00120b */ /* 0x000fc80003f5d000 */
[----:B------:R-:W-:-:S10]  /*2330*/  @P1 DFMA R24, R26, R24, +INF ;  /* 0x7ff000001a18142b */ /* 0x000fd40000000018 */
[----:B------:R-:W-:Y:S02]  /*2340*/  @P1 FSEL R24, R24, RZ, P2 ;  /* 0x000000ff18181208 */ /* 0x000fe40001000000 */
[----:B------:R-:W-:Y:S01]  /*2350*/  @P1 FSEL R25, R25, -QNAN , P2 ;  /* 0xfff0000019191808 */ /* 0x000fe20001000000 */
[----:B------:R-:W-:Y:S06]  /*2360*/  @P1 BRA `(.L_x_206) ;  /* 0x0000000000f81947 */ /* 0x000fec0003800000 */
[----:B------:R-:W-:Y:S01]  /*2370*/  LOP3.LUT R24, R29, 0x800fffff, RZ, 0xc0, !PT ;  /* 0x800fffff1d187812 */ /* 0x000fe200078ec0ff */
[----:B------:R-:W-:Y:S01]  /*2380*/  IMAD.MOV.U32 R26, RZ, RZ, RZ ;  /* 0x000000ffff1a7224 */ /* 0x000fe200078e00ff */
[----:B------:R-:W-:Y:S01]  /*2390*/  UMOV UR34, 0x3ae80f1e ;  /* 0x3ae80f1e00227882 */ /* 0x000fe20000000000 */
[----:B------:R-:W-:Y:S01]  /*23a0*/  UMOV UR35, 0x3eb1380b ;  /* 0x3eb1380b00237882 */ /* 0x000fe20000000000 */
[----:B------:R-:W-:Y:S01]  /*23b0*/  LOP3.LUT R25, R24, 0x3ff00000, RZ, 0xfc, !PT ;  /* 0x3ff0000018197812 */ /* 0x000fe200078efcff */
[----:B------:R-:W-:Y:S01]  /*23c0*/  UMOV UR60, 0x9999a3c4 ;  /* 0x9999a3c4003c7882 */ /* 0x000fe20000000000 */
[----:B------:R-:W-:Y:S01]  /*23d0*/  MOV R24, R30 ;  /* 0x0000001e00187202 */ /* 0x000fe20000000f00 */
[----:B------:R-:W-:Y:S01]  /*23e0*/  UMOV UR61, 0x3f899999 ;  /* 0x3f899999003d7882 */ /* 0x000fe20000000000 */
[----:B------:R-:W-:Y:S02]  /*23f0*/  ISETP.GE.AND P0, PT, R25, 0x3ff6a09f, PT ;  /* 0x3ff6a09f1900780c */ /* 0x000fe40003f06270 */
[----:B------:R-:W-:Y:S01]  /*2400*/  LEA.HI R28, R29, R28, RZ, 0xc ;  /* 0x0000001c1d1c7211 */ /* 0x000fe200078f60ff */
[----:B------:R-:W-:-:S10]  /*2410*/  IMAD.MOV.U32 R29, RZ, RZ, 0x43300000 ;  /* 0x43300000ff1d7424 */ /* 0x000fd400078e00ff */
[----:B------:R-:W-:Y:S01]  /*2420*/  @P0 VIADD R27, R25, 0xfff00000 ;  /* 0xfff00000191b0836 */ /* 0x000fe20000000000 */
[----:B------:R-:W-:-:S04]  /*2430*/  @P0 IADD3 R28, R28, 0x1, RZ ;  /* 0x000000011c1c0810 */ /* 0x000fc80007ffe0ff */
[----:B------:R-:W-:Y:S02]  /*2440*/  @P0 MOV R25, R27 ;  /* 0x0000001b00190202 */ /* 0x000fe40000000f00 */
[----:B------:R-:W-:-:S04]  /*2450*/  LOP3.LUT R28, R28, 0x80000000, RZ, 0x3c, !PT ;  /* 0x800000001c1c7812 */ /* 0x000fc800078e3cff */
[C---:B------:R-:W-:Y:S02]  /*2460*/  DADD R30, R24.reuse, 1 ;  /* 0x3ff00000181e7429 */ /* 0x040fe40000000000 */
[----:B------:R-:W-:-:S04]  /*2470*/  DADD R24, R24, -1 ;  /* 0xbff0000018187429 */ /* 0x000fc80000000000 */
[----:B------:R-:W0:Y:S02]  /*2480*/  MUFU.RCP64H R27, R31 ;  /* 0x0000001f001b7308 */ /* 0x000e240000001800 */
[----:B0-----:R-:W-:-:S08]  /*2490*/  DFMA R38, -R30, R26, 1 ;  /* 0x3ff000001e26742b */ /* 0x001fd0000000011a */
[----:B------:R-:W-:-:S08]  /*24a0*/  DFMA R38, R38, R38, R38 ;  /* 0x000000262626722b */ /* 0x000fd00000000026 */
[----:B------:R-:W-:Y:S01]  /*24b0*/  DFMA R38, R26, R38, R26 ;  /* 0x000000261a26722b */ /* 0x000fe2000000001a */
[----:B------:R-:W-:Y:S01]  /*24c0*/  MOV R26, 0x8b7a8b04 ;  /* 0x8b7a8b04001a7802 */ /* 0x000fe20000000f00 */
[----:B------:R-:W-:-:S06]  /*24d0*/  IMAD.MOV.U32 R27, RZ, RZ, 0x3ed0ee25 ;  /* 0x3ed0ee25ff1b7424 */ /* 0x000fcc00078e00ff */
[----:B------:R-:W-:-:S08]  /*24e0*/  DMUL R36, R38, R24 ;  /* 0x0000001826247228 */ /* 0x000fd00000000000 */
[----:B------:R-:W-:-:S08]  /*24f0*/  DFMA R36, R38, R24, R36 ;  /* 0x000000182624722b */ /* 0x000fd00000000024 */
[----:B------:R-:W-:Y:S02]  /*2500*/  DMUL R34, R36, R36 ;  /* 0x0000002424227228 */ /* 0x000fe40000000000 */
[----:B------:R-:W-:-:S06]  /*2510*/  DADD R30, R24, -R36 ;  /* 0x00000000181e7229 */ /* 0x000fcc0000000824 */
[----:B------:R-:W-:Y:S01]  /*2520*/  DFMA R26, R34, UR34, R26 ;  /* 0x00000022221a7c2b */ /* 0x000fe2000800001a */
[----:B------:R-:W-:Y:S01]  /*2530*/  UMOV UR34, 0x9f02676f ;  /* 0x9f02676f00227882 */ /* 0x000fe20000000000 */
[----:B------:R-:W-:Y:S01]  /*2540*/  UMOV UR35, 0x3ef3b266 ;  /* 0x3ef3b26600237882 */ /* 0x000fe20000000000 */
[----:B------:R-:W-:-:S05]  /*2550*/  DADD R30, R30, R30 ;  /* 0x000000001e1e7229 */ /* 0x000fca000000001e */
[----:B------:R-:W-:Y:S01]  /*2560*/  DFMA R32, R34, R26, UR34 ;  /* 0x0000002222207e2b */ /* 0x000fe2000800001a */
[----:B------:R-:W-:Y:S01]  /*2570*/  UMOV UR34, 0xa9ab0956 ;  /* 0xa9ab095600227882 */ /* 0x000fe20000000000 */
[----:B------:R-:W-:Y:S01]  /*2580*/  UMOV UR35, 0x3f1745cb ;  /* 0x3f1745cb00237882 */ /* 0x000fe20000000000 */
[----:B------:R-:W-:-:S05]  /*2590*/  DFMA R30, R24, -R36, R30 ;  /* 0x80000024181e722b */ /* 0x000fca000000001e */
[----:B------:R-:W-:Y:S01]  /*25a0*/  DFMA R32, R34, R32, UR34 ;  /* 0x0000002222207e2b */ /* 0x000fe20008000020 */
[----:B------:R-:W-:Y:S01]  /*25b0*/  UMOV UR34, 0x2d1b5154 ;  /* 0x2d1b515400227882 */ /* 0x000fe20000000000 */
[----:B------:R-:W-:Y:S01]  /*25c0*/  UMOV UR35, 0x3f3c71c7 ;  /* 0x3f3c71c700237882 */ /* 0x000fe20000000000 */
[----:B------:R-:W-:-:S05]  /*25d0*/  DMUL R30, R38, R30 ;  /* 0x0000001e261e7228 */ /* 0x000fca0000000000 */
[----:B------:R-:W-:Y:S01]  /*25e0*/  DFMA R32, R34, R32, UR34 ;  /* 0x0000002222207e2b */ /* 0x000fe20008000020 */
[----:B------:R-:W-:Y:S01]  /*25f0*/  UMOV UR34, 0x923be72d ;  /* 0x923be72d00227882 */ /* 0x000fe20000000000 */
[----:B------:R-:W-:-:S06]  /*2600*/  UMOV UR35, 0x3f624924 ;  /* 0x3f62492400237882 */ /* 0x000fcc0000000000 */
[----:B------:R-:W-:Y:S01]  /*2610*/  DFMA R32, R34, R32, UR34 ;  /* 0x0000002222207e2b */ /* 0x000fe20008000020 */
[----:B------:R-:W-:Y:S01]  /*2620*/  UMOV UR34, 0x80000000 ;  /* 0x8000000000227882 */ /* 0x000fe20000000000 */
[----:B------:R-:W-:Y:S02]  /*2630*/  UMOV UR35, 0x43300000 ;  /* 0x4330000000237882 */ /* 0x000fe40000000000 */
[----:B------:R-:W-:Y:S01]  /*2640*/  DADD R28, R28, -UR34 ;  /* 0x800000221c1c7e29 */ /* 0x000fe20008000000 */
[----:B------:R-:W-:Y:S01]  /*2650*/  UMOV UR34, 0xfefa39ef ;  /* 0xfefa39ef00227882 */ /* 0x000fe20000000000 */
[----:B------:R-:W-:Y:S02]  /*2660*/  UMOV UR35, 0x3fe62e42 ;  /* 0x3fe62e4200237882 */ /* 0x000fe40000000000 */
[----:B------:R-:W-:Y:S01]  /*2670*/  DFMA R32, R34, R32, UR60 ;  /* 0x0000003c22207e2b */ /* 0x000fe20008000020 */
[----:B------:R-:W-:Y:S01]  /*2680*/  UMOV UR60, 0x55555554 ;  /* 0x55555554003c7882 */ /* 0x000fe20000000000 */
[----:B------:R-:W-:-:S02]  /*2690*/  UMOV UR61, 0x3fb55555 ;  /* 0x3fb55555003d7882 */ /* 0x000fc40000000000 */
[----:B------:R-:W-:-:S04]  /*26a0*/  DFMA R26, R28, UR34, R36 ;  /* 0x000000221c1a7c2b */ /* 0x000fc80008000024 */
[----:B------:R-:W-:-:S04]  /*26b0*/  DFMA R32, R34, R32, UR60 ;  /* 0x0000003c22207e2b */ /* 0x000fc80008000020 */
[----:B------:R-:W-:Y:S01]  /*26c0*/  DFMA R24, -R28, UR34, R26 ;  /* 0x000000221c187c2b */ /* 0x000fe2000800011a */
[----:B------:R-:W-:Y:S01]  /*26d0*/  UMOV UR34, 0x3b39803f ;  /* 0x3b39803f00227882 */ /* 0x000fe20000000000 */
[----:B------:R-:W-:Y:S02]  /*26e0*/  UMOV UR35, 0x3c7abc9e ;  /* 0x3c7abc9e00237882 */ /* 0x000fe40000000000 */
[----:B------:R-:W-:-:S04]  /*26f0*/  DMUL R32, R34, R32 ;  /* 0x0000002022207228 */ /* 0x000fc80000000000 */
[----:B------:R-:W-:-:S04]  /*2700*/  DADD R24, -R36, R24 ;  /* 0x0000000024187229 */ /* 0x000fc80000000118 */
[----:B------:R-:W-:-:S08]  /*2710*/  DFMA R30, R36, R32, R30 ;  /* 0x00000020241e722b */ /* 0x000fd0000000001e */
[----:B------:R-:W-:-:S08]  /*2720*/  DADD R24, R30, -R24 ;  /* 0x000000001e187229 */ /* 0x000fd00000000818 */
[----:B------:R-:W-:-:S08]  /*2730*/  DFMA R24, R28, UR34, R24 ;  /* 0x000000221c187c2b */ /* 0x000fd00008000018 */
[----:B------:R-:W-:-:S11]  /*2740*/  DADD R24, R26, R24 ;  /* 0x000000001a187229 */ /* 0x000fd60000000018 */
.L_x_206:
[----:B------:R-:W-:Y:S05]  /*2750*/  BSYNC B1 ;  /* 0x0000000000017941 */ /* 0x000fea0003800000 */
.L_x_205:
[----:B------:R-:W-:-:S07]  /*2760*/  DMUL R24, R24, -R16 ;  /* 0x8000001018187228 */ /* 0x000fce0000000000 */
[----:B------:R0:W-:Y:S04]  /*2770*/  STG.E.64 desc[UR58][R22.64], R24 ;  /* 0x0000001816007986 */ /* 0x0001e8000c101b3a */
.L_x_203:
[----:B------:R-:W-:Y:S05]  /*2780*/  BSYNC B0 ;  /* 0x0000000000007941 */ /* 0x000fea0003800000 */
.L_x_202:
[----:B------:R-:W-:Y:S01]  /*2790*/  ULDC UR34, c[0x0][0xc] ;  /* 0x0000030000227ab9 */ /* 0x000fe20000000800 */
[----:B------:R-:W1:Y:S02]  /*27a0*/  LDC R50, c[0x0][RZ] ;  /* 0x00000000ff327b82 */ /* 0x000e640000000800 */
[----:B-1----:R-:W-:-:S05]  /*27b0*/  IMAD R50, R50, UR34, RZ ;  /* 0x0000002232327c24 */ /* 0x002fca000f8e02ff */
[----:B0-----:R-:W-:-:S04]  /*27c0*/  IADD3 R23, P1, R50, R13, RZ ;  /* 0x0000000d32177210 */ /* 0x001fc80007f3e0ff */
[----:B------:R-:W-:Y:S02]  /*27d0*/  ISETP.GE.U32.AND P0, PT, R23, R18, PT ;  /* 0x000000121700720c */ /* 0x000fe40003f06070 */
[----:B------:R-:W-:-:S04]  /*27e0*/  IADD3.X R22, RZ, R12, RZ, P1, !PT ;  /* 0x0000000cff167210 */ /* 0x000fc80000ffe4ff */
[----:B------:R-:W-:-:S13]  /*27f0*/  ISETP.GE.AND.EX P0, PT, R22, R19, PT, P0 ;  /* 0x000000131600720c */ /* 0x000fda0003f06300 */
[----:B------:R-:W-:Y:S05]  /*2800*/  @P0 BRA `(.L_x_207) ;  /* 0x00000014005c0947 */ /* 0x000fea0003800000 */
[----:B------:R-:W-:Y:S01]  /*2810*/  FMUL.FTZ R49, R49, 1 ;  /* 0x3f80000031317820 */ /* 0x000fe20000410000 */
[----:B------:R-:W-:Y:S01]  /*2820*/  ISETP.NE.AND P0, PT, R46, RZ, PT ;  /* 0x000000ff2e00720c */ /* 0x000fe20003f05270 */
[----:B------:R-:W-:Y:S02]  /*2830*/  IMAD.MOV.U32 R24, RZ, RZ, RZ ;  /* 0x000000ffff187224 */ /* 0x000fe400078e00ff */
[----:B------:R0:W1:Y:S10]  /*2840*/  F2F.F64.F32 R26, R49 ;  /* 0x00000031001a7310 */ /* 0x0000740000201800 */
[----:B0-----:R-:W-:Y:S05]  /*2850*/  @!P0 BRA `(.L_x_208) ;  /* 0x0000000c00d88947 */ /* 0x001fea0003800000 */
[----:B------:R-:W-:Y:S02]  /*2860*/  MOV R22, RZ ;  /* 0x000000ff00167202 */ /* 0x000fe40000000f00 */
        /* <DEDUP_REMOVED lines=245> */
.L_x_208:
[----:B------:R-:W-:Y:S01]  /*37c0*/  UMOV UR34, 0xffffffff ;  /* 0xffffffff00227882 */ /* 0x000fe20000000000 */
[----:B------:R-:W-:Y:S01]  /*37d0*/  UMOV UR35, 0x3fefffff ;  /* 0x3fefffff00237882 */ /* 0x000fe20000000000 */
[----:B------:R-:W-:Y:S01]  /*37e0*/  BSSY B0, `(.L_x_209) ;  /* 0x0000057000007945 */ /* 0x000fe20003800000 */
[----:B-1----:R-:W-:Y:S01]  /*37f0*/  DSETP.GE.AND P0, PT, R26, UR34, PT ;  /* 0x000000221a007e2a */ /* 0x002fe2000bf06000 */
[----:B------:R-:W-:Y:S01]  /*3800*/  ULDC.64 UR34, c[0x0][0x3d0] ;  /* 0x0000f40000227ab9 */ /* 0x000fe20000000a00 */
[----:B------:R-:W-:Y:S01]  /*3810*/  MOV R34, 0x0 ;  /* 0x0000000000227802 */ /* 0x000fe20000000f00 */
[----:B------:R-:W-:Y:S01]  /*3820*/  IMAD.MOV.U32 R35, RZ, RZ, -0x43600000 ;  /* 0xbca00000ff237424 */ /* 0x000fe200078e00ff */
[----:B------:R-:W-:-:S04]  /*3830*/  IADD3 R22, P1, R24, UR34, RZ ;  /* 0x0000002218167c10 */ /* 0x000fc8000ff3e0ff */
[----:B------:R-:W-:-:S06]  /*3840*/  IADD3.X R23, RZ, UR35, RZ, P1, !PT ;  /* 0x00000023ff177c10 */ /* 0x000fcc0008ffe4ff */
        /* <DEDUP_REMOVED lines=20> */
[----:B------:R-:W-:Y:S01]  /*3990*/  MOV R34, R28 ;  /* 0x0000001c00227202 */ /* 0x000fe20000000f00 */
[----:B------:R-:W-:Y:S01]  /*39a0*/  IMAD.MOV.U32 R31, RZ, RZ, 0x3ed0ee25 ;  /* 0x3ed0ee25ff1f7424 */ /* 0x000fe200078e00ff */
[----:B------:R-:W-:Y:S01]  /*39b0*/  LOP3.LUT R35, R24, 0x3ff00000, RZ, 0xfc, !PT ;  /* 0x3ff0000018237812 */ /* 0x000fe200078efcff */
[----:B------:R-:W-:Y:S01]  /*39c0*/  UMOV UR34, 0x3ae80f1e ;  /* 0x3ae80f1e00227882 */ /* 0x000fe20000000000 */
[----:B------:R-:W-:Y:S01]  /*39d0*/  MOV R30, 0x8b7a8b04 ;  /* 0x8b7a8b04001e7802 */ /* 0x000fe20000000f00 */
[----:B------:R-:W-:Y:S01]  /*39e0*/  UMOV UR35, 0x3eb1380b ;  /* 0x3eb1380b00237882 */ /* 0x000fe20000000000 */
[----:B------:R-:W-:Y:S01]  /*39f0*/  ISETP.GE.AND P0, PT, R35, 0x3ff6a09f, PT ;  /* 0x3ff6a09f2300780c */ /* 0x000fe20003f06270 */
[----:B------:R-:W-:Y:S01]  /*3a00*/  UMOV UR60, 0x9999a3c4 ;  /* 0x9999a3c4003c7882 */ /* 0x000fe20000000000 */
[----:B------:R-:W-:-:S11]  /*3a10*/  UMOV UR61, 0x3f899999 ;  /* 0x3f899999003d7882 */ /* 0x000fd60000000000 */
[----:B------:R-:W-:-:S05]  /*3a20*/  @P0 VIADD R25, R35, 0xfff00000 ;  /* 0xfff0000023190836 */ /* 0x000fca0000000000 */
[----:B------:R-:W-:-:S06]  /*3a30*/  @P0 MOV R35, R25 ;  /* 0x0000001900230202 */ /* 0x000fcc0000000f00 */
[C---:B------:R-:W-:Y:S02]  /*3a40*/  DADD R36, R34.reuse, 1 ;  /* 0x3ff0000022247429 */ /* 0x040fe40000000000 */
[----:B------:R-:W-:-:S04]  /*3a50*/  DADD R34, R34, -1 ;  /* 0xbff0000022227429 */ /* 0x000fc80000000000 */
[----:B------:R-:W0:Y:S02]  /*3a60*/  MUFU.RCP64H R27, R37 ;  /* 0x00000025001b7308 */ /* 0x000e240000001800 */
[----:B0-----:R-:W-:-:S08]  /*3a70*/  DFMA R24, -R36, R26, 1 ;  /* 0x3ff000002418742b */ /* 0x001fd0000000011a */
[----:B------:R-:W-:-:S08]  /*3a80*/  DFMA R24, R24, R24, R24 ;  /* 0x000000181818722b */ /* 0x000fd00000000018 */
[----:B------:R-:W-:-:S08]  /*3a90*/  DFMA R24, R26, R24, R26 ;  /* 0x000000181a18722b */ /* 0x000fd0000000001a */
[----:B------:R-:W-:-:S08]  /*3aa0*/  DMUL R26, R24, R34 ;  /* 0x00000022181a7228 */ /* 0x000fd00000000000 */
[----:B------:R-:W-:-:S08]  /*3ab0*/  DFMA R26, R24, R34, R26 ;  /* 0x00000022181a722b */ /* 0x000fd0000000001a */
[----:B------:R-:W-:-:S08]  /*3ac0*/  DMUL R28, R26, R26 ;  /* 0x0000001a1a1c7228 */ /* 0x000fd00000000000 */
[----:B------:R-:W-:Y:S01]  /*3ad0*/  DFMA R30, R28, UR34, R30 ;  /* 0x000000221c1e7c2b */ /* 0x000fe2000800001e */
[----:B------:R-:W-:Y:S01]  /*3ae0*/  UMOV UR34, 0x9f02676f ;  /* 0x9f02676f00227882 */ /* 0x000fe20000000000 */
[----:B------:R-:W-:-:S06]  /*3af0*/  UMOV UR35, 0x3ef3b266 ;  /* 0x3ef3b26600237882 */ /* 0x000fcc0000000000 */
[----:B------:R-:W-:Y:S01]  /*3b00*/  DFMA R36, R28, R30, UR34 ;  /* 0x000000221c247e2b */ /* 0x000fe2000800001e */
[----:B------:R-:W-:Y:S01]  /*3b10*/  UMOV UR34, 0xa9ab0956 ;  /* 0xa9ab095600227882 */ /* 0x000fe20000000000 */
[----:B------:R-:W-:Y:S01]  /*3b20*/  UMOV UR35, 0x3f1745cb ;  /* 0x3f1745cb00237882 */ /* 0x000fe20000000000 */
[----:B------:R-:W-:Y:S01]  /*3b30*/  LEA.HI R30, R33, R32, RZ, 0xc ;  /* 0x00000020211e7211 */ /* 0x000fe200078f60ff */
[----:B------:R-:W-:Y:S01]  /*3b40*/  DADD R32, R34, -R26 ;  /* 0x0000000022207229 */ /* 0x000fe2000000081a */
[----:B------:R-:W-:Y:S02]  /*3b50*/  IMAD.MOV.U32 R31, RZ, RZ, 0x43300000 ;  /* 0x43300000ff1f7424 */ /* 0x000fe400078e00ff */
[----:B------:R-:W-:Y:S01]  /*3b60*/  @P0 IADD3 R30, R30, 0x1, RZ ;  /* 0x000000011e1e0810 */ /* 0x000fe20007ffe0ff */
[----:B------:R-:W-:Y:S01]  /*3b70*/  DFMA R36, R28, R36, UR34 ;  /* 0x000000221c247e2b */ /* 0x000fe20008000024 */
[----:B------:R-:W-:Y:S01]  /*3b80*/  UMOV UR34, 0x2d1b5154 ;  /* 0x2d1b515400227882 */ /* 0x000fe20000000000 */
[----:B------:R-:W-:Y:S01]  /*3b90*/  UMOV UR35, 0x3f3c71c7 ;  /* 0x3f3c71c700237882 */ /* 0x000fe20000000000 */
[----:B------:R-:W-:Y:S01]  /*3ba0*/  LOP3.LUT R30, R30, 0x80000000, RZ, 0x3c, !PT ;  /* 0x800000001e1e7812 */ /* 0x000fe200078e3cff */
[----:B------:R-:W-:-:S04]  /*3bb0*/  DADD R32, R32, R32 ;  /* 0x0000000020207229 */ /* 0x000fc80000000020 */
[----:B------:R-:W-:Y:S01]  /*3bc0*/  DFMA R36, R28, R36, UR34 ;  /* 0x000000221c247e2b */ /* 0x000fe20008000024 */
[----:B------:R-:W-:Y:S01]  /*3bd0*/  UMOV UR34, 0x923be72d ;  /* 0x923be72d00227882 */ /* 0x000fe20000000000 */
[----:B------:R-:W-:Y:S02]  /*3be0*/  UMOV UR35, 0x3f624924 ;  /* 0x3f62492400237882 */ /* 0x000fe40000000000 */
[----:B------:R-:W-:-:S04]  /*3bf0*/  DFMA R32, R34, -R26, R32 ;  /* 0x8000001a2220722b */ /* 0x000fc80000000020 */
[----:B------:R-:W-:Y:S01]  /*3c00*/  DFMA R36, R28, R36, UR34 ;  /* 0x000000221c247e2b */ /* 0x000fe20008000024 */
[----:B------:R-:W-:Y:S01]  /*3c10*/  UMOV UR34, 0x80000000 ;  /* 0x8000000000227882 */ /* 0x000fe20000000000 */
[----:B------:R-:W-:Y:S02]  /*3c20*/  UMOV UR35, 0x43300000 ;  /* 0x4330000000237882 */ /* 0x000fe40000000000 */
[----:B------:R-:W-:Y:S01]  /*3c30*/  DADD R30, R30, -UR34 ;  /* 0x800000221e1e7e29 */ /* 0x000fe20008000000 */
[----:B------:R-:W-:Y:S01]  /*3c40*/  UMOV UR34, 0xfefa39ef ;  /* 0xfefa39ef00227882 */ /* 0x000fe20000000000 */
[----:B------:R-:W-:Y:S01]  /*3c50*/  UMOV UR35, 0x3fe62e42 ;  /* 0x3fe62e4200237882 */ /* 0x000fe20000000000 */
[----:B------:R-:W-:Y:S02]  /*3c60*/  DMUL R32, R24, R32 ;  /* 0x0000002018207228 */ /* 0x000fe40000000000 */
[----:B------:R-:W-:Y:S01]  /*3c70*/  DFMA R36, R28, R36, UR60 ;  /* 0x0000003c1c247e2b */ /* 0x000fe20008000024 */
[----:B------:R-:W-:Y:S01]  /*3c80*/  UMOV UR60, 0x55555554 ;  /* 0x55555554003c7882 */ /* 0x000fe20000000000 */
[----:B------:R-:W-:Y:S01]  /*3c90*/  UMOV UR61, 0x3fb55555 ;  /* 0x3fb55555003d7882 */ /* 0x000fe20000000000 */
[----:B------:R-:W-:-:S05]  /*3ca0*/  DFMA R34, R30, UR34, R26 ;  /* 0x000000221e227c2b */ /* 0x000fca000800001a */
[----:B------:R-:W-:-:S03]  /*3cb0*/  DFMA R36, R28, R36, UR60 ;  /* 0x0000003c1c247e2b */ /* 0x000fc60008000024 */
[----:B------:R-:W-:Y:S01]  /*3cc0*/  DFMA R38, -R30, UR34, R34 ;  /* 0x000000221e267c2b */ /* 0x000fe20008000122 */
[----:B------:R-:W-:Y:S01]  /*3cd0*/  UMOV UR34, 0x3b39803f ;  /* 0x3b39803f00227882 */ /* 0x000fe20000000000 */
[----:B------:R-:W-:-:S03]  /*3ce0*/  UMOV UR35, 0x3c7abc9e ;  /* 0x3c7abc9e00237882 */ /* 0x000fc60000000000 */
[----:B------:R-:W-:-:S03]  /*3cf0*/  DMUL R36, R28, R36 ;  /* 0x000000241c247228 */ /* 0x000fc60000000000 */
[----:B------:R-:W-:-:S05]  /*3d00*/  DADD R38, -R26, R38 ;  /* 0x000000001a267229 */ /* 0x000fca0000000126 */
[----:B------:R-:W-:-:S08]  /*3d10*/  DFMA R32, R26, R36, R32 ;  /* 0x000000241a20722b */ /* 0x000fd00000000020 */
[----:B------:R-:W-:-:S08]  /*3d20*/  DADD R32, R32, -R38 ;  /* 0x0000000020207229 */ /* 0x000fd00000000826 */
[----:B------:R-:W-:-:S08]  /*3d30*/  DFMA R32, R30, UR34, R32 ;  /* 0x000000221e207c2b */ /* 0x000fd00008000020 */
[----:B------:R-:W-:-:S11]  /*3d40*/  DADD R34, R34, R32 ;  /* 0x0000000022227229 */ /* 0x000fd60000000020 */
.L_x_210:
[----:B------:R-:W-:Y:S05]  /*3d50*/  BSYNC B0 ;  /* 0x0000000000007941 */ /* 0x000fea0003800000 */
.L_x_209:
[----:B------:R-:W-:-:S07]  /*3d60*/  DMUL R34, R34, -R16 ;  /* 0x8000001022227228 */ /* 0x000fce0000000000 */
[----:B------:R0:W-:Y:S04]  /*3d70*/  STG.E.64 desc[UR58][R22.64], R34 ;  /* 0x0000002216007986 */ /* 0x0001e8000c101b3a */
.L_x_207:
[----:B------:R-:W-:Y:S01]  /*3d80*/  LEA R13, P0, R50, R13, 0x1 ;  /* 0x0000000d320d7211 */ /* 0x000fe200078008ff */
[----:B------:R-:W-:Y:S05]  /*3d90*/  WARPSYNC.ALL ;  /* 0x0000000000007948 */ /* 0x000fea0003800000 */
[----:B------:R-:W-:Y:S01]  /*3da0*/  IADD3.X R12, RZ, R12, RZ, P0, !PT ;  /* 0x0000000cff0c7210 */ /* 0x000fe200007fe4ff */
        /* <DEDUP_REMOVED lines=8> */
        .weak           $__internal_12_$__cuda_sm20_dblrcp_rn_slowpath_v3
        .type           $__internal_12_$__cuda_sm20_dblrcp_rn_slowpath_v3,@function
        .size           $__internal_12_$__cuda_sm20_dblrcp_rn_slowpath_v3,($__internal_13_$__cuda_sm20_div_s64 - $__internal_12_$__cuda_sm20_dblrcp_rn_slowpath_v3)
$__internal_12_$__cuda_sm20_dblrcp_rn_slowpath_v3:
[----:B------:R-:W0:Y:S08]  /*3e30*/  LDC.64 R16, c[0x0][0x3d8] ;  /* 0x0000f600ff107b82 */ /* 0x000e300000000a00 */
[----:B------:R-:W1:Y:S01]  /*3e40*/  LDC R24, c[0x0][0x3dc] ;  /* 0x0000f700ff187b82 */ /* 0x000e620000000800 */
[----:B0-----:R-:W-:-:S14]  /*3e50*/  DSETP.GTU.AND P0, PT, |R16|, +INF , PT ;  /* 0x7ff000001000742a */ /* 0x001fdc0003f0c200 */
[----:B-1----:R-:W-:Y:S05]  /*3e60*/  @P0 BRA `(.L_x_211) ;  /* 0x0000000000840947 */ /* 0x002fea0003800000 */
[----:B------:R-:W-:-:S04]  /*3e70*/  LOP3.LUT R22, R24, 0x7fffffff, RZ, 0xc0, !PT ;  /* 0x7fffffff18167812 */ /* 0x000fc800078ec0ff */
[----:B------:R-:W-:-:S04]  /*3e80*/  IADD3 R20, R22, -0x1, RZ ;  /* 0xffffffff16147810 */ /* 0x000fc80007ffe0ff */
[----:B------:R-:W-:-:S13]  /*3e90*/  ISETP.GE.U32.AND P0, PT, R20, 0x7fefffff, PT ;  /* 0x7fefffff1400780c */ /* 0x000fda0003f06070 */
[----:B------:R-:W-:Y:S01]  /*3ea0*/  @P0 LOP3.LUT R21, R24, 0x7ff00000, RZ, 0x3c, !PT ;  /* 0x7ff0000018150812 */ /* 0x000fe200078e3cff */
[----:B------:R-:W-:Y:S01]  /*3eb0*/  @P0 IMAD.MOV.U32 R20, RZ, RZ, RZ ;  /* 0x000000ffff140224 */ /* 0x000fe200078e00ff */
[----:B------:R-:W-:Y:S06]  /*3ec0*/  @P0 BRA `(.L_x_212) ;  /* 0x0000000000740947 */ /* 0x000fec0003800000 */
[----:B------:R-:W-:-:S13]  /*3ed0*/  ISETP.GE.U32.AND P0, PT, R22, 0x1000001, PT ;  /* 0x010000011600780c */ /* 0x000fda0003f06070 */
[----:B------:R-:W-:Y:S05]  /*3ee0*/  @!P0 BRA `(.L_x_213) ;  /* 0x00000000003c8947 */ /* 0x000fea0003800000 */
[----:B------:R-:W-:Y:S01]  /*3ef0*/  IADD3 R25, R24, -0x3fe00000, RZ ;  /* 0xc020000018197810 */ /* 0x000fe20007ffe0ff */
[----:B------:R-:W-:Y:S01]  /*3f00*/  ULDC UR34, c[0x0][0x3d8] ;  /* 0x0000f60000227ab9 */ /* 0x000fe20000000800 */
[----:B------:R-:W-:Y:S01]  /*3f10*/  MOV R22, R27 ;  /* 0x0000001b00167202 */ /* 0x000fe20000000f00 */
[----:B------:R-:W-:Y:S01]  /*3f20*/  IMAD.U32 R24, RZ, RZ, UR34 ;  /* 0x00000022ff187e24 */ /* 0x000fe2000f8e00ff */
[----:B------:R-:W0:Y:S05]  /*3f30*/  MUFU.RCP64H R23, R25 ;  /* 0x0000001900177308 */ /* 0x000e2a0000001800 */
[----:B0-----:R-:W-:-:S08]  /*3f40*/  DFMA R20, -R24, R22, 1 ;  /* 0x3ff000001814742b */ /* 0x001fd00000000116 */
[----:B------:R-:W-:-:S08]  /*3f50*/  DFMA R20, R20, R20, R20 ;  /* 0x000000141414722b */ /* 0x000fd00000000014 */
[----:B------:R-:W-:-:S08]  /*3f60*/  DFMA R20, R22, R20, R22 ;  /* 0x000000141614722b */ /* 0x000fd00000000016 */
[----:B------:R-:W-:-:S08]  /*3f70*/  DFMA R22, -R24, R20, 1 ;  /* 0x3ff000001816742b */ /* 0x000fd00000000114 */
[----:B------:R-:W-:-:S08]  /*3f80*/  DFMA R20, R20, R22, R20 ;  /* 0x000000161414722b */ /* 0x000fd00000000014 */
[----:B------:R-:W-:-:S08]  /*3f90*/  DMUL R20, R20, 2.2250738585072013831e-308 ;  /* 0x0010000014147828 */ /* 0x000fd00000000000 */
[----:B------:R-:W-:-:S08]  /*3fa0*/  DFMA R16, R20, -R16, 1 ;  /* 0x3ff000001410742b */ /* 0x000fd00000000810 */
[----:B------:R-:W-:-:S08]  /*3fb0*/  DFMA R16, R16, R16, R16 ;  /* 0x000000101010722b */ /* 0x000fd00000000010 */
[----:B------:R-:W-:Y:S01]  /*3fc0*/  DFMA R20, R20, R16, R20 ;  /* 0x000000101414722b */ /* 0x000fe20000000014 */
[----:B------:R-:W-:Y:S10]  /*3fd0*/  BRA `(.L_x_212) ;  /* 0x0000000000307947 */ /* 0x000ff40003800000 */
.L_x_213:
[----:B------:R-:W-:Y:S01]  /*3fe0*/  DMUL R22, R16, 8.11296384146066816958e+31 ;  /* 0x4690000010167828 */ /* 0x000fe20000000000 */
[----:B------:R-:W-:-:S05]  /*3ff0*/  IMAD.MOV.U32 R20, RZ, RZ, R27 ;  /* 0x000000ffff147224 */ /* 0x000fca00078e001b */
[----:B------:R-:W0:Y:S02]  /*4000*/  MUFU.RCP64H R21, R23 ;  /* 0x0000001700157308 */ /* 0x000e240000001800 */
[----:B0-----:R-:W-:-:S08]  /*4010*/  DFMA R16, -R22, R20, 1 ;  /* 0x3ff000001610742b */ /* 0x001fd00000000114 */
[----:B------:R-:W-:-:S08]  /*4020*/  DFMA R16, R16, R16, R16 ;  /* 0x000000101010722b */ /* 0x000fd00000000010 */
[----:B------:R-:W-:-:S08]  /*4030*/  DFMA R16, R20, R16, R20 ;  /* 0x000000101410722b */ /* 0x000fd00000000014 */
[----:B------:R-:W-:-:S08]  /*4040*/  DFMA R20, -R22, R16, 1 ;  /* 0x3ff000001614742b */ /* 0x000fd00000000110 */
[----:B------:R-:W-:-:S08]  /*4050*/  DFMA R20, R16, R20, R16 ;  /* 0x000000141014722b */ /* 0x000fd00000000010 */
[----:B------:R-:W-:Y:S01]  /*4060*/  DMUL R20, R20, 8.11296384146066816958e+31 ;  /* 0x4690000014147828 */ /* 0x000fe20000000000 */
[----:B------:R-:W-:Y:S10]  /*4070*/  BRA `(.L_x_212) ;  /* 0x0000000000087947 */ /* 0x000ff40003800000 */
.L_x_211:
[----:B------:R-:W0:Y:S01]  /*4080*/  LDC R20, c[0x0][0x3d8] ;  /* 0x0000f600ff147b82 */ /* 0x000e220000000800 */
[----:B------:R-:W-:-:S07]  /*4090*/  LOP3.LUT R21, R24, 0x80000, RZ, 0xfc, !PT ;  /* 0x0008000018157812 */ /* 0x000fce00078efcff */
.L_x_212:
[----:B------:R-:W-:Y:S01]  /*40a0*/  MOV R27, 0x0 ;  /* 0x00000000001b7802 */ /* 0x000fe20000000f00 */
[----:B------:R-:W-:Y:S01]  /*40b0*/  IMAD.MOV.U32 R17, RZ, RZ, R21 ;  /* 0x000000ffff117224 */ /* 0x000fe200078e0015 */
[----:B0-----:R-:W-:Y:S02]  /*40c0*/  MOV R16, R20 ;  /* 0x0000001400107202 */ /* 0x001fe40000000f00 */
[----:B------:R-:W-:Y:S05]  /*40d0*/  RET.REL.NODEC R26 `(_ZN2at6native65_GLOBAL__N__c0d6c1cb_32_DistributionExponentialKernel_cu_5881736643distribution_elementwise_grid_stride_kernelIdLi2EZNS0_9templates4cuda21uniform_and_transformIddPNS_17CUDAGeneratorImplEZZZNS4_18exponential_kernelIS7_EEvRNS_18TensorIteratorBaseEdT_ENKUlvE_clEvENKUlvE_clEvEUldE_EEvSA_T1_T2_EUlP24curandStatePhilox4_32_10E0_ZNS1_27distribution_nullary_kernelIdd6float4S7_SJ_SE_EEvSA_SG_RKT3_T4_EUlidE0_EEvlNS_15PhiloxCudaStateESF_SG_) ;  /* 0xffffffbc1ac87950 */ /* 0x000fea0003c3ffff */
        .weak           $__internal_13_$__cuda_sm20_div_s64
        .type           $__internal_13_$__cuda_sm20_div_s64,@function
        .size           $__internal_13_$__cuda_sm20_div_s64,(.L_x_295 - $__internal_13_$__cuda_sm20_div_s64)
$__internal_13_$__cuda_sm20_div_s64:
[----:B------:R-:W-:Y:S01]  /*40e0*/  IMAD.MOV.U32 R26, RZ, RZ, R21 ;  /* 0x000000ffff1a7224 */ /* 0x000fe200078e0015 */
[----:B------:R-:W-:-:S04]  /*40f0*/  MOV R27, RZ ;  /* 0x000000ff001b7202 */ /* 0x000fc80000000f00 */
        /* <DEDUP_REMOVED lines=8> */
[----:B------:R-:W-:-:S04]  /*4180*/  IMAD.HI.U32 R18, R16, R25, RZ ;  /* 0x0000001910127227 */ /* 0x000fc800078e00ff */
[----:B------:R-:W-:Y:S02]  /*4190*/  IMAD.MOV.U32 R19, RZ, RZ, R16 ;  /* 0x000000ffff137224 */ /* 0x000fe400078e0010 */
[-C--:B------:R-:W-:Y:S02]  /*41a0*/  IMAD R27, R17, R31.reuse, RZ ;  /* 0x0000001f111b7224 */ /* 0x080fe400078e02ff */
[----:B------:R-:W-:-:S04]  /*41b0*/  IMAD.WIDE.U32 R18, P0, R16, R31, R18 ;  /* 0x0000001f10127225 */ /* 0x000fc80007800012 */
[----:B------:R-:W-:-:S04]  /*41c0*/  IMAD.HI.U32 R31, R17, R31, RZ ;  /* 0x0000001f111f7227 */ /* 0x000fc800078e00ff */
[----:B------:R-:W-:Y:S01]  /*41d0*/  IMAD.HI.U32 R18, P1, R17, R25, R18 ;  /* 0x0000001911127227 */ /* 0x000fe20007820012 */
[----:B------:R-:W-:-:S04]  /*41e0*/  IADD3 R25, P4, RZ, -UR4, RZ ;  /* 0x80000004ff197c10 */ /* 0x000fc8000ff9e0ff */
[----:B------:R-:W-:Y:S02]  /*41f0*/  IADD3 R19, P2, R27, R18, RZ ;  /* 0x000000121b137210 */ /* 0x000fe40007f5e0ff */
[----:B------:R-:W-:Y:S02]  /*4200*/  IADD3.X R18, R31, R17, RZ, P0, !PT ;  /* 0x000000111f127210 */ /* 0x000fe400007fe4ff */
[----:B------:R-:W-:Y:S01]  /*4210*/  IADD3.X R32, RZ, ~UR5, RZ, P4, !PT ;  /* 0x80000005ff207c10 */ /* 0x000fe2000a7fe4ff */
[----:B------:R-:W-:Y:S01]  /*4220*/  IMAD.WIDE.U32 R16, R19, R21, RZ ;  /* 0x0000001513107225 */ /* 0x000fe200078e00ff */
[----:B------:R-:W-:Y:S02]  /*4230*/  IADD3.X R23, RZ, RZ, R18, P2, P1 ;  /* 0x000000ffff177210 */ /* 0x000fe400017e2412 */
[----:B------:R-:W-:Y:S02]  /*4240*/  ISETP.LE.AND P1, PT, RZ, UR5, PT ;  /* 0x00000005ff007c0c */ /* 0x000fe4000bf23270 */
[----:B------:R-:W-:Y:S01]  /*4250*/  IADD3 R27, P0, RZ, -R16, RZ ;  /* 0x80000010ff1b7210 */ /* 0x000fe20007f1e0ff */
[----:B------:R-:W-:Y:S01]  /*4260*/  IMAD R16, R21, R23, R17 ;  /* 0x0000001715107224 */ /* 0x000fe200078e0211 */
[----:B------:R-:W-:Y:S01]  /*4270*/  SEL R25, R25, UR4, !P1 ;  /* 0x0000000419197c07 */ /* 0x000fe2000c800000 */
[----:B------:R-:W-:Y:S01]  /*4280*/  HFMA2.MMA R17, -RZ, RZ, 0, 0 ;  /* 0x00000000ff117435 */ /* 0x000fe200000001ff */
[----:B------:R-:W-:Y:S01]  /*4290*/  SEL R32, R32, UR5, !P1 ;  /* 0x0000000520207c07 */ /* 0x000fe2000c800000 */
[----:B------:R-:W-:-:S04]  /*42a0*/  IMAD.HI.U32 R18, R19, R27, RZ ;  /* 0x0000001b13127227 */ /* 0x000fc800078e00ff */
[----:B------:R-:W-:-:S04]  /*42b0*/  IMAD.X R16, RZ, RZ, ~R16, P0 ;  /* 0x000000ffff107224 */ /* 0x000fc800000e0e10 */
[----:B------:R-:W-:-:S04]  /*42c0*/  IMAD.WIDE.U32 R18, P0, R19, R16, R18 ;  /* 0x0000001013127225 */ /* 0x000fc80007800012 */
[----:B------:R-:W-:-:S04]  /*42d0*/  IMAD.HI.U32 R19, P2, R23, R27, R18 ;  /* 0x0000001b17137227 */ /* 0x000fc80007840012 */
[CC--:B------:R-:W-:Y:S02]  /*42e0*/  IMAD R18, R23.reuse, R16.reuse, RZ ;  /* 0x0000001017127224 */ /* 0x0c0fe400078e02ff */
[----:B------:R-:W-:-:S03]  /*42f0*/  IMAD.HI.U32 R16, R23, R16, RZ ;  /* 0x0000001017107227 */ /* 0x000fc600078e00ff */
[----:B------:R-:W-:Y:S01]  /*4300*/  IADD3 R19, P3, R18, R19, RZ ;  /* 0x0000001312137210 */ /* 0x000fe20007f7e0ff */
[----:B------:R-:W-:-:S04]  /*4310*/  IMAD.X R23, R16, 0x1, R23, P0 ;  /* 0x0000000110177824 */ /* 0x000fc800000e0617 */
[----:B------:R-:W-:Y:S01]  /*4320*/  IMAD.HI.U32 R16, R19, R25, RZ ;  /* 0x0000001913107227 */ /* 0x000fe200078e00ff */
[----:B------:R-:W-:-:S03]  /*4330*/  IADD3.X R23, RZ, RZ, R23, P3, P2 ;  /* 0x000000ffff177210 */ /* 0x000fc60001fe4417 */
[----:B------:R-:W-:-:S04]  /*4340*/  IMAD.WIDE.U32 R16, R19, R32, R16 ;  /* 0x0000002013107225 */ /* 0x000fc800078e0010 */
[C---:B------:R-:W-:Y:S02]  /*4350*/  IMAD R19, R23.reuse, R32, RZ ;  /* 0x0000002017137224 */ /* 0x040fe400078e02ff */
[----:B------:R-:W-:-:S04]  /*4360*/  IMAD.HI.U32 R16, P0, R23, R25, R16 ;  /* 0x0000001917107227 */ /* 0x000fc80007800010 */
[----:B------:R-:W-:Y:S01]  /*4370*/  IMAD.HI.U32 R23, R23, R32, RZ ;  /* 0x0000002017177227 */ /* 0x000fe200078e00ff */
[----:B------:R-:W-:-:S03]  /*4380*/  IADD3 R18, P2, R19, R16, RZ ;  /* 0x0000001013127210 */ /* 0x000fc60007f5e0ff */
[----:B------:R-:W-:Y:S01]  /*4390*/  IMAD.X R16, RZ, RZ, R23, P0 ;  /* 0x000000ffff107224 */ /* 0x000fe200000e0617 */
[----:B------:R-:W-:-:S04]  /*43a0*/  IADD3 R23, P3, R18, 0x1, RZ ;  /* 0x0000000112177810 */ /* 0x000fc80007f7e0ff */
[----:B------:R-:W-:Y:S01]  /*43b0*/  IADD3.X R19, RZ, R16, RZ, P2, !PT ;  /* 0x00000010ff137210 */ /* 0x000fe200017fe4ff */
[----:B------:R-:W-:-:S04]  /*43c0*/  IMAD.WIDE.U32 R16, R18, R21, RZ ;  /* 0x0000001512107225 */ /* 0x000fc800078e00ff */
[----:B------:R-:W-:Y:S01]  /*43d0*/  IMAD R17, R21, R19, R17 ;  /* 0x0000001315117224 */ /* 0x000fe200078e0211 */
[----:B------:R-:W-:Y:S01]  /*43e0*/  IADD3 R16, P0, -R16, R25, RZ ;  /* 0x0000001910107210 */ /* 0x000fe20007f1e1ff */
[----:B------:R-:W-:-:S03]  /*43f0*/  IMAD.MOV.U32 R25, RZ, RZ, 0x0 ;  /* 0x00000000ff197424 */ /* 0x000fc600078e00ff */
[----:B------:R-:W-:Y:S01]  /*4400*/  IADD3 R26, P2, -R21, R16, RZ ;  /* 0x00000010151a7210 */ /* 0x000fe20007f5e1ff */
[----:B------:R-:W-:Y:S01]  /*4410*/  IMAD.X R32, R32, 0x1, ~R17, P0 ;  /* 0x0000000120207824 */ /* 0x000fe200000e0e11 */
[----:B------:R-:W-:-:S04]  /*4420*/  ISETP.GE.U32.AND P0, PT, R16, R21, PT ;  /* 0x000000151000720c */ /* 0x000fc80003f06070 */
[C---:B------:R-:W-:Y:S02]  /*4430*/  ISETP.GE.U32.AND.EX P0, PT, R32.reuse, RZ, PT, P0 ;  /* 0x000000ff2000720c */ /* 0x040fe40003f06100 */
[----:B------:R-:W-:Y:S02]  /*4440*/  IADD3.X R17, R32, -0x1, RZ, P2, !PT ;  /* 0xffffffff20117810 */ /* 0x000fe400017fe4ff */
[----:B------:R-:W-:Y:S02]  /*4450*/  SEL R26, R26, R16, P0 ;  /* 0x000000101a1a7207 */ /* 0x000fe40000000000 */
[----:B------:R-:W-:Y:S02]  /*4460*/  IADD3.X R16, RZ, R19, RZ, P3, !PT ;  /* 0x00000013ff107210 */ /* 0x000fe40001ffe4ff */
[----:B------:R-:W-:Y:S02]  /*4470*/  SEL R23, R23, R18, P0 ;  /* 0x0000001217177207 */ /* 0x000fe40000000000 */
[----:B------:R-:W-:-:S02]  /*4480*/  SEL R17, R17, R32, P0 ;  /* 0x0000002011117207 */ /* 0x000fc40000000000 */
[----:B------:R-:W-:Y:S02]  /*4490*/  ISETP.GE.U32.AND P2, PT, R26, R21, PT ;  /* 0x000000151a00720c */ /* 0x000fe40003f46070 */
[----:B------:R-:W-:Y:S02]  /*44a0*/  SEL R18, R16, R19, P0 ;  /* 0x0000001310127207 */ /* 0x000fe40000000000 */
[----:B------:R-:W-:Y:S02]  /*44b0*/  IADD3 R16, P3, R23, 0x1, RZ ;  /* 0x0000000117107810 */ /* 0x000fe40007f7e0ff */
[----:B------:R-:W-:-:S03]  /*44c0*/  ISETP.GE.U32.AND.EX P0, PT, R17, RZ, PT, P2 ;  /* 0x000000ff1100720c */ /* 0x000fc60003f06120 */
[----:B------:R-:W-:Y:S01]  /*44d0*/  IMAD.X R17, RZ, RZ, R18, P3 ;  /* 0x000000ffff117224 */ /* 0x000fe200018e0612 */
[----:B------:R-:W-:-:S04]  /*44e0*/  SEL R16, R16, R23, P0 ;  /* 0x0000001710107207 */ /* 0x000fc80000000000 */
[----:B------:R-:W-:Y:S02]  /*44f0*/  SEL R17, R17, R18, P0 ;  /* 0x0000001211117207 */ /* 0x000fe40000000000 */
[-C--:B------:R-:W-:Y:S02]  /*4500*/  IADD3 R19, P2, RZ, -R16.reuse, RZ ;  /* 0x80000010ff137210 */ /* 0x080fe40007f5e0ff */
[----:B------:R-:W-:Y:S02]  /*4510*/  ISETP.NE.U32.AND P0, PT, R21, RZ, PT ;  /* 0x000000ff1500720c */ /* 0x000fe40003f05070 */
[----:B------:R-:W-:Y:S02]  /*4520*/  IADD3.X R18, RZ, ~R17, RZ, P2, !PT ;  /* 0x80000011ff127210 */ /* 0x000fe400017fe4ff */
[----:B------:R-:W-:Y:S02]  /*4530*/  ISETP.NE.AND.EX P0, PT, RZ, RZ, PT, P0 ;  /* 0x000000ffff00720c */ /* 0x000fe40003f05300 */
[----:B------:R-:W-:-:S02]  /*4540*/  SEL R16, R19, R16, !P1 ;  /* 0x0000001013107207 */ /* 0x000fc40004800000 */
[----:B------:R-:W-:Y:S02]  /*4550*/  SEL R17, R18, R17, !P1 ;  /* 0x0000001112117207 */ /* 0x000fe40004800000 */
[----:B------:R-:W-:Y:S02]  /*4560*/  SEL R16, R16, 0xffffffff, P0 ;  /* 0xffffffff10107807 */ /* 0x000fe40000000000 */
[----:B------:R-:W-:Y:S01]  /*4570*/  SEL R17, R17, 0xffffffff, P0 ;  /* 0xffffffff11117807 */ /* 0x000fe20000000000 */
[----:B------:R-:W-:Y:S06]  /*4580*/  RET.REL.NODEC R24 `(_ZN2at6native65_GLOBAL__N__c0d6c1cb_32_DistributionExponentialKernel_cu_5881736643distribution_elementwise_grid_stride_kernelIdLi2EZNS0_9templates4cuda21uniform_and_transformIddPNS_17CUDAGeneratorImplEZZZNS4_18exponential_kernelIS7_EEvRNS_18TensorIteratorBaseEdT_ENKUlvE_clEvENKUlvE_clEvEUldE_EEvSA_T1_T2_EUlP24curandStatePhilox4_32_10E0_ZNS1_27distribution_nullary_kernelIdd6float4S7_SJ_SE_EEvSA_SG_RKT3_T4_EUlidE0_EEvlNS_15PhiloxCudaStateESF_SG_) ;  /* 0xffffffb8189c7950 */ /* 0x000fec0003c3ffff */
.L_x_214:
        /* <DEDUP_REMOVED lines=15> */
.L_x_295:


//--------------------- .text._ZN2at6native65_GLOBAL__N__c0d6c1cb_32_DistributionExponentialKernel_cu_5881736643distribution_elementwise_grid_stride_kernelIdLi2EZNS0_9templates4cuda21uniform_and_transformIddPNS_17CUDAGeneratorImplEZZZNS4_18exponential_kernelIS7_EEvRNS_18TensorIteratorBaseEdT_ENKUlvE_clEvENKUlvE_clEvEUldE_EEvSA_T1_T2_EUlP24curandStatePhilox4_32_10E0_ZNS1_27distribution_nullary_kernelIdd6float4S7_SJ_SE_EEvSA_SG_RKT3_T4_EUlidE_EEvlNS_15PhiloxCudaStateESF_SG_ --------------------------
	.section	.text._ZN2at6native65_GLOBAL__N__c0d6c1cb_32_DistributionExponentialKernel_cu_5881736643distribution_elementwise_grid_stride_kernelIdLi2EZNS0_9templates4cuda21uniform_and_transformIddPNS_17CUDAGeneratorImplEZZZNS4_18exponential_kernelIS7_EEvRNS_18TensorIteratorBaseEdT_ENKUlvE_clEvENKUlvE_clEvEUldE_EEvSA_T1_T2_EUlP24curandStatePhilox4_32_10E0_ZNS1_27distribution_nullary_kernelIdd6float4S7_SJ_SE_EEvSA_SG_RKT3_T4_EUlidE_EEvlNS_15PhiloxCudaStateESF_SG_,"ax",@progbits
	.align	128
.text._ZN2at6native65_GLOBAL__N__c0d6c1cb_32_DistributionExponentialKernel_cu_5881736643distribution_elementwise_grid_stride_kernelIdLi2EZNS0_9templates4cuda21uniform_and_transformIddPNS_17CUDAGeneratorImplEZZZNS4_18exponential_kernelIS7_EEvRNS_18TensorIteratorBaseEdT_ENKUlvE_clEvENKUlvE_clEvEUldE_EEvSA_T1_T2_EUlP24curandStatePhilox4_32_10E0_ZNS1_27distribution_nullary_kernelIdd6float4S7_SJ_SE_EEvSA_SG_RKT3_T4_EUlidE_EEvlNS_15PhiloxCudaStateESF_SG_:
        .type           _ZN2at6native65_GLOBAL__N__c0d6c1cb_32_DistributionExponentialKernel_cu_5881736643distribution_elementwise_grid_stride_kernelIdLi2EZNS0_9templates4cuda21uniform_and_transformIddPNS_17CUDAGeneratorImplEZZZNS4_18exponential_kernelIS7_EEvRNS_18TensorIteratorBaseEdT_ENKUlvE_clEvENKUlvE_clEvEUldE_EEvSA_T1_T2_EUlP24curandStatePhilox4_32_10E0_ZNS1_27distribution_nullary_kernelIdd6float4S7_SJ_SE_EEvSA_SG_RKT3_T4_EUlidE_EEvlNS_15PhiloxCudaStateESF_SG_,@function
        .size           _ZN2at6native65_GLOBAL__N__c0d6c1cb_32_DistributionExponentialKernel_cu_5881736643distribution_elementwise_grid_stride_kernelIdLi2EZNS0_9templates4cuda21uniform_and_transformIddPNS_17CUDAGeneratorImplEZZZNS4_18exponential_kernelIS7_EEvRNS_18TensorIteratorBaseEdT_ENKUlvE_clEvENKUlvE_clEvEUldE_EEvSA_T1_T2_EUlP24curandStatePhilox4_32_10E0_ZNS1_27distribution_nullary_kernelIdd6float4S7_SJ_SE_EEvSA_SG_RKT3_T4_EUlidE_EEvlNS_15PhiloxCudaStateESF_SG_,(.L_x_298 - _ZN2at6native65_GLOBAL__N__c0d6c1cb_32_DistributionExponentialKernel_cu_5881736643distribution_elementwise_grid_stride_kernelIdLi2EZNS0_9templates4cuda21uniform_and_transformIddPNS_17CUDAGeneratorImplEZZZNS4_18exponential_kernelIS7_EEvRNS_18TensorIteratorBaseEdT_ENKUlvE_clEvENKUlvE_clEvEUldE_EEvSA_T1_T2_EUlP24curandStatePhilox4_32_10E0_ZNS1_27distribution_nullary_kernelIdd6float4S7_SJ_SE_EEvSA_SG_RKT3_T4_EUlidE_EEvlNS_15PhiloxCudaStateESF_SG_)
        .other          _ZN2at6native65_GLOBAL__N__c0d6c1cb_32_DistributionExponentialKernel_cu_5881736643distribution_elementwise_grid_stride_kernelIdLi2EZNS0_9templates4cuda21uniform_and_transformIddPNS_17CUDAGeneratorImplEZZZNS4_18exponential_kernelIS7_EEvRNS_18TensorIteratorBaseEdT_ENKUlvE_clEvENKUlvE_clEvEUldE_EEvSA_T1_T2_EUlP24curandStatePhilox4_32_10E0_ZNS1_27distribution_nullary_kernelIdd6float4S7_SJ_SE_EEvSA_SG_RKT3_T4_EUlidE_EEvlNS_15PhiloxCudaStateESF_SG_,@"STO_CUDA_ENTRY STV_DEFAULT"
_ZN2at6native65_GLOBAL__N__c0d6c1cb_32_DistributionExponentialKernel_cu_5881736643distribution_elementwise_grid_stride_kernelIdLi2EZNS0_9templates4cuda21uniform_and_transformIddPNS_17CUDAGeneratorImplEZZZNS4_18exponential_kernelIS7_EEvRNS_18TensorIteratorBaseEdT_ENKUlvE_clEvENKUlvE_clEvEUldE_EEvSA_T1_T2_EUlP24curandStatePhilox4_32_10E0_ZNS1_27distribution_nullary_kernelIdd6float4S7_SJ_SE_EEvSA_SG_RKT3_T4_EUlidE_EEvlNS_15PhiloxCudaStateESF_SG_:
[----:B------:R-:W-:Y:S08]  /*0000*/  LDC R1, c[0x0][0x28] ;  /* 0x00000a00ff017b82 */ /* 0x000ff00000000800 */
[----:B------:R-:W0:Y:S01]  /*0010*/  LDC R24, c[0x0][0x220] ;  /* 0x00008800ff187b82 */ /* 0x000e220000000800 */
[----:B------:R-:W-:Y:S01]  /*0020*/  ULDC.U8 UR4, c[0x0][0x22c] ;  /* 0x00008b0000047ab9 */ /* 0x000fe20000000000 */
[----:B------:R-:W-:Y:S01]  /*0030*/  ULDC.64 UR6, c[0x0][0x208] ;  /* 0x0000820000067ab9 */ /* 0x000fe20000000a00 */
[----:B------:R-:W-:-:S05]  /*0040*/  ISETP.NE.AND P0, PT, RZ, UR4, PT ;  /* 0x00000004ff007c0c */ /* 0x000fca000bf05270 */
[----:B------:R-:W0:Y:S01]  /*0050*/  LDC R25, c[0x0][0x224] ;  /* 0x00008900ff197b82 */ /* 0x000e220000000800 */
[----:B------:R-:W-:Y:S02]  /*0060*/  ULDC.64 UR4, c[0x0][0x218] ;  /* 0x0000860000047ab9 */ /* 0x000fe40000000a00 */
[----:B------:R-:W-:Y:S02]  /*0070*/  IMAD.U32 R14, RZ, RZ, UR4 ;  /* 0x00000004ff0e7e24 */ /* 0x000fe4000f8e00ff */
[----:B------:R-:W-:Y:S01]  /*0080*/  IMAD.U32 R15, RZ, RZ, UR5 ;  /* 0x00000005ff0f7e24 */ /* 0x000fe2000f8e00ff */
[----:B------:R-:W1:Y:S02]  /*0090*/  S2R R40, SR_TID.X ;  /* 0x0000000000287919 */ /* 0x000e640000002100 */
[----:B------:R-:W2:Y:S03]  /*00a0*/  @P0 LDC R5, c[0x0][0x228] ;  /* 0x00008a00ff050b82 */ /* 0x000ea60000000800 */
[----:B------:R-:W3:Y:S04]  /*00b0*/  @P0 LDG.E.64 R14, desc[UR6][R14.64] ;  /* 0x000000060e0e0981 */ /* 0x000ee8000c1e1b00 */
[----:B0-----:R-:W2:Y:S01]  /*00c0*/  @P0 LDG.E.64 R2, desc[UR6][R24.64] ;  /* 0x0000000618020981 */ /* 0x001ea2000c1e1b00 */
[----:B------:R-:W1:Y:S08]  /*00d0*/  S2UR UR4, SR_CTAID.X ;  /* 0x00000000000479c3 */ /* 0x000e700000002500 */
[----:B------:R-:W1:Y:S01]  /*00e0*/  LDC R20, c[0x0][RZ] ;  /* 0x00000000ff147b82 */ /* 0x000e620000000800 */
[----:B------:R-:W-:-:S02]  /*00f0*/  IMAD.MOV.U32 R41, RZ, RZ, RZ ;  /* 0x000000ffff297224 */ /* 0x000fc400078e00ff */
[----:B-1----:R-:W-:Y:S01]  /*0100*/  IMAD.WIDE.U32 R40, R20, UR4, R40 ;  /* 0x0000000414287c25 */ /* 0x002fe2000f8e0028 */
[----:B------:R-:W-:-:S03]  /*0110*/  ULDC.64 UR4, c[0x0][0x210] ;  /* 0x0000840000047ab9 */ /* 0x000fc60000000a00 */
[----:B------:R-:W-:Y:S01]  /*0120*/  IMAD.WIDE.U32 R6, R40, -0x326172a9, RZ ;  /* 0xcd9e8d5728067825 */ /* 0x000fe200078e00ff */
[----:B------:R-:W-:-:S04]  /*0130*/  UIADD3 UR4, UP0, UR4, -0x1, URZ ;  /* 0xffffffff04047890 */ /* 0x000fc8000ff1e03f */
[----:B------:R-:W-:Y:S01]  /*0140*/  UIADD3.X UR5, UR5, -0x1, URZ, UP0, !UPT ;  /* 0xffffffff05057890 */ /* 0x000fe200087fe43f */
[----:B--2---:R-:W-:-:S04]  /*0150*/  @P0 IADD3 R24, P1, R2, R5, RZ ;  /* 0x0000000502180210 */ /* 0x004fc80007f3e0ff */
[----:B------:R-:W-:-:S04]  /*0160*/  @P0 IADD3.X R25, RZ, R3, RZ, P1, !PT ;  /* 0x00000003ff190210 */ /* 0x000fc80000ffe4ff */
[--C-:B------:R-:W-:Y:S02]  /*0170*/  SHF.R.U64 R4, R24, 0x2, R25.reuse ;  /* 0x0000000218047819 */ /* 0x100fe40000001219 */
[----:B------:R-:W-:-:S03]  /*0180*/  SHF.R.U32.HI R0, RZ, 0x2, R25 ;  /* 0x00000002ff007819 */ /* 0x000fc60000011619 */
[----:B------:R-:W-:Y:S01]  /*0190*/  IMAD.WIDE.U32 R4, R4, -0x2daee0ad, RZ ;  /* 0xd2511f5304047825 */ /* 0x000fe200078e00ff */
[----:B---3--:R-:W-:-:S04]  /*01a0*/  LOP3.LUT R8, R7, R0, R14, 0x96, !PT ;  /* 0x0000000007087212 */ /* 0x008fc800078e960e */
[----:B------:R-:W-:Y:S01]  /*01b0*/  LOP3.LUT R10, R15, R5, R41, 0x96, !PT ;  /* 0x000000050f0a7212 */ /* 0x000fe200078e9629 */
[----:B------:R-:W-:-:S04]  /*01c0*/  IMAD.WIDE.U32 R8, R8, -0x2daee0ad, RZ ;  /* 0xd2511f5308087825 */ /* 0x000fc800078e00ff */
[----:B------:R-:W-:Y:S02]  /*01d0*/  VIADD R2, R15, 0xbb67ae85 ;  /* 0xbb67ae850f027836 */ /* 0x000fe40000000000 */
        /* <DEDUP_REMOVED lines=28> */
[----:B------:R-:W-:-:S04]  /*03a0*/  IMAD.WIDE.U32 R16, R17, -0x326172a9, RZ ;  /* 0xcd9e8d5711107825 */ /* 0x000fc800078e00ff */
[----:B------:R-:W-:Y:S02]  /*03b0*/  VIADD R9, R14, 0xb54cda56 ;  /* 0xb54cda560e097836 */ /* 0x000fe40000000000 */
[----:B------:R-:W-:Y:S01]  /*03c0*/  IMAD.WIDE.U32 R12, R7, -0x2daee0ad, RZ ;  /* 0xd2511f53070c7825 */ /* 0x000fe200078e00ff */
[----:B------:R-:W-:Y:S02]  /*03d0*/  IADD3 R7, R15, 0x646e171e, RZ ;  /* 0x646e171e0f077810 */ /* 0x000fe40007ffe0ff */
        /* <DEDUP_REMOVED lines=9> */
[----:B------:R-:W-:-:S03]  /*0470*/  ISETP.NE.U32.AND P0, PT, RZ, UR5, PT ;  /* 0x00000005ff007c0c */ /* 0x000fc6000bf05070 */
[C---:B------:R-:W-:Y:S02]  /*0480*/  VIADD R11, R14.reuse, 0xf1bbcdc8 ;  /* 0xf1bbcdc80e0b7836 */ /* 0x040fe40000000000 */
[----:B------:R-:W-:Y:S01]  /*0490*/  IMAD.WIDE.U32 R28, R9, -0x2daee0ad, RZ ;  /* 0xd2511f53091c7825 */ /* 0x000fe200078e00ff */
[----:B------:R-:W-:Y:S02]  /*04a0*/  IADD3 R9, R15, -0x24c28bd8, RZ ;  /* 0xdb3d74280f097810 */ /* 0x000fe40007ffe0ff */
[----:B------:R-:W-:Y:S02]  /*04b0*/  LOP3.LUT R10, R17, R10, R11, 0x96, !PT ;  /* 0x0000000a110a7212 */ /* 0x000fe400078e960b */
[----:B------:R-:W-:Y:S01]  /*04c0*/  LOP3.LUT R30, R29, R30, R9, 0x96, !PT ;  /* 0x0000001e1d1e7212 */ /* 0x000fe200078e9609 */
[----:B------:R-:W-:Y:S01]  /*04d0*/  VIADD R13, R15, 0x96a522ad ;  /* 0x96a522ad0f0d7836 */ /* 0x000fe20000000000 */
[----:B------:R-:W-:Y:S01]  /*04e0*/  IADD3 R29, R14, -0x700cb87f, RZ ;  /* 0x8ff347810e1d7810 */ /* 0x000fe20007ffe0ff */
[----:B------:R-:W-:-:S04]  /*04f0*/  IMAD.HI.U32 R17, R10, -0x2daee0ad, RZ ;  /* 0xd2511f530a117827 */ /* 0x000fc800078e00ff */
[----:B------:R-:W-:Y:S01]  /*0500*/  IMAD.HI.U32 R18, R30, -0x326172a9, RZ ;  /* 0xcd9e8d571e127827 */ /* 0x000fe200078e00ff */
[----:B------:R-:W-:-:S03]  /*0510*/  LOP3.LUT R28, R17, R28, R13, 0x96, !PT ;  /* 0x0000001c111c7212 */ /* 0x000fc600078e960d */
[----:B------:R-:W-:Y:S01]  /*0520*/  IMAD.MOV.U32 R11, RZ, RZ, R40 ;  /* 0x000000ffff0b7224 */ /* 0x000fe200078e0028 */
[----:B------:R-:W-:Y:S01]  /*0530*/  LOP3.LUT R29, R18, R16, R29, 0x96, !PT ;  /* 0x00000010121d7212 */ /* 0x000fe200078e961d */
[----:B------:R-:W-:Y:S01]  /*0540*/  IMAD.MOV.U32 R12, RZ, RZ, R41 ;  /* 0x000000ffff0c7224 */ /* 0x000fe200078e0029 */
[----:B------:R-:W-:Y:S06]  /*0550*/  @!P0 BRA `(.L_x_215) ;  /* 0x0000000000188947 */ /* 0x000fec0003800000 */
[----:B------:R-:W-:Y:S01]  /*0560*/  ULDC UR8, c[0x0][0xc] ;  /* 0x0000030000087ab9 */ /* 0x000fe20000000800 */
[----:B------:R-:W-:Y:S01]  /*0570*/  MOV R22, 0x5b0 ;  /* 0x000005b000167802 */ /* 0x000fe20000000f00 */
[----:B------:R-:W-:-:S04]  /*0580*/  IMAD R21, R20, UR8, RZ ;  /* 0x0000000814157c24 */ /* 0x000fc8000f8e02ff */
[----:B------:R-:W-:-:S07]  /*0590*/  IMAD.SHL.U32 R21, R21, 0x2, RZ ;  /* 0x0000000215157824 */ /* 0x000fce00078e00ff */
[----:B------:R-:W-:Y:S05]  /*05a0*/  CALL.REL.NOINC `($__internal_15_$__cuda_sm20_div_s64) ;  /* 0x0000001800307944 */ /* 0x000fea0003c00000 */
[----:B------:R-:W-:Y:S05]  /*05b0*/  BRA `(.L_x_216) ;  /* 0x0000000000587947 */ /* 0x000fea0003800000 */
.L_x_215:
        /* <DEDUP_REMOVED lines=22> */
.L_x_216:
        /* <DEDUP_REMOVED lines=15> */
[----:B------:R-:W-:Y:S01]  /*0810*/  ULDC.64 UR12, c[0x0][0x238] ;  /* 0x00008e00000c7ab9 */ /* 0x000fe20000000a00 */
[----:B------:R-:W-:Y:S01]  /*0820*/  SHF.R.U64 R44, R24, 0x2, R25 ;  /* 0x00000002182c7819 */ /* 0x000fe20000001219 */
[----:B------:R-:W-:Y:S01]  /*0830*/  IMAD R30, R30, -0x326172a9, RZ ;  /* 0xcd9e8d571e1e7824 */ /* 0x000fe200078e02ff */
[----:B------:R-:W-:-:S03]  /*0840*/  LOP3.LUT R45, R24, 0x3, RZ, 0xc0, !PT ;  /* 0x00000003182d7812 */ /* 0x000fc600078ec0ff */
[----:B------:R-:W1:Y:S01]  /*0850*/  LDC.64 R22, c[0x0][0x248] ;  /* 0x00009200ff167b82 */ /* 0x000e620000000a00 */
[----:B0-----:R-:W1:Y:S01]  /*0860*/  MUFU.RCP64H R19, R26 ;  /* 0x0000001a00137308 */ /* 0x001e620000001800 */
[----:B------:R-:W-:-:S05]  /*0870*/  VIADD R18, R26, 0x300402 ;  /* 0x003004021a127836 */ /* 0x000fca0000000000 */
[----:B------:R-:W-:Y:S01]  /*0880*/  FSETP.GEU.AND P0, PT, |R18|, 5.8789094863358348022e-39, PT ;  /* 0x004004021200780b */ /* 0x000fe20003f0e200 */
[----:B-1----:R-:W-:-:S08]  /*0890*/  DFMA R16, R18, -R22, 1 ;  /* 0x3ff000001210742b */ /* 0x002fd00000000816 */
[----:B------:R-:W-:Y:S02]  /*08a0*/  DFMA R20, R16, R16, R16 ;  /* 0x000000101014722b */ /* 0x000fe40000000010 */
[----:B------:R-:W0:Y:S06]  /*08b0*/  LDC.64 R16, c[0x0][0x210] ;  /* 0x00008400ff107b82 */ /* 0x000e2c0000000a00 */
[----:B------:R-:W-:-:S08]  /*08c0*/  DFMA R20, R18, R20, R18 ;  /* 0x000000141214722b */ /* 0x000fd00000000012 */
[----:B------:R-:W-:-:S08]  /*08d0*/  DFMA R22, R20, -R22, 1 ;  /* 0x3ff000001416742b */ /* 0x000fd00000000816 */
[----:B------:R-:W-:Y:S01]  /*08e0*/  DFMA R18, R20, R22, R20 ;  /* 0x000000161412722b */ /* 0x000fe20000000014 */
[----:B------:R-:W-:Y:S10]  /*08f0*/  @P0 BRA `(.L_x_217) ;  /* 0x0000000000100947 */ /* 0x000ff40003800000 */
[----:B------:R-:W-:Y:S02]  /*0900*/  LOP3.LUT R18, R26, 0x7fffffff, RZ, 0xc0, !PT ;  /* 0x7fffffff1a127812 */ /* 0x000fe400078ec0ff */
[----:B------:R-:W-:-:S03]  /*0910*/  MOV R26, 0x940 ;  /* 0x00000940001a7802 */ /* 0x000fc60000000f00 */
[----:B------:R-:W-:-:S07]  /*0920*/  VIADD R27, R18, 0xfff00000 ;  /* 0xfff00000121b7836 */ /* 0x000fce0000000000 */
[----:B0-----:R-:W-:Y:S05]  /*0930*/  CALL.REL.NOINC `($__internal_14_$__cuda_sm20_dblrcp_rn_slowpath_v3) ;  /* 0x0000001000a07944 */ /* 0x001fea0003c00000 */
.L_x_217:
[----:B------:R-:W-:Y:S01]  /*0940*/  IADD3 R44, R44, 0x1, RZ ;  /* 0x000000012c2c7810 */ /* 0x000fe20007ffe0ff */
[----:B------:R-:W-:Y:S03]  /*0950*/  BSSY B0, `(.L_x_218) ;  /* 0x000000c000007945 */ /* 0x000fe60003800000 */
[C---:B------:R-:W-:Y:S01]  /*0960*/  ISETP.NE.AND P0, PT, R44.reuse, RZ, PT ;  /* 0x000000ff2c00720c */ /* 0x040fe20003f05270 */
[----:B------:R-:W-:-:S12]  /*0970*/  IMAD.HI.U32 R20, R44, -0x2daee0ad, RZ ;  /* 0xd2511f532c147827 */ /* 0x000fd800078e00ff */
[----:B0-----:R-:W-:Y:S05]  /*0980*/  @P0 BRA `(.L_x_219) ;  /* 0x0000000000200947 */ /* 0x001fea0003800000 */
[----:B------:R-:W-:-:S05]  /*0990*/  VIADD R0, R0, 0x1 ;  /* 0x0000000100007836 */ /* 0x000fca0000000000 */
[----:B------:R-:W-:-:S13]  /*09a0*/  ISETP.NE.AND P0, PT, R0, RZ, PT ;  /* 0x000000ff0000720c */ /* 0x000fda0003f05270 */
[----:B------:R-:W-:Y:S02]  /*09b0*/  @!P0 VIADD R40, R40, 0x1 ;  /* 0x0000000128288836 */ /* 0x000fe40000000000 */
[----:B------:R-:W-:Y:S02]  /*09c0*/  @!P0 VIADD R21, R41, 0x1 ;  /* 0x0000000129158836 */ /* 0x000fe40000000000 */
[----:B------:R-:W-:Y:S01]  /*09d0*/  @!P0 IMAD.MOV.U32 R0, RZ, RZ, RZ ;  /* 0x000000ffff008224 */ /* 0x000fe200078e00ff */
[----:B------:R-:W-:-:S13]  /*09e0*/  ISETP.NE.AND P1, PT, R40, RZ, !P0 ;  /* 0x000000ff2800720c */ /* 0x000fda0004725270 */
[----:B------:R-:W-:-:S05]  /*09f0*/  @P1 IADD3 R21, R41, RZ, RZ ;  /* 0x000000ff29151210 */ /* 0x000fca0007ffe0ff */
[----:B------:R-:W-:-:S07]  /*0a00*/  @!P0 IMAD.MOV.U32 R41, RZ, RZ, R21 ;  /* 0x000000ffff298224 */ /* 0x000fce00078e0015 */
.L_x_219:
[----:B------:R-:W-:Y:S05]  /*0a10*/  BSYNC B0 ;  /* 0x0000000000007941 */ /* 0x000fea0003800000 */
.L_x_218:
        /* <DEDUP_REMOVED lines=9> */
[----:B------:R-:W-:-:S05]  /*0ab0*/  IMAD.WIDE.U32 R24, R24, -0x2daee0ad, RZ ;  /* 0xd2511f5318187825 */ /* 0x000fca00078e00ff */
[----:B------:R-:W-:Y:S01]  /*0ac0*/  LOP3.LUT R22, R25, R27, R2, 0x96, !PT ;  /* 0x0000001b19167212 */ /* 0x000fe200078e9602 */
[----:B------:R-:W-:-:S04]  /*0ad0*/  IMAD.WIDE.U32 R26, R23, -0x2daee0ad, RZ ;  /* 0xd2511f53171a7825 */ /* 0x000fc800078e00ff */
[----:B------:R-:W-:Y:S01]  /*0ae0*/  IMAD.WIDE.U32 R22, R22, -0x326172a9, RZ ;  /* 0xcd9e8d5716167825 */ /* 0x000fe200078e00ff */
[----:B------:R-:W-:-:S03]  /*0af0*/  LOP3.LUT R21, R27, R24, R3, 0x96, !PT ;  /* 0x000000181b157212 */ /* 0x000fc600078e9603 */
[----:B------:R-:W-:-:S05]  /*0b00*/  VIADD R25, R14, 0x3c6ef372 ;  /* 0x3c6ef3720e197836 */ /* 0x000fca0000000000 */
[----:B------:R-:W-:Y:S01]  /*0b10*/  LOP3.LUT R24, R23, R20, R25, 0x96, !PT ;  /* 0x0000001417187212 */ /* 0x000fe200078e9619 */
[----:B------:R-:W-:-:S04]  /*0b20*/  IMAD.WIDE.U32 R20, R21, -0x326172a9, RZ ;  /* 0xcd9e8d5715147825 */ /* 0x000fc800078e00ff */
[----:B------:R-:W-:Y:S02]  /*0b30*/  VIADD R23, R14, 0xdaa66d2b ;  /* 0xdaa66d2b0e177836 */ /* 0x000fe40000000000 */
[----:B------:R-:W-:-:S03]  /*0b40*/  IMAD.WIDE.U32 R24, R24, -0x2daee0ad, RZ ;  /* 0xd2511f5318187825 */ /* 0x000fc600078e00ff */
[----:B------:R-:W-:Y:S02]  /*0b50*/  LOP3.LUT R22, R21, R22, R23, 0x96, !PT ;  /* 0x0000001615167212 */ /* 0x000fe400078e9617 */
[----:B------:R-:W-:Y:S02]  /*0b60*/  LOP3.LUT R26, R25, R26, R4, 0x96, !PT ;  /* 0x0000001a191a7212 */ /* 0x000fe400078e9604 */
[----:B------:R-:W-:Y:S01]  /*0b70*/  IADD3 R25, R14, 0x78dde6e4, RZ ;  /* 0x78dde6e40e197810 */ /* 0x000fe20007ffe0ff */
[----:B------:R-:W-:-:S04]  /*0b80*/  IMAD.WIDE.U32 R22, R22, -0x2daee0ad, RZ ;  /* 0xd2511f5316167825 */ /* 0x000fc800078e00ff */
        /* <DEDUP_REMOVED lines=11> */
[C---:B------:R-:W-:Y:S01]  /*0c40*/  IADD3 R23, R14.reuse, 0x5384540f, RZ ;  /* 0x5384540f0e177810 */ /* 0x040fe20007ffe0ff */
[----:B------:R-:W-:-:S05]  /*0c50*/  VIADD R25, R14, 0xb54cda56 ;  /* 0xb54cda560e197836 */ /* 0x000fca0000000000 */
        /* <DEDUP_REMOVED lines=8> */
[----:B------:R-:W-:Y:S02]  /*0ce0*/  VIADD R25, R14, 0xf1bbcdc8 ;  /* 0xf1bbcdc80e197836 */ /* 0x000fe40000000000 */
[----:B------:R-:W-:-:S03]  /*0cf0*/  IMAD R23, R10, -0x2daee0ad, RZ ;  /* 0xd2511f530a177824 */ /* 0x000fc600078e02ff */
[----:B------:R-:W-:Y:S01]  /*0d00*/  LOP3.LUT R10, R47, R20, R25, 0x96, !PT ;  /* 0x000000142f0a7212 */ /* 0x000fe200078e9619 */
[----:B------:R-:W-:Y:S02]  /*0d10*/  VIADD R25, R14, 0x8ff34781 ;  /* 0x8ff347810e197836 */ /* 0x000fe40000000000 */
[----:B------:R-:W-:-:S04]  /*0d20*/  IMAD.WIDE.U32 R20, R21, -0x326172a9, RZ ;  /* 0xcd9e8d5715147825 */ /* 0x000fc800078e00ff */
[----:B------:R-:W-:Y:S01]  /*0d30*/  IMAD.HI.U32 R47, R10, -0x2daee0ad, RZ ;  /* 0xd2511f530a2f7827 */ /* 0x000fe200078e00ff */
[----:B------:R-:W-:-:S04]  /*0d40*/  LOP3.LUT R46, R21, R46, R25, 0x96, !PT ;  /* 0x0000002e152e7212 */ /* 0x000fc800078e9619 */
[----:B------:R-:W-:Y:S02]  /*0d50*/  LOP3.LUT R47, R47, R22, R13, 0x96, !PT ;  /* 0x000000162f2f7212 */ /* 0x000fe400078e960d */
[----:B------:R-:W-:Y:S01]  /*0d60*/  MOV R22, R30 ;  /* 0x0000001e00167202 */ /* 0x000fe20000000f00 */
[----:B------:R-:W-:Y:S06]  /*0d70*/  @!P0 BRA `(.L_x_220) ;  /* 0x00000000002c8947 */ /* 0x000fec0003800000 */
[----:B------:R-:W-:-:S13]  /*0d80*/  ISETP.NE.AND P0, PT, R45, 0x2, PT ;  /* 0x000000022d00780c */ /* 0x000fda0003f05270 */
[----:B------:R-:W-:Y:S05]  /*0d90*/  @!P0 BRA `(.L_x_221) ;  /* 0x00000000001c8947 */ /* 0x000fea0003800000 */
[----:B------:R-:W-:Y:S01]  /*0da0*/  ISETP.NE.AND P0, PT, R45, 0x3, PT ;  /* 0x000000032d00780c */ /* 0x000fe20003f05270 */
[----:B------:R-:W-:Y:S02]  /*0db0*/  IMAD.MOV.U32 R22, RZ, RZ, R23 ;  /* 0x000000ffff167224 */ /* 0x000fe400078e0017 */
[----:B------:R-:W-:-:S10]  /*0dc0*/  IMAD.MOV.U32 R28, RZ, RZ, R46 ;  /* 0x000000ffff1c7224 */ /* 0x000fd400078e002e */
[----:B------:R-:W-:Y:S05]  /*0dd0*/  @!P0 BRA `(.L_x_220) ;  /* 0x0000000000148947 */ /* 0x000fea0003800000 */
[----:B------:R-:W-:Y:S01]  /*0de0*/  MOV R22, R29 ;  /* 0x0000001d00167202 */ /* 0x000fe20000000f00 */
[----:B------:R-:W-:Y:S01]  /*0df0*/  IMAD.MOV.U32 R28, RZ, RZ, R30 ;  /* 0x000000ffff1c7224 */ /* 0x000fe200078e001e */
[----:B------:R-:W-:Y:S06]  /*0e00*/  BRA `(.L_x_220) ;  /* 0x0000000000087947 */ /* 0x000fec0003800000 */
.L_x_221:
[----:B------:R-:W-:Y:S01]  /*0e10*/  IMAD.MOV.U32 R22, RZ, RZ, R28 ;  /* 0x000000ffff167224 */ /* 0x000fe200078e001c */
[----:B------:R-:W-:-:S07]  /*0e20*/  MOV R28, R23 ;  /* 0x00000017001c7202 */ /* 0x000fce0000000f00 */
.L_x_220:
        /* <DEDUP_REMOVED lines=8> */
[----:B------:R-:W-:Y:S01]  /*0eb0*/  UMOV UR4, 0xffffffff ;  /* 0xffffffff00047882 */ /* 0x000fe20000000000 */
[----:B------:R-:W-:Y:S01]  /*0ec0*/  UMOV UR5, 0x3fefffff ;  /* 0x3fefffff00057882 */ /* 0x000fe20000000000 */
[----:B------:R-:W-:Y:S01]  /*0ed0*/  BSSY B1, `(.L_x_224) ;  /* 0x0000059000017945 */ /* 0x000fe20003800000 */
[----:B------:R-:W-:Y:S02]  /*0ee0*/  IMAD.MOV.U32 R24, RZ, RZ, 0x0 ;  /* 0x00000000ff187424 */ /* 0x000fe400078e00ff */
[----:B------:R-:W-:Y:S01]  /*0ef0*/  FFMA.FTZ R22, R22, R23, 1.1641532182693481445e-10 ;  /* 0x2f00000016167423 */ /* 0x000fe20000010017 */
[----:B------:R-:W-:Y:S01]  /*0f00*/  IMAD R23, R11, UR10, RZ ;  /* 0x0000000a0b177c24 */ /* 0x000fe2000f8e02ff */
[----:B------:R-:W-:Y:S02]  /*0f10*/  MOV R25, 0xbca00000 ;  /* 0xbca0000000197802 */ /* 0x000fe40000000f00 */
[----:B------:R-:W-:-:S02]  /*0f20*/  FMUL.FTZ R26, R22, 1 ;  /* 0x3f800000161a7820 */ /* 0x000fc40000410000 */
[----:B------:R-:W-:-:S04]  /*0f30*/  IADD3 R22, P0, R23, UR12, RZ ;  /* 0x0000000c17167c10 */ /* 0x000fc8000ff1e0ff */
[----:B------:R-:W0:Y:S02]  /*0f40*/  F2F.F64.F32 R26, R26 ;  /* 0x0000001a001a7310 */ /* 0x000e240000201800 */
[----:B0-----:R-:W-:-:S14]  /*0f50*/  DSETP.GE.AND P1, PT, R26, UR4, PT ;  /* 0x000000041a007e2a */ /* 0x001fdc000bf26000 */
[----:B------:R-:W-:Y:S05]  /*0f60*/  @P1 BRA `(.L_x_225) ;  /* 0x00000004003c1947 */ /* 0x000fea0003800000 */
[----:B------:R-:W-:Y:S01]  /*0f70*/  ISETP.GT.AND P1, PT, R27, 0xfffff, PT ;  /* 0x000fffff1b00780c */ /* 0x000fe20003f24270 */
[----:B------:R-:W-:Y:S02]  /*0f80*/  IMAD.MOV.U32 R29, RZ, RZ, R27 ;  /* 0x000000ffff1d7224 */ /* 0x000fe400078e001b */
[----:B------:R-:W-:Y:S02]  /*0f90*/  IMAD.MOV.U32 R30, RZ, RZ, R26 ;  /* 0x000000ffff1e7224 */ /* 0x000fe400078e001a */
[----:B------:R-:W-:-:S08]  /*0fa0*/  IMAD.MOV.U32 R28, RZ, RZ, -0x3ff ;  /* 0xfffffc01ff1c7424 */ /* 0x000fd000078e00ff */
[----:B------:R-:W-:Y:S01]  /*0fb0*/  @!P1 DMUL R26, R26, 1.80143985094819840000e+16 ;  /* 0x435000001a1a9828 */ /* 0x000fe20000000000 */
[----:B------:R-:W-:-:S09]  /*0fc0*/  @!P1 MOV R28, 0xfffffbcb ;  /* 0xfffffbcb001c9802 */ /* 0x000fd20000000f00 */
[----:B------:R-:W-:Y:S01]  /*0fd0*/  @!P1 MOV R29, R27 ;  /* 0x0000001b001d9202 */ /* 0x000fe20000000f00 */
[----:B------:R-:W-:-:S04]  /*0fe0*/  @!P1 IMAD.MOV.U32 R30, RZ, RZ, R26 ;  /* 0x000000ffff1e9224 */ /* 0x000fc800078e001a */
[----:B------:R-:W-:-:S05]  /*0ff0*/  VIADD R24, R29, 0xffffffff ;  /* 0xffffffff1d187836 */ /* 0x000fca0000000000 */
        /* <DEDUP_REMOVED lines=8> */
[C---:B------:R-:W-:Y:S01]  /*1080*/  LOP3.LUT R24, R29.reuse, 0x800fffff, RZ, 0xc0, !PT ;  /* 0x800fffff1d187812 */ /* 0x040fe200078ec0ff */
[----:B------:R-:W-:Y:S01]  /*1090*/  IMAD.MOV.U32 R26, RZ, RZ, RZ ;  /* 0x000000ffff1a7224 */ /* 0x000fe200078e00ff */
[----:B------:R-:W-:Y:S01]  /*10a0*/  UMOV UR4, 0x3ae80f1e ;  /* 0x3ae80f1e00047882 */ /* 0x000fe20000000000 */
[----:B------:R-:W-:Y:S01]  /*10b0*/  UMOV UR5, 0x3eb1380b ;  /* 0x3eb1380b00057882 */ /* 0x000fe20000000000 */
[----:B------:R-:W-:Y:S01]  /*10c0*/  LOP3.LUT R25, R24, 0x3ff00000, RZ, 0xfc, !PT ;  /* 0x3ff0000018197812 */ /* 0x000fe200078efcff */
[----:B------:R-:W-:Y:S01]  /*10d0*/  IMAD.MOV.U32 R24, RZ, RZ, R30 ;  /* 0x000000ffff187224 */ /* 0x000fe200078e001e */
[----:B------:R-:W-:Y:S01]  /*10e0*/  LEA.HI R28, R29, R28, RZ, 0xc ;  /* 0x0000001c1d1c7211 */ /* 0x000fe200078f60ff */
[----:B------:R-:W-:Y:S01]  /*10f0*/  IMAD.MOV.U32 R29, RZ, RZ, 0x43300000 ;  /* 0x43300000ff1d7424 */ /* 0x000fe200078e00ff */
[----:B------:R-:W-:Y:S01]  /*1100*/  ISETP.GE.AND P1, PT, R25, 0x3ff6a09f, PT ;  /* 0x3ff6a09f1900780c */ /* 0x000fe20003f26270 */
[----:B------:R-:W-:Y:S01]  /*1110*/  UMOV UR8, 0x80000000 ;  /* 0x8000000000087882 */ /* 0x000fe20000000000 */
[----:B------:R-:W-:-:S11]  /*1120*/  UMOV UR9, 0x43300000 ;  /* 0x4330000000097882 */ /* 0x000fd60000000000 */
[----:B------:R-:W-:Y:S02]  /*1130*/  @P1 VIADD R27, R25, 0xfff00000 ;  /* 0xfff00000191b1836 */ /* 0x000fe40000000000 */
[----:B------:R-:W-:-:S03]  /*1140*/  @P1 VIADD R28, R28, 0x1 ;  /* 0x000000011c1c1836 */ /* 0x000fc60000000000 */
[----:B------:R-:W-:Y:S02]  /*1150*/  @P1 MOV R25, R27 ;  /* 0x0000001b00191202 */ /* 0x000fe40000000f00 */
[----:B------:R-:W-:-:S04]  /*1160*/  LOP3.LUT R28, R28, 0x80000000, RZ, 0x3c, !PT ;  /* 0x800000001c1c7812 */ /* 0x000fc800078e3cff */
[C---:B------:R-:W-:Y:S02]  /*1170*/  DADD R30, R24.reuse, 1 ;  /* 0x3ff00000181e7429 */ /* 0x040fe40000000000 */
[----:B------:R-:W-:Y:S02]  /*1180*/  DADD R24, R24, -1 ;  /* 0xbff0000018187429 */ /* 0x000fe40000000000 */
[----:B------:R-:W-:Y:S01]  /*1190*/  DADD R28, R28, -UR8 ;  /* 0x800000081c1c7e29 */ /* 0x000fe20008000000 */
[----:B------:R-:W-:Y:S01]  /*11a0*/  UMOV UR8, 0xfefa39ef ;  /* 0xfefa39ef00087882 */ /* 0x000fe20000000000 */
[----:B------:R-:W0:Y:S01]  /*11b0*/  MUFU.RCP64H R27, R31 ;  /* 0x0000001f001b7308 */ /* 0x000e220000001800 */
[----:B------:R-:W-:Y:S01]  /*11c0*/  UMOV UR9, 0x3fe62e42 ;  /* 0x3fe62e4200097882 */ /* 0x000fe20000000000 */
[----:B0-----:R-:W-:-:S08]  /*11d0*/  DFMA R38, -R30, R26, 1 ;  /* 0x3ff000001e26742b */ /* 0x001fd0000000011a */
[----:B------:R-:W-:-:S08]  /*11e0*/  DFMA R38, R38, R38, R38 ;  /* 0x000000262626722b */ /* 0x000fd00000000026 */
[----:B------:R-:W-:Y:S01]  /*11f0*/  DFMA R38, R26, R38, R26 ;  /* 0x000000261a26722b */ /* 0x000fe2000000001a */
[----:B------:R-:W-:Y:S01]  /*1200*/  IMAD.MOV.U32 R26, RZ, RZ, -0x748574fc ;  /* 0x8b7a8b04ff1a7424 */ /* 0x000fe200078e00ff */
[----:B------:R-:W-:-:S06]  /*1210*/  MOV R27, 0x3ed0ee25 ;  /* 0x3ed0ee25001b7802 */ /* 0x000fcc0000000f00 */
        /* <DEDUP_REMOVED lines=11> */
[----:B------:R-:W-:Y:S02]  /*12d0*/  DFMA R30, R24, -R36, R30 ;  /* 0x80000024181e722b */ /* 0x000fe4000000001e */
[----:B------:R-:W-:-:S03]  /*12e0*/  DFMA R26, R28, UR8, R36 ;  /* 0x000000081c1a7c2b */ /* 0x000fc60008000024 */
[----:B------:R-:W-:Y:S01]  /*12f0*/  DFMA R32, R34, R32, UR4 ;  /* 0x0000000422207e2b */ /* 0x000fe20008000020 */
[----:B------:R-:W-:Y:S01]  /*1300*/  UMOV UR4, 0x2d1b5154 ;  /* 0x2d1b515400047882 */ /* 0x000fe20000000000 */
[----:B------:R-:W-:Y:S01]  /*1310*/  UMOV UR5, 0x3f3c71c7 ;  /* 0x3f3c71c700057882 */ /* 0x000fe20000000000 */
[----:B------:R-:W-:Y:S02]  /*1320*/  DMUL R30, R38, R30 ;  /* 0x0000001e261e7228 */ /* 0x000fe40000000000 */
[----:B------:R-:W-:-:S03]  /*1330*/  DFMA R24, -R28, UR8, R26 ;  /* 0x000000081c187c2b */ /* 0x000fc6000800011a */
[----:B------:R-:W-:Y:S01]  /*1340*/  DFMA R32, R34, R32, UR4 ;  /* 0x0000000422207e2b */ /* 0x000fe20008000020 */
[----:B------:R-:W-:Y:S01]  /*1350*/  UMOV UR4, 0x923be72d ;  /* 0x923be72d00047882 */ /* 0x000fe20000000000 */
[----:B------:R-:W-:-:S03]  /*1360*/  UMOV UR5, 0x3f624924 ;  /* 0x3f62492400057882 */ /* 0x000fc60000000000 */
[----:B------:R-:W-:-:S03]  /*1370*/  DADD R24, -R36, R24 ;  /* 0x0000000024187229 */ /* 0x000fc60000000118 */
[----:B------:R-:W-:Y:S01]  /*1380*/  DFMA R32, R34, R32, UR4 ;  /* 0x0000000422207e2b */ /* 0x000fe20008000020 */
[----:B------:R-:W-:Y:S01]  /*1390*/  UMOV UR4, 0x9999a3c4 ;  /* 0x9999a3c400047882 */ /* 0x000fe20000000000 */
[----:B------:R-:W-:-:S06]  /*13a0*/  UMOV UR5, 0x3f899999 ;  /* 0x3f89999900057882 */ /* 0x000fcc0000000000 */
[----:B------:R-:W-:Y:S01]  /*13b0*/  DFMA R32, R34, R32, UR4 ;  /* 0x0000000422207e2b */ /* 0x000fe20008000020 */
[----:B------:R-:W-:Y:S01]  /*13c0*/  UMOV UR4, 0x55555554 ;  /* 0x5555555400047882 */ /* 0x000fe20000000000 */
[----:B------:R-:W-:-:S06]  /*13d0*/  UMOV UR5, 0x3fb55555 ;  /* 0x3fb5555500057882 */ /* 0x000fcc0000000000 */
[----:B------:R-:W-:Y:S01]  /*13e0*/  DFMA R32, R34, R32, UR4 ;  /* 0x0000000422207e2b */ /* 0x000fe20008000020 */
[----:B------:R-:W-:Y:S01]  /*13f0*/  UMOV UR4, 0x3b39803f ;  /* 0x3b39803f00047882 */ /* 0x000fe20000000000 */
[----:B------:R-:W-:-:S06]  /*1400*/  UMOV UR5, 0x3c7abc9e ;  /* 0x3c7abc9e00057882 */ /* 0x000fcc0000000000 */
[----:B------:R-:W-:-:S08]  /*1410*/  DMUL R32, R34, R32 ;  /* 0x0000002022207228 */ /* 0x000fd00000000000 */
[----:B------:R-:W-:-:S08]  /*1420*/  DFMA R30, R36, R32, R30 ;  /* 0x00000020241e722b */ /* 0x000fd0000000001e */
[----:B------:R-:W-:-:S08]  /*1430*/  DADD R24, R30, -R24 ;  /* 0x000000001e187229 */ /* 0x000fd00000000818 */
[----:B------:R-:W-:-:S08]  /*1440*/  DFMA R24, R28, UR4, R24 ;  /* 0x000000041c187c2b */ /* 0x000fd00008000018 */
[----:B------:R-:W-:-:S11]  /*1450*/  DADD R24, R26, R24 ;  /* 0x000000001a187229 */ /* 0x000fd60000000018 */
.L_x_225:
[----:B------:R-:W-:Y:S05]  /*1460*/  BSYNC B1 ;  /* 0x0000000000017941 */ /* 0x000fea0003800000 */
.L_x_224:
[----:B------:R-:W-:Y:S01]  /*1470*/  DMUL R24, R18, -R24 ;  /* 0x8000001812187228 */ /* 0x000fe20000000000 */
[----:B------:R-:W-:-:S06]  /*1480*/  LEA.HI.X.SX32 R23, R23, UR13, 0x1, P0 ;  /* 0x0000000d17177c11 */ /* 0x000fcc00080f0eff */
[----:B------:R0:W-:Y:S04]  /*1490*/  STG.E.64 desc[UR6][R22.64], R24 ;  /* 0x0000001816007986 */ /* 0x0001e8000c101b06 */
.L_x_223:
[----:B------:R-:W-:Y:S05]  /*14a0*/  BSYNC B0 ;  /* 0x0000000000007941 */ /* 0x000fea0003800000 */
.L_x_222:
        /* <DEDUP_REMOVED lines=9> */
[----:B------:R-:W-:Y:S01]  /*1540*/  UMOV UR4, 0xffffffff ;  /* 0xffffffff00047882 */ /* 0x000fe20000000000 */
[----:B------:R-:W-:Y:S01]  /*1550*/  UMOV UR5, 0x3fefffff ;  /* 0x3fefffff00057882 */ /* 0x000fe20000000000 */
[----:B------:R-:W-:Y:S01]  /*1560*/  IMAD R23, R23, UR10, RZ ;  /* 0x0000000a17177c24 */ /* 0x000fe2000f8e02ff */
[----:B------:R-:W-:Y:S01]  /*1570*/  BSSY B0, `(.L_x_227) ;  /* 0x0000056000007945 */ /* 0x000fe20003800000 */
[----:B------:R-:W-:Y:S01]  /*1580*/  IMAD.MOV.U32 R34, RZ, RZ, 0x0 ;  /* 0x00000000ff227424 */ /* 0x000fe200078e00ff */
[----:B------:R-:W0:Y:S01]  /*1590*/  F2F.F64.F32 R26, R26 ;  /* 0x0000001a001a7310 */ /* 0x000e220000201800 */
[----:B------:R-:W-:Y:S01]  /*15a0*/  IMAD.MOV.U32 R35, RZ, RZ, -0x43600000 ;  /* 0xbca00000ff237424 */ /* 0x000fe200078e00ff */
[----:B------:R-:W-:Y:S01]  /*15b0*/  IADD3 R22, P0, R23, UR12, RZ ;  /* 0x0000000c17167c10 */ /* 0x000fe2000ff1e0ff */
[----:B0-----:R-:W-:-:S14]  /*15c0*/  DSETP.GE.AND P1, PT, R26, UR4, PT ;  /* 0x000000041a007e2a */ /* 0x001fdc000bf26000 */
[----:B------:R-:W-:Y:S05]  /*15d0*/  @P1 BRA `(.L_x_228) ;  /* 0x00000004003c1947 */ /* 0x000fea0003800000 */
[----:B------:R-:W-:Y:S01]  /*15e0*/  ISETP.GT.AND P1, PT, R27, 0xfffff, PT ;  /* 0x000fffff1b00780c */ /* 0x000fe20003f24270 */
[----:B------:R-:W-:Y:S01]  /*15f0*/  IMAD.MOV.U32 R28, RZ, RZ, R26 ;  /* 0x000000ffff1c7224 */ /* 0x000fe200078e001a */
[----:B------:R-:W-:Y:S02]  /*1600*/  MOV R33, R27 ;  /* 0x0000001b00217202 */ /* 0x000fe40000000f00 */
[----:B------:R-:W-:-:S09]  /*1610*/  MOV R32, 0xfffffc01 ;  /* 0xfffffc0100207802 */ /* 0x000fd20000000f00 */
[----:B------:R-:W-:Y:S01]  /*1620*/  @!P1 DMUL R26, R26, 1.80143985094819840000e+16 ;  /* 0x435000001a1a9828 */ /* 0x000fe20000000000 */
[----:B------:R-:W-:-:S09]  /*1630*/  @!P1 IMAD.MOV.U32 R32, RZ, RZ, -0x435 ;  /* 0xfffffbcbff209424 */ /* 0x000fd200078e00ff */
[----:B------:R-:W-:Y:S02]  /*1640*/  @!P1 IMAD.MOV.U32 R33, RZ, RZ, R27 ;  /* 0x000000ffff219224 */ /* 0x000fe400078e001b */
[----:B------:R-:W-:-:S03]  /*1650*/  @!P1 IMAD.MOV.U32 R28, RZ, RZ, R26 ;  /* 0x000000ffff1c9224 */ /* 0x000fc600078e001a */
[----:B------:R-:W-:-:S04]  /*1660*/  IADD3 R24, R33, -0x1, RZ ;  /* 0xffffffff21187810 */ /* 0x000fc80007ffe0ff */
[----:B------:R-:W-:-:S13]  /*1670*/  ISETP.GE.U32.AND P2, PT, R24, 0x7fefffff, PT ;  /* 0x7fefffff1800780c */ /* 0x000fda0003f46070 */
[----:B------:R-:W-:Y:S01]  /*1680*/  @P2 IMAD.MOV.U32 R24, RZ, RZ, 0x0 ;  /* 0x00000000ff182424 */ /* 0x000fe200078e00ff */
[----:B------:R-:W-:Y:S01]  /*1690*/  @P2 FSETP.NEU.FTZ.AND P3, PT, R27, RZ, PT ;  /* 0x000000ff1b00220b */ /* 0x000fe20003f7d000 */
[----:B------:R-:W-:-:S06]  /*16a0*/  @P2 IMAD.MOV.U32 R25, RZ, RZ, 0x7ff00000 ;  /* 0x7ff00000ff192424 */ /* 0x000fcc00078e00ff */
[----:B------:R-:W-:-:S10]  /*16b0*/  @P2 DFMA R24, R26, R24, +INF ;  /* 0x7ff000001a18242b */ /* 0x000fd40000000018 */
[----:B------:R-:W-:Y:S02]  /*16c0*/  @P2 FSEL R34, R24, RZ, P3 ;  /* 0x000000ff18222208 */ /* 0x000fe40001800000 */
[----:B------:R-:W-:Y:S01]  /*16d0*/  @P2 FSEL R35, R25, -QNAN , P3 ;  /* 0xfff0000019232808 */ /* 0x000fe20001800000 */
[----:B------:R-:W-:Y:S06]  /*16e0*/  @P2 BRA `(.L_x_228) ;  /* 0x0000000000f82947 */ /* 0x000fec0003800000 */
[----:B------:R-:W-:Y:S01]  /*16f0*/  LOP3.LUT R24, R33, 0x800fffff, RZ, 0xc0, !PT ;  /* 0x800fffff21187812 */ /* 0x000fe200078ec0ff */
[----:B------:R-:W-:Y:S01]  /*1700*/  IMAD.MOV.U32 R30, RZ, RZ, -0x748574fc ;  /* 0x8b7a8b04ff1e7424 */ /* 0x000fe200078e00ff */
[----:B------:R-:W-:Y:S01]  /*1710*/  MOV R34, R28 ;  /* 0x0000001c00227202 */ /* 0x000fe20000000f00 */
[----:B------:R-:W-:Y:S01]  /*1720*/  IMAD.MOV.U32 R31, RZ, RZ, 0x3ed0ee25 ;  /* 0x3ed0ee25ff1f7424 */ /* 0x000fe200078e00ff */
[----:B------:R-:W-:Y:S01]  /*1730*/  LOP3.LUT R35, R24, 0x3ff00000, RZ, 0xfc, !PT ;  /* 0x3ff0000018237812 */ /* 0x000fe200078efcff */
[----:B------:R-:W-:Y:S01]  /*1740*/  UMOV UR4, 0x3ae80f1e ;  /* 0x3ae80f1e00047882 */ /* 0x000fe20000000000 */
[----:B------:R-:W-:Y:S01]  /*1750*/  MOV R26, RZ ;  /* 0x000000ff001a7202 */ /* 0x000fe20000000f00 */
[----:B------:R-:W-:Y:S01]  /*1760*/  UMOV UR5, 0x3eb1380b ;  /* 0x3eb1380b00057882 */ /* 0x000fe20000000000 */
[----:B------:R-:W-:Y:S01]  /*1770*/  ISETP.GE.AND P1, PT, R35, 0x3ff6a09f, PT ;  /* 0x3ff6a09f2300780c */ /* 0x000fe20003f26270 */
[----:B------:R-:W-:Y:S01]  /*1780*/  UMOV UR8, 0x80000000 ;  /* 0x8000000000087882 */ /* 0x000fe20000000000 */
[----:B------:R-:W-:-:S11]  /*1790*/  UMOV UR9, 0x43300000 ;  /* 0x4330000000097882 */ /* 0x000fd60000000000 */
[----:B------:R-:W-:-:S04]  /*17a0*/  @P1 VIADD R25, R35, 0xfff00000 ;  /* 0xfff0000023191836 */ /* 0x000fc80000000000 */
[----:B------:R-:W-:-:S06]  /*17b0*/  @P1 IMAD.MOV.U32 R35, RZ, RZ, R25 ;  /* 0x000000ffff231224 */ /* 0x000fcc00078e0019 */
        /* <DEDUP_REMOVED lines=26> */
[----:B------:R-:W-:Y:S01]  /*1960*/  UMOV UR5, 0x3f624924 ;  /* 0x3f62492400057882 */ /* 0x000fe20000000000 */
[----:B------:R-:W-:Y:S01]  /*1970*/  DADD R30, R30, -UR8 ;  /* 0x800000081e1e7e29 */ /* 0x000fe20008000000 */
[----:B------:R-:W-:Y:S01]  /*1980*/  UMOV UR8, 0xfefa39ef ;  /* 0xfefa39ef00087882 */ /* 0x000fe20000000000 */
[----:B------:R-:W-:Y:S01]  /*1990*/  UMOV UR9, 0x3fe62e42 ;  /* 0x3fe62e4200097882 */ /* 0x000fe20000000000 */
[----:B------:R-:W-:Y:S02]  /*19a0*/  DFMA R32, R34, -R26, R32 ;  /* 0x8000001a2220722b */ /* 0x000fe40000000020 */
[----:B------:R-:W-:Y:S01]  /*19b0*/  DFMA R36, R28, R36, UR4 ;  /* 0x000000041c247e2b */ /* 0x000fe20008000024 */
[----:B------:R-:W-:Y:S01]  /*19c0*/  UMOV UR4, 0x9999a3c4 ;  /* 0x9999a3c400047882 */ /* 0x000fe20000000000 */
[----:B------:R-:W-:Y:S01]  /*19d0*/  UMOV UR5, 0x3f899999 ;  /* 0x3f89999900057882 */ /* 0x000fe20000000000 */
[----:B------:R-:W-:-:S03]  /*19e0*/  DFMA R34, R30, UR8, R26 ;  /* 0x000000081e227c2b */ /* 0x000fc6000800001a */
[----:B------:R-:W-:Y:S02]  /*19f0*/  DMUL R32, R24, R32 ;  /* 0x0000002018207228 */ /* 0x000fe40000000000 */
[----:B------:R-:W-:Y:S01]  /*1a00*/  DFMA R36, R28, R36, UR4 ;  /* 0x000000041c247e2b */ /* 0x000fe20008000024 */
[----:B------:R-:W-:Y:S01]  /*1a10*/  UMOV UR4, 0x55555554 ;  /* 0x5555555400047882 */ /* 0x000fe20000000000 */
[----:B------:R-:W-:Y:S01]  /*1a20*/  UMOV UR5, 0x3fb55555 ;  /* 0x3fb5555500057882 */ /* 0x000fe20000000000 */
[----:B------:R-:W-:-:S05]  /*1a30*/  DFMA R38, -R30, UR8, R34 ;  /* 0x000000081e267c2b */ /* 0x000fca0008000122 */
[----:B------:R-:W-:Y:S01]  /*1a40*/  DFMA R36, R28, R36, UR4 ;  /* 0x000000041c247e2b */ /* 0x000fe20008000024 */
[----:B------:R-:W-:Y:S01]  /*1a50*/  UMOV UR4, 0x3b39803f ;  /* 0x3b39803f00047882 */ /* 0x000fe20000000000 */
[----:B------:R-:W-:Y:S01]  /*1a60*/  UMOV UR5, 0x3c7abc9e ;  /* 0x3c7abc9e00057882 */ /* 0x000fe20000000000 */
[----:B------:R-:W-:-:S05]  /*1a70*/  DADD R38, -R26, R38 ;  /* 0x000000001a267229 */ /* 0x000fca0000000126 */
[----:B------:R-:W-:-:S08]  /*1a80*/  DMUL R36, R28, R36 ;  /* 0x000000241c247228 */ /* 0x000fd00000000000 */
[----:B------:R-:W-:-:S08]  /*1a90*/  DFMA R32, R26, R36, R32 ;  /* 0x000000241a20722b */ /* 0x000fd00000000020 */
[----:B------:R-:W-:-:S08]  /*1aa0*/  DADD R32, R32, -R38 ;  /* 0x0000000020207229 */ /* 0x000fd00000000826 */
[----:B------:R-:W-:-:S08]  /*1ab0*/  DFMA R32, R30, UR4, R32 ;  /* 0x000000041e207c2b */ /* 0x000fd00008000020 */
[----:B------:R-:W-:-:S11]  /*1ac0*/  DADD R34, R34, R32 ;  /* 0x0000000022227229 */ /* 0x000fd60000000020 */
.L_x_228:
[----:B------:R-:W-:Y:S05]  /*1ad0*/  BSYNC B0 ;  /* 0x0000000000007941 */ /* 0x000fea0003800000 */
.L_x_227:
[----:B------:R-:W-:Y:S01]  /*1ae0*/  DMUL R34, R18, -R34 ;  /* 0x8000002212227228 */ /* 0x000fe20000000000 */
[----:B------:R-:W-:-:S06]  /*1af0*/  LEA.HI.X.SX32 R23, R23, UR13, 0x1, P0 ;  /* 0x0000000d17177c11 */ /* 0x000fcc00080f0eff */
[----:B------:R0:W-:Y:S04]  /*1b00*/  STG.E.64 desc[UR6][R22.64], R34 ;  /* 0x0000002216007986 */ /* 0x0001e8000c101b06 */
.L_x_226:
        /* <DEDUP_REMOVED lines=11> */
        .weak           $__internal_14_$__cuda_sm20_dblrcp_rn_slowpath_v3
        .type           $__internal_14_$__cuda_sm20_dblrcp_rn_slowpath_v3,@function
        .size           $__internal_14_$__cuda_sm20_dblrcp_rn_slowpath_v3,($__internal_15_$__cuda_sm20_div_s64 - $__internal_14_$__cuda_sm20_dblrcp_rn_slowpath_v3)
$__internal_14_$__cuda_sm20_dblrcp_rn_slowpath_v3:
        /* <DEDUP_REMOVED lines=12> */
[----:B------:R-:W-:Y:S01]  /*1c80*/  VIADD R25, R24, 0xc0200000 ;  /* 0xc020000018197836 */ /* 0x000fe20000000000 */
[----:B------:R-:W-:Y:S01]  /*1c90*/  ULDC UR4, c[0x0][0x248] ;  /* 0x0000920000047ab9 */ /* 0x000fe20000000800 */
[----:B------:R-:W-:Y:S01]  /*1ca0*/  IMAD.MOV.U32 R22, RZ, RZ, R27 ;  /* 0x000000ffff167224 */ /* 0x000fe200078e001b */
[----:B------:R-:W-:Y:S01]  /*1cb0*/  MOV R24, UR4 ;  /* 0x0000000400187c02 */ /* 0x000fe20008000f00 */
        /* <DEDUP_REMOVED lines=11> */
.L_x_231:
        /* <DEDUP_REMOVED lines=10> */
.L_x_229:
[----:B------:R-:W0:Y:S01]  /*1e10*/  LDC R20, c[0x0][0x248] ;  /* 0x00009200ff147b82 */ /* 0x000e220000000800 */
[----:B------:R-:W-:-:S07]  /*1e20*/  LOP3.LUT R21, R24, 0x80000, RZ, 0xfc, !PT ;  /* 0x0008000018157812 */ /* 0x000fce00078efcff */
.L_x_230:
[----:B------:R-:W-:Y:S01]  /*1e30*/  IMAD.MOV.U32 R27, RZ, RZ, 0x0 ;  /* 0x00000000ff1b7424 */ /* 0x000fe200078e00ff */
[----:B0-----:R-:W-:Y:S01]  /*1e40*/  MOV R18, R20 ;  /* 0x0000001400127202 */ /* 0x001fe20000000f00 */
[----:B------:R-:W-:Y:S02]  /*1e50*/  IMAD.MOV.U32 R19, RZ, RZ, R21 ;  /* 0x000000ffff137224 */ /* 0x000fe400078e0015 */
[----:B------:R-:W-:Y:S05]  /*1e60*/  RET.REL.NODEC R26 `(_ZN2at6native65_GLOBAL__N__c0d6c1cb_32_DistributionExponentialKernel_cu_5881736643distribution_elementwise_grid_stride_kernelIdLi2EZNS0_9templates4cuda21uniform_and_transformIddPNS_17CUDAGeneratorImplEZZZNS4_18exponential_kernelIS7_EEvRNS_18TensorIteratorBaseEdT_ENKUlvE_clEvENKUlvE_clEvEUldE_EEvSA_T1_T2_EUlP24curandStatePhilox4_32_10E0_ZNS1_27distribution_nullary_kernelIdd6float4S7_SJ_SE_EEvSA_SG_RKT3_T4_EUlidE_EEvlNS_15PhiloxCudaStateESF_SG_) ;  /* 0xffffffe01a647950 */ /* 0x000fea0003c3ffff */
        .weak           $__internal_15_$__cuda_sm20_div_s64
        .type           $__internal_15_$__cuda_sm20_div_s64,@function
        .size           $__internal_15_$__cuda_sm20_div_s64,(.L_x_298 - $__internal_15_$__cuda_sm20_div_s64)
$__internal_15_$__cuda_sm20_div_s64:
[----:B------:R-:W-:Y:S01]  /*1e70*/  MOV R26, R21 ;  /* 0x00000015001a7202 */ /* 0x000fe20000000f00 */
[----:B------:R-:W-:-:S04]  /*1e80*/  IMAD.MOV.U32 R27, RZ, RZ, RZ ;  /* 0x000000ffff1b7224 */ /* 0x000fc800078e00ff */
[----:B------:R0:W1:Y:S02]  /*1e90*/  I2F.U64.RP R23, R26 ;  /* 0x0000001a00177312 */ /* 0x0000640000309000 */
[----:B0-----:R-:W-:-:S06]  /*1ea0*/  IADD3 R26, P4, RZ, -UR4, RZ ;  /* 0x80000004ff1a7c10 */ /* 0x001fcc000ff9e0ff */
[----:B-1----:R-:W0:Y:S01]  /*1eb0*/  MUFU.RCP R23, R23 ;  /* 0x0000001700177308 */ /* 0x002e220000001000 */
[----:B------:R-:W-:Y:S02]  /*1ec0*/  IMAD.X R32, RZ, RZ, ~UR5, P4 ;  /* 0x80000005ff207e24 */ /* 0x000fe4000a0e06ff */
        /* <DEDUP_REMOVED lines=22> */
[----:B------:R-:W-:Y:S01]  /*2030*/  IMAD.HI.U32 R18, R19, R27, RZ ;  /* 0x0000001b13127227 */ /* 0x000fe200078e00ff */
[----:B------:R-:W-:-:S05]  /*2040*/  IADD3.X R16, RZ, ~R16, RZ, P0, !PT ;  /* 0x80000010ff107210 */ /* 0x000fca00007fe4ff */
        /* <DEDUP_REMOVED lines=14> */
[----:B------:R-:W-:-:S03]  /*2130*/  IADD3 R23, P3, R18, 0x1, RZ ;  /* 0x0000000112177810 */ /* 0x000fc60007f7e0ff */
[----:B------:R-:W-:Y:S02]  /*2140*/  IMAD.X R19, RZ, RZ, R16, P2 ;  /* 0x000000ffff137224 */ /* 0x000fe400010e0610 */
[----:B------:R-:W-:-:S04]  /*2150*/  IMAD.WIDE.U32 R16, R18, R21, RZ ;  /* 0x0000001512107225 */ /* 0x000fc800078e00ff */
[----:B------:R-:W-:Y:S01]  /*2160*/  IMAD R17, R21, R19, R17 ;  /* 0x0000001315117224 */ /* 0x000fe200078e0211 */
[----:B------:R-:W-:-:S04]  /*2170*/  IADD3 R16, P0, -R16, R26, RZ ;  /* 0x0000001a10107210 */ /* 0x000fc80007f1e1ff */
[----:B------:R-:W-:Y:S02]  /*2180*/  IADD3.X R32, ~R17, R32, RZ, P0, !PT ;  /* 0x0000002011207210 */ /* 0x000fe400007fe5ff */
[----:B------:R-:W-:Y:S02]  /*2190*/  ISETP.GE.U32.AND P0, PT, R16, R21, PT ;  /* 0x000000151000720c */ /* 0x000fe40003f06070 */
[-C--:B------:R-:W-:Y:S02]  /*21a0*/  IADD3 R26, P2, -R21, R16.reuse, RZ ;  /* 0x00000010151a7210 */ /* 0x080fe40007f5e1ff */
[C---:B------:R-:W-:Y:S02]  /*21b0*/  ISETP.GE.U32.AND.EX P0, PT, R32.reuse, RZ, PT, P0 ;  /* 0x000000ff2000720c */ /* 0x040fe40003f06100 */
[----:B------:R-:W-:Y:S02]  /*21c0*/  IADD3.X R17, R32, -0x1, RZ, P2, !PT ;  /* 0xffffffff20117810 */ /* 0x000fe400017fe4ff */
[----:B------:R-:W-:Y:S01]  /*21d0*/  SEL R26, R26, R16, P0 ;  /* 0x000000101a1a7207 */ /* 0x000fe20000000000 */
[----:B------:R-:W-:Y:S01]  /*21e0*/  IMAD.X R16, RZ, RZ, R19, P3 ;  /* 0x000000ffff107224 */ /* 0x000fe200018e0613 */
[----:B------:R-:W-:-:S02]  /*21f0*/  SEL R23, R23, R18, P0 ;  /* 0x0000001217177207 */ /* 0x000fc40000000000 */
[----:B------:R-:W-:Y:S02]  /*2200*/  SEL R17, R17, R32, P0 ;  /* 0x0000002011117207 */ /* 0x000fe40000000000 */
[----:B------:R-:W-:Y:S02]  /*2210*/  ISETP.GE.U32.AND P2, PT, R26, R21, PT ;  /* 0x000000151a00720c */ /* 0x000fe40003f46070 */
[----:B------:R-:W-:Y:S02]  /*2220*/  SEL R18, R16, R19, P0 ;  /* 0x0000001310127207 */ /* 0x000fe40000000000 */
[----:B------:R-:W-:Y:S02]  /*2230*/  IADD3 R16, P3, R23, 0x1, RZ ;  /* 0x0000000117107810 */ /* 0x000fe40007f7e0ff */
[----:B------:R-:W-:-:S03]  /*2240*/  ISETP.GE.U32.AND.EX P0, PT, R17, RZ, PT, P2 ;  /* 0x000000ff1100720c */ /* 0x000fc60003f06120 */
[----:B------:R-:W-:Y:S01]  /*2250*/  IMAD.X R17, RZ, RZ, R18, P3 ;  /* 0x000000ffff117224 */ /* 0x000fe200018e0612 */
[----:B------:R-:W-:Y:S01]  /*2260*/  SEL R16, R16, R23, P0 ;  /* 0x0000001710107207 */ /* 0x000fe20000000000 */
[----:B------:R-:W-:-:S03]  /*2270*/  IMAD.MOV.U32 R23, RZ, RZ, 0x0 ;  /* 0x00000000ff177424 */ /* 0x000fc600078e00ff */
        /* <DEDUP_REMOVED lines=9> */
[----:B------:R-:W-:Y:S06]  /*2310*/  RET.REL.NODEC R22 `(_ZN2at6native65_GLOBAL__N__c0d6c1cb_32_DistributionExponentialKernel_cu_5881736643distribution_elementwise_grid_stride_kernelIdLi2EZNS0_9templates4cuda21uniform_and_transformIddPNS_17CUDAGeneratorImplEZZZNS4_18exponential_kernelIS7_EEvRNS_18TensorIteratorBaseEdT_ENKUlvE_clEvENKUlvE_clEvEUldE_EEvSA_T1_T2_EUlP24curandStatePhilox4_32_10E0_ZNS1_27distribution_nullary_kernelIdd6float4S7_SJ_SE_EEvSA_SG_RKT3_T4_EUlidE_EEvlNS_15PhiloxCudaStateESF_SG_) ;  /* 0xffffffdc16387950 */ /* 0x000fec0003c3ffff */
.L_x_232:
        /* <DEDUP_REMOVED lines=14> */
.L_x_298:


//--------------------- .text._ZN2at6native65_GLOBAL__N__c0d6c1cb_32_DistributionExponentialKernel_cu_5881736643distribution_elementwise_grid_stride_kernelIdLi2EZNS0_9templates4cuda21uniform_and_transformIddPNS_17CUDAGeneratorImplEZZZNS4_18exponential_kernelIS7_EEvRNS_18TensorIteratorBaseEdT_ENKUlvE_clEvENKUlvE_clEvEUldE_EEvSA_T1_T2_EUlP24curandStatePhilox4_32_10E_ZNS1_27distribution_nullary_kernelIdd7double2S7_SJ_SE_EEvSA_SG_RKT3_T4_EUlidE0_EEvlNS_15PhiloxCudaStateESF_SG_ --------------------------
	.section	.text._ZN2at6native65_GLOBAL__N__c0d6c1cb_32_DistributionExponentialKernel_cu_5881736643distribution_elementwise_grid_stride_kernelIdLi2EZNS0_9templates4cuda21uniform_and_transformIddPNS_17CUDAGeneratorImplEZZZNS4_18exponential_kernelIS7_EEvRNS_18TensorIteratorBaseEdT_ENKUlvE_clEvENKUlvE_clEvEUldE_EEvSA_T1_T2_EUlP24curandStatePhilox4_32_10E_ZNS1_27distribution_nullary_kernelIdd7double2S7_SJ_SE_EEvSA_SG_RKT3_T4_EUlidE0_EEvlNS_15PhiloxCudaStateESF_SG_,"ax",@progbits
	.align	128
.text._ZN2at6native65_GLOBAL__N__c0d6c1cb_32_DistributionExponentialKernel_cu_5881736643distribution_elementwise_grid_stride_kernelIdLi2EZNS0_9templates4cuda21uniform_and_transformIddPNS_17CUDAGeneratorImplEZZZNS4_18exponential_kernelIS7_EEvRNS_18TensorIteratorBaseEdT_ENKUlvE_clEvENKUlvE_clEvEUldE_EEvSA_T1_T2_EUlP24curandStatePhilox4_32_10E_ZNS1_27distribution_nullary_kernelIdd7double2S7_SJ_SE_EEvSA_SG_RKT3_T4_EUlidE0_EEvlNS_15PhiloxCudaStateESF_SG_:
        .type           _ZN2at6native65_GLOBAL__N__c0d6c1cb_32_DistributionExponentialKernel_cu_5881736643distribution_elementwise_grid_stride_kernelIdLi2EZNS0_9templates4cuda21uniform_and_transformIddPNS_17CUDAGeneratorImplEZZZNS4_18exponential_kernelIS7_EEvRNS_18TensorIteratorBaseEdT_ENKUlvE_clEvENKUlvE_clEvEUldE_EEvSA_T1_T2_EUlP24curandStatePhilox4_32_10E_ZNS1_27distribution_nullary_kernelIdd7double2S7_SJ_SE_EEvSA_SG_RKT3_T4_EUlidE0_EEvlNS_15PhiloxCudaStateESF_SG_,@function
        .size           _ZN2at6native65_GLOBAL__N__c0d6c1cb_32_DistributionExponentialKernel_cu_5881736643distribution_elementwise_grid_stride_kernelIdLi2EZNS0_9templates4cuda21uniform_and_transformIddPNS_17CUDAGeneratorImplEZZZNS4_18exponential_kernelIS7_EEvRNS_18TensorIteratorBaseEdT_ENKUlvE_clEvENKUlvE_clEvEUldE_EEvSA_T1_T2_EUlP24curandStatePhilox4_32_10E_ZNS1_27distribution_nullary_kernelIdd7double2S7_SJ_SE_EEvSA_SG_RKT3_T4_EUlidE0_EEvlNS_15PhiloxCudaStateESF_SG_,(.L_x_301 - _ZN2at6native65_GLOBAL__N__c0d6c1cb_32_DistributionExponentialKernel_cu_5881736643distribution_elementwise_grid_stride_kernelIdLi2EZNS0_9templates4cuda21uniform_and_transformIddPNS_17CUDAGeneratorImplEZZZNS4_18exponential_kernelIS7_EEvRNS_18TensorIteratorBaseEdT_ENKUlvE_clEvENKUlvE_clEvEUldE_EEvSA_T1_T2_EUlP24curandStatePhilox4_32_10E_ZNS1_27distribution_nullary_kernelIdd7double2S7_SJ_SE_EEvSA_SG_RKT3_T4_EUlidE0_EEvlNS_15PhiloxCudaStateESF_SG_)
        .other          _ZN2at6native65_GLOBAL__N__c0d6c1cb_32_DistributionExponentialKernel_cu_5881736643distribution_elementwise_grid_stride_kernelIdLi2EZNS0_9templates4cuda21uniform_and_transformIddPNS_17CUDAGeneratorImplEZZZNS4_18exponential_kernelIS7_EEvRNS_18TensorIteratorBaseEdT_ENKUlvE_clEvENKUlvE_clEvEUldE_EEvSA_T1_T2_EUlP24curandStatePhilox4_32_10E_ZNS1_27distribution_nullary_kernelIdd7double2S7_SJ_SE_EEvSA_SG_RKT3_T4_EUlidE0_EEvlNS_15PhiloxCudaStateESF_SG_,@"STO_CUDA_ENTRY STV_DEFAULT"
_ZN2at6native65_GLOBAL__N__c0d6c1cb_32_DistributionExponentialKernel_cu_5881736643distribution_elementwise_grid_stride_kernelIdLi2EZNS0_9templates4cuda21uniform_and_transformIddPNS_17CUDAGeneratorImplEZZZNS4_18exponential_kernelIS7_EEvRNS_18TensorIteratorBaseEdT_ENKUlvE_clEvENKUlvE_clEvEUldE_EEvSA_T1_T2_EUlP24curandStatePhilox4_32_10E_ZNS1_27distribution_nullary_kernelIdd7double2S7_SJ_SE_EEvSA_SG_RKT3_T4_EUlidE0_EEvlNS_15PhiloxCudaStateESF_SG_:
        /* <DEDUP_REMOVED lines=16> */
[----:B------:R-:W-:-:S07]  /*0100*/  IMAD.MOV.U32 R45, RZ, RZ, RZ ;  /* 0x000000ffff2d7224 */ /* 0x000fce00078e00ff */
[----:B------:R-:W2:Y:S02]  /*0110*/  LDC R20, c[0x0][RZ] ;  /* 0x00000000ff147b82 */ /* 0x000ea40000000800 */
[----:B--2---:R-:W-:Y:S01]  /*0120*/  IMAD.WIDE.U32 R44, R20, UR4, R44 ;  /* 0x00000004142c7c25 */ /* 0x004fe2000f8e002c */
[----:B------:R-:W-:Y:S02]  /*0130*/  ULDC.64 UR4, c[0x0][0x210] ;  /* 0x0000840000047ab9 */ /* 0x000fe40000000a00 */
[----:B------:R-:W-:Y:S01]  /*0140*/  UIADD3 UR4, UP0, UR4, -0x1, URZ ;  /* 0xffffffff04047890 */ /* 0x000fe2000ff1e03f */
[----:B------:R-:W-:Y:S02]  /*0150*/  IMAD.MOV.U32 R43, RZ, RZ, R45 ;  /* 0x000000ffff2b7224 */ /* 0x000fe400078e002d */
[----:B------:R-:W-:Y:S01]  /*0160*/  IMAD.WIDE.U32 R6, R44, -0x326172a9, RZ ;  /* 0xcd9e8d572c067825 */ /* 0x000fe200078e00ff */
[----:B------:R-:W-:Y:S01]  /*0170*/  UIADD3.X UR5, UR5, -0x1, URZ, UP0, !UPT ;  /* 0xffffffff05057890 */ /* 0x000fe200087fe43f */
[----:B---3--:R-:W-:-:S04]  /*0180*/  @P0 IADD3 R22, P1, R2, R5, RZ ;  /* 0x0000000502160210 */ /* 0x008fc80007f3e0ff */
[----:B------:R-:W-:Y:S02]  /*0190*/  @P0 IADD3.X R23, RZ, R3, RZ, P1, !PT ;  /* 0x00000003ff170210 */ /* 0x000fe40000ffe4ff */
[----:B------:R-:W-:Y:S02]  /*01a0*/  ISETP.NE.U32.AND P0, PT, RZ, UR5, PT ;  /* 0x00000005ff007c0c */ /* 0x000fe4000bf05070 */
[--C-:B------:R-:W-:Y:S01]  /*01b0*/  SHF.R.U64 R0, R22, 0x2, R23.reuse ;  /* 0x0000000216007819 */ /* 0x100fe20000001217 */
[C---:B----4-:R-:W-:Y:S01]  /*01c0*/  VIADD R3, R15.reuse, 0xbb67ae85 ;  /* 0xbb67ae850f037836 */ /* 0x050fe20000000000 */
[----:B------:R-:W-:Y:S01]  /*01d0*/  SHF.R.U32.HI R2, RZ, 0x2, R23 ;  /* 0x00000002ff027819 */ /* 0x000fe20000011617 */
[----:B------:R-:W-:Y:S02]  /*01e0*/  VIADD R42, R15, 0x96a522ad ;  /* 0x96a522ad0f2a7836 */ /* 0x000fe40000000000 */
[----:B------:R-:W-:Y:S01]  /*01f0*/  IMAD.WIDE.U32 R4, R0, -0x2daee0ad, RZ ;  /* 0xd2511f5300047825 */ /* 0x000fe200078e00ff */
[----:B------:R-:W-:-:S04]  /*0200*/  LOP3.LUT R8, R7, R2, R14, 0x96, !PT ;  /* 0x0000000207087212 */ /* 0x000fc800078e960e */
[----:B------:R-:W-:Y:S01]  /*0210*/  LOP3.LUT R10, R15, R5, R45, 0x96, !PT ;  /* 0x000000050f0a7212 */ /* 0x000fe200078e962d */
[----:B------:R-:W-:Y:S01]  /*0220*/  IMAD.WIDE.U32 R8, R8, -0x2daee0ad, RZ ;  /* 0xd2511f5308087825 */ /* 0x000fe200078e00ff */
[----:B------:R-:W-:-:S03]  /*0230*/  IADD3 R5, R14, -0x61c88647, RZ ;  /* 0x9e3779b90e057810 */ /* 0x000fc60007ffe0ff */
[----:B------:R-:W-:Y:S01]  /*0240*/  IMAD.WIDE.U32 R10, R10, -0x326172a9, RZ ;  /* 0xcd9e8d570a0a7825 */ /* 0x000fe200078e00ff */
[----:B------:R-:W-:Y:S02]  /*0250*/  LOP3.LUT R12, R9, R4, R3, 0x96, !PT ;  /* 0x00000004090c7212 */ /* 0x000fe400078e9603 */
[----:B------:R-:W-:Y:S02]  /*0260*/  IADD3 R4, R15, 0x76cf5d0a, RZ ;  /* 0x76cf5d0a0f047810 */ /* 0x000fe40007ffe0ff */
        /* <DEDUP_REMOVED lines=8> */
[----:B------:R-:W-:Y:S02]  /*02f0*/  VIADD R5, R15, 0x32370b8f ;  /* 0x32370b8f0f057836 */ /* 0x000fe40000000000 */
[----:B------:R-:W-:-:S03]  /*0300*/  IMAD.WIDE.U32 R10, R10, -0x326172a9, RZ ;  /* 0xcd9e8d570a0a7825 */ /* 0x000fc600078e00ff */
[----:B------:R-:W-:Y:S02]  /*0310*/  LOP3.LUT R16, R9, R6, R5, 0x96, !PT ;  /* 0x0000000609107212 */ /* 0x000fe400078e9605 */
[----:B------:R-:W-:Y:S01]  /*0320*/  LOP3.LUT R12, R11, R12, R7, 0x96, !PT ;  /* 0x0000000c0b0c7212 */ /* 0x000fe200078e9607 */
[----:B------:R-:W-:Y:S01]  /*0330*/  VIADD R7, R14, 0x78dde6e4 ;  /* 0x78dde6e40e077836 */ /* 0x000fe20000000000 */
[----:B------:R-:W-:Y:S01]  /*0340*/  IADD3 R6, R15, -0x126145ec, RZ ;  /* 0xed9eba140f067810 */ /* 0x000fe20007ffe0ff */
[----:B------:R-:W-:Y:S01]  /*0350*/  IMAD.WIDE.U32 R16, R16, -0x326172a9, RZ ;  /* 0xcd9e8d5710107825 */ /* 0x000fe200078e00ff */
[----:B------:R-:W-:-:S03]  /*0360*/  IADD3 R9, R14, 0x1715609d, RZ ;  /* 0x1715609d0e097810 */ /* 0x000fc60007ffe0ff */
[----:B------:R-:W-:Y:S01]  /*0370*/  IMAD.WIDE.U32 R12, R12, -0x2daee0ad, RZ ;  /* 0xd2511f530c0c7825 */ /* 0x000fe200078e00ff */
[----:B------:R-:W-:-:S03]  /*0380*/  LOP3.LUT R10, R17, R10, R7, 0x96, !PT ;  /* 0x0000000a110a7212 */ /* 0x000fc600078e9607 */
[----:B------:R-:W-:Y:S01]  /*0390*/  VIADD R7, R15, 0xa9066899 ;  /* 0xa90668990f077836 */ /* 0x000fe20000000000 */
        /* <DEDUP_REMOVED lines=13> */
[----:B------:R-:W-:Y:S02]  /*0470*/  IADD3 R11, R14, 0x5384540f, RZ ;  /* 0x5384540f0e0b7810 */ /* 0x000fe40007ffe0ff */
[----:B------:R-:W-:Y:S01]  /*0480*/  IADD3 R10, R15, -0x24c28bd8, RZ ;  /* 0xdb3d74280f0a7810 */ /* 0x000fe20007ffe0ff */
[----:B------:R-:W-:Y:S01]  /*0490*/  IMAD.WIDE.U32 R18, R18, -0x326172a9, RZ ;  /* 0xcd9e8d5712127825 */ /* 0x000fe200078e00ff */
[----:B------:R-:W-:Y:S02]  /*04a0*/  LOP3.LUT R17, R31, R12, R9, 0x96, !PT ;  /* 0x0000000c1f117212 */ /* 0x000fe400078e9609 */
[----:B------:R-:W-:Y:S01]  /*04b0*/  MOV R12, R45 ;  /* 0x0000002d000c7202 */ /* 0x000fe20000000f00 */
[----:B------:R-:W-:Y:S01]  /*04c0*/  VIADD R13, R14, 0xf1bbcdc8 ;  /* 0xf1bbcdc80e0d7836 */ /* 0x000fe20000000000 */
[----:B------:R-:W-:Y:S01]  /*04d0*/  LOP3.LUT R11, R19, R16, R11, 0x96, !PT ;  /* 0x00000010130b7212 */ /* 0x000fe200078e960b */
[----:B------:R-:W-:-:S04]  /*04e0*/  IMAD.WIDE.U32 R16, R17, -0x326172a9, RZ ;  /* 0xcd9e8d5711107825 */ /* 0x000fc800078e00ff */
[----:B------:R-:W-:Y:S01]  /*04f0*/  IMAD.WIDE.U32 R28, R11, -0x2daee0ad, RZ ;  /* 0xd2511f530b1c7825 */ /* 0x000fe200078e00ff */
[----:B------:R-:W-:-:S03]  /*0500*/  LOP3.LUT R11, R17, R18, R13, 0x96, !PT ;  /* 0x00000012110b7212 */ /* 0x000fc600078e960d */
[----:B------:R-:W-:Y:S01]  /*0510*/  IMAD.MOV.U32 R13, RZ, RZ, R44 ;  /* 0x000000ffff0d7224 */ /* 0x000fe200078e002c */
[----:B------:R-:W-:Y:S01]  /*0520*/  LOP3.LUT R30, R29, R30, R10, 0x96, !PT ;  /* 0x0000001e1d1e7212 */ /* 0x000fe200078e960a */
[----:B------:R-:W-:Y:S01]  /*0530*/  IMAD.HI.U32 R17, R11, -0x2daee0ad, RZ ;  /* 0xd2511f530b117827 */ /* 0x000fe200078e00ff */
[----:B------:R-:W-:-:S03]  /*0540*/  IADD3 R29, R14, -0x700cb87f, RZ ;  /* 0x8ff347810e1d7810 */ /* 0x000fc60007ffe0ff */
[----:B------:R-:W-:Y:S01]  /*0550*/  IMAD.HI.U32 R18, R30, -0x326172a9, RZ ;  /* 0xcd9e8d571e127827 */ /* 0x000fe200078e00ff */
[----:B------:R-:W-:-:S04]  /*0560*/  LOP3.LUT R28, R17, R28, R42, 0x96, !PT ;  /* 0x0000001c111c7212 */ /* 0x000fc800078e962a */
[----:B------:R-:W-:Y:S01]  /*0570*/  LOP3.LUT R29, R18, R16, R29, 0x96, !PT ;  /* 0x00000010121d7212 */ /* 0x000fe200078e961d */
[----:B------:R-:W-:Y:S06]  /*0580*/  @!P0 BRA `(.L_x_233) ;  /* 0x0000000000188947 */ /* 0x000fec0003800000 */
[----:B------:R-:W-:Y:S01]  /*0590*/  ULDC UR6, c[0x0][0xc] ;  /* 0x0000030000067ab9 */ /* 0x000fe20000000800 */
[----:B------:R-:W-:Y:S01]  /*05a0*/  MOV R24, 0x5e0 ;  /* 0x000005e000187802 */ /* 0x000fe20000000f00 */
[----:B------:R-:W-:-:S05]  /*05b0*/  IMAD R21, R20, UR6, RZ ;  /* 0x0000000614157c24 */ /* 0x000fca000f8e02ff */
[----:B------:R-:W-:-:S07]  /*05c0*/  SHF.L.U32 R21, R21, 0x1, RZ ;  /* 0x0000000115157819 */ /* 0x000fce00000006ff */
[----:B------:R-:W-:Y:S05]  /*05d0*/  CALL.REL.NOINC `($__internal_17_$__cuda_sm20_div_s64) ;  /* 0x0000003800e87944 */ /* 0x000fea0003c00000 */
[----:B------:R-:W-:Y:S05]  /*05e0*/  BRA `(.L_x_234) ;  /* 0x0000000000587947 */ /* 0x000fea0003800000 */
.L_x_233:
        /* <DEDUP_REMOVED lines=9> */
[----:B0-----:R-:W-:Y:S01]  /*0680*/  HFMA2.MMA R16, -RZ, RZ, 0, 0 ;  /* 0x00000000ff107435 */ /* 0x001fe200000001ff */
[----:B-1----:R-:W-:-:S09]  /*0690*/  IMAD R21, R21, R17, RZ ;  /* 0x0000001115157224 */ /* 0x002fd200078e02ff */
        /* <DEDUP_REMOVED lines=11> */
.L_x_234:
        /* <DEDUP_REMOVED lines=38> */
[----:B------:R-:W-:Y:S01]  /*09b0*/  VIADD R16, R23, 0x300402 ;  /* 0x0030040217107836 */ /* 0x000fe20000000000 */
[----:B------:R-:W-:Y:S01]  /*09c0*/  ULDC UR36, c[0x0][0x390] ;  /* 0x0000e40000247ab9 */ /* 0x000fe20000000800 */
        /* <DEDUP_REMOVED lines=40> */
[----:B------:R-:W-:Y:S02]  /*0c50*/  MOV R26, 0xc80 ;  /* 0x00000c80001a7802 */ /* 0x000fe40000000f00 */
[----:B------:R-:W-:-:S07]  /*0c60*/  IADD3 R27, R16, -0x100000, RZ ;  /* 0xfff00000101b7810 */ /* 0x000fce0007ffe0ff */
[----:B0-----:R-:W-:Y:S05]  /*0c70*/  CALL.REL.NOINC `($__internal_16_$__cuda_sm20_dblrcp_rn_slowpath_v3) ;  /* 0x0000003000947944 */ /* 0x001fea0003c00000 */
.L_x_235:
[----:B------:R-:W-:Y:S01]  /*0c80*/  VIADD R0, R0, 0x1 ;  /* 0x0000000100007836 */ /* 0x000fe20000000000 */
[----:B------:R-:W-:Y:S03]  /*0c90*/  BSSY B0, `(.L_x_236) ;  /* 0x000000c000007945 */ /* 0x000fe60003800000 */
[C---:B------:R-:W-:Y:S01]  /*0ca0*/  IMAD.HI.U32 R20, R0.reuse, -0x2daee0ad, RZ ;  /* 0xd2511f5300147827 */ /* 0x040fe200078e00ff */
[----:B------:R-:W-:-:S13]  /*0cb0*/  ISETP.NE.AND P0, PT, R0, RZ, PT ;  /* 0x000000ff0000720c */ /* 0x000fda0003f05270 */
[----:B0-----:R-:W-:Y:S05]  /*0cc0*/  @P0 BRA `(.L_x_237) ;  /* 0x0000000000200947 */ /* 0x001fea0003800000 */
        /* <DEDUP_REMOVED lines=8> */
.L_x_237:
[----:B------:R-:W-:Y:S05]  /*0d50*/  BSYNC B0 ;  /* 0x0000000000007941 */ /* 0x000fea0003800000 */
.L_x_236:
[----:B------:R-:W-:Y:S01]  /*0d60*/  IMAD.HI.U32 R21, R44, -0x326172a9, RZ ;  /* 0xcd9e8d572c157827 */ /* 0x000fe200078e00ff */
[----:B------:R-:W-:Y:S02]  /*0d70*/  LOP3.LUT R20, R20, R43, R15, 0x96, !PT ;  /* 0x0000002b14147212 */ /* 0x000fe400078e960f */
[----:B------:R-:W-:Y:S01]  /*0d80*/  IADD3 R26, R14, -0x61c88647, RZ ;  /* 0x9e3779b90e1a7810 */ /* 0x000fe20007ffe0ff */
[----:B------:R-:W-:Y:S01]  /*0d90*/  IMAD R23, R44, -0x326172a9, RZ ;  /* 0xcd9e8d572c177824 */ /* 0x000fe200078e02ff */
[----:B------:R-:W-:Y:S01]  /*0da0*/  LOP3.LUT R24, R21, R2, R14, 0x96, !PT ;  /* 0x0000000215187212 */ /* 0x000fe200078e960e */
[----:B------:R-:W-:Y:S01]  /*0db0*/  IMAD.WIDE.U32 R20, R20, -0x326172a9, RZ ;  /* 0xcd9e8d5714147825 */ /* 0x000fe200078e00ff */
[----:B------:R-:W-:Y:S02]  /*0dc0*/  ISETP.NE.AND P0, PT, R47, 0x1, PT ;  /* 0x000000012f00780c */ /* 0x000fe40003f05270 */
[----:B------:R-:W-:Y:S01]  /*0dd0*/  IADD3 R49, R14, -0x700cb87f, RZ ;  /* 0x8ff347810e317810 */ /* 0x000fe20007ffe0ff */
[----:B------:R-:W-:Y:S01]  /*0de0*/  IMAD R22, R0, -0x2daee0ad, RZ ;  /* 0xd2511f5300167824 */ /* 0x000fe200078e02ff */
[----:B------:R-:W-:Y:S01]  /*0df0*/  LOP3.LUT R23, R21, R23, R26, 0x96, !PT ;  /* 0x0000001715177212 */ /* 0x000fe200078e961a */
[----:B------:R-:W-:-:S04]  /*0e00*/  IMAD.WIDE.U32 R24, R24, -0x2daee0ad, RZ ;  /* 0xd2511f5318187825 */ /* 0x000fc800078e00ff */
        /* <DEDUP_REMOVED lines=24> */
[C---:B------:R-:W-:Y:S02]  /*0f90*/  VIADD R25, R14.reuse, 0xb54cda56 ;  /* 0xb54cda560e197836 */ /* 0x040fe40000000000 */
[----:B------:R-:W-:-:S03]  /*0fa0*/  VIADD R27, R14, 0xf1bbcdc8 ;  /* 0xf1bbcdc80e1b7836 */ /* 0x000fc60000000000 */
        /* <DEDUP_REMOVED lines=14> */
[----:B------:R-:W-:Y:S01]  /*1090*/  MOV R22, R28 ;  /* 0x0000001c00167202 */ /* 0x000fe20000000f00 */
        /* <DEDUP_REMOVED lines=15> */
[----:B------:R-:W-:Y:S01]  /*1190*/  IMAD.MOV.U32 R31, RZ, RZ, R28 ;  /* 0x000000ffff1f7224 */ /* 0x000fe200078e001c */
[----:B------:R-:W-:Y:S01]  /*11a0*/  MOV R24, R25 ;  /* 0x0000001900187202 */ /* 0x000fe20000000f00 */
[----:B------:R-:W-:Y:S06]  /*11b0*/  BRA `(.L_x_238) ;  /* 0x0000000000107947 */ /* 0x000fec0003800000 */
.L_x_239:
[----:B------:R-:W-:Y:S01]  /*11c0*/  IMAD.MOV.U32 R23, RZ, RZ, R28 ;  /* 0x000000ffff177224 */ /* 0x000fe200078e001c */
[----:B------:R-:W-:Y:S01]  /*11d0*/  MOV R22, R25 ;  /* 0x0000001900167202 */ /* 0x000fe20000000f00 */
[----:B------:R-:W-:Y:S01]  /*11e0*/  IMAD.MOV.U32 R31, RZ, RZ, R49 ;  /* 0x000000ffff1f7224 */ /* 0x000fe200078e0031 */
[----:B------:R-:W-:-:S07]  /*11f0*/  MOV R24, R20 ;  /* 0x0000001400187202 */ /* 0x000fce0000000f00 */
.L_x_238:
[----:B------:R-:W-:Y:S01]  /*1200*/  IMAD.WIDE.U32 R24, R24, 0x200000, RZ ;  /* 0x0020000018187825 */ /* 0x000fe200078e00ff */
[----:B0-----:R-:W-:Y:S01]  /*1210*/  ISETP.GE.U32.AND P0, PT, R13, R18, PT ;  /* 0x000000120d00720c */ /* 0x001fe20003f06070 */
[----:B------:R-:W-:Y:S02]  /*1220*/  BSSY B0, `(.L_x_240) ;  /* 0x0000162000007945 */ /* 0x000fe40003800000 */
[----:B------:R-:W-:Y:S01]  /*1230*/  IMAD.WIDE.U32 R26, R22, 0x200000, RZ ;  /* 0x00200000161a7825 */ /* 0x000fe200078e00ff */
[----:B------:R-:W-:Y:S02]  /*1240*/  LOP3.LUT R24, R24, R31, RZ, 0x3c, !PT ;  /* 0x0000001f18187212 */ /* 0x000fe400078e3cff */
[----:B------:R-:W-:Y:S01]  /*1250*/  ISETP.GE.AND.EX P0, PT, R12, R19, PT, P0 ;  /* 0x000000130c00720c */ /* 0x000fe20003f06300 */
[----:B------:R-:W-:Y:S01]  /*1260*/  IMAD.MOV.U32 R22, RZ, RZ, 0x0 ;  /* 0x00000000ff167424 */ /* 0x000fe200078e00ff */
[----:B------:R-:W-:Y:S01]  /*1270*/  LOP3.LUT R26, R26, R23, RZ, 0x3c, !PT ;  /* 0x000000171a1a7212 */ /* 0x000fe200078e3cff */
[----:B------:R-:W-:Y:S01]  /*1280*/  HFMA2.MMA R23, -RZ, RZ, 1.15625, 0 ;  /* 0x3ca00000ff177435 */ /* 0x000fe200000001ff */
[----:B------:R-:W-:Y:S08]  /*1290*/  I2F.F64.U64 R24, R24 ;  /* 0x0000001800187312 */ /* 0x000ff00000301800 */
[----:B------:R-:W0:Y:S02]  /*12a0*/  I2F.F64.U64 R28, R26 ;  /* 0x0000001a001c7312 */ /* 0x000e240000301800 */
[----:B0-----:R-:W-:-:S02]  /*12b0*/  DFMA R28, R28, R22, 5.5511151231257827021e-17 ;  /* 0x3c9000001c1c742b */ /* 0x001fc40000000016 */
[----:B------:R-:W-:Y:S01]  /*12c0*/  DFMA R22, R24, R22, 5.5511151231257827021e-17 ;  /* 0x3c9000001816742b */ /* 0x000fe20000000016 */
[----:B------:R-:W-:Y:S10]  /*12d0*/  @P0 BRA `(.L_x_241) ;  /* 0x0000001400580947 */ /* 0x000ff40003800000 */
[----:B------:R-:W-:Y:S01]  /*12e0*/  ISETP.NE.AND P0, PT, R48, RZ, PT ;  /* 0x000000ff3000720c */ /* 0x000fe20003f05270 */
[----:B------:R-:W-:-:S12]  /*12f0*/  IMAD.MOV.U32 R26, RZ, RZ, RZ ;  /* 0x000000ffff1a7224 */ /* 0x000fd800078e00ff */
[----:B------:R-:W-:Y:S05]  /*1300*/  @!P0 BRA `(.L_x_242) ;  /* 0x0000000c00dc8947 */ /* 0x000fea0003800000 */
[----:B------:R-:W-:Y:S01]  /*1310*/  MOV R24, RZ ;  /* 0x000000ff00187202 */ /* 0x000fe20000000f00 */
[----:B------:R-:W-:Y:S01]  /*1320*/  IMAD.MOV.U32 R25, RZ, RZ, R13 ;  /* 0x000000ffff197224 */ /* 0x000fe200078e000d */
[----:B------:R-:W-:-:S03]  /*1330*/  ISETP.NE.AND P0, PT, R48, 0x1, PT ;  /* 0x000000013000780c */ /* 0x000fc60003f05270 */
        /* <DEDUP_REMOVED lines=238> */
[----:B------:R-:W-:-:S03]  /*2220*/  ULDC.64 UR34, c[0x0][0x360] ;  /* 0x0000d80000227ab9 */ /* 0x000fc60000000a00 */
[----:B------:R-:W-:-:S05]  /*2230*/  IMAD.HI.U32 R24, R31, UR34, R24 ;  /* 0x000000221f187c27 */ /* 0x000fca000f8e0018 */
[----:B------:R-:W-:-:S04]  /*2240*/  SHF.R.U32.HI R24, RZ, UR35, R24 ;  /* 0x00000023ff187c19 */ /* 0x000fc80008011618 */
[----:B------:R-:W-:-:S05]  /*2250*/  IADD3 R24, -R24, RZ, RZ ;  /* 0x000000ff18187210 */ /* 0x000fca0007ffe1ff */
[----:B------:R-:W-:-:S04]  /*2260*/  IMAD R25, R24, UR29, R31 ;  /* 0x0000001d18197c24 */ /* 0x000fc8000f8e021f */
[----:B------:R-:W-:-:S07]  /*2270*/  IMAD R26, R25, UR30, R26 ;  /* 0x0000001e191a7c24 */ /* 0x000fce000f8e021a */
.L_x_242:
[----:B------:R-:W-:Y:S01]  /*2280*/  UMOV UR34, 0xffffffff ;  /* 0xffffffff00227882 */ /* 0x000fe20000000000 */
[----:B------:R-:W-:Y:S01]  /*2290*/  UMOV UR35, 0x3fefffff ;  /* 0x3fefffff00237882 */ /* 0x000fe20000000000 */
[----:B------:R-:W-:Y:S01]  /*22a0*/  BSSY B1, `(.L_x_243) ;  /* 0x0000057000017945 */ /* 0x000fe20003800000 */
[----:B------:R-:W-:Y:S01]  /*22b0*/  DSETP.GE.AND P0, PT, R28, UR34, PT ;  /* 0x000000221c007e2a */ /* 0x000fe2000bf06000 */
[----:B------:R-:W-:Y:S01]  /*22c0*/  ULDC.64 UR34, c[0x0][0x3d0] ;  /* 0x0000f40000227ab9 */ /* 0x000fe20000000a00 */
[----:B------:R-:W-:Y:S01]  /*22d0*/  IMAD.MOV.U32 R36, RZ, RZ, 0x0 ;  /* 0x00000000ff247424 */ /* 0x000fe200078e00ff */
[----:B------:R-:W-:Y:S02]  /*22e0*/  IADD3 R24, P1, R26, UR34, RZ ;  /* 0x000000221a187c10 */ /* 0x000fe4000ff3e0ff */
[----:B------:R-:W-:-:S03]  /*22f0*/  MOV R37, 0xbca00000 ;  /* 0xbca0000000257802 */ /* 0x000fc60000000f00 */
[----:B------:R-:W-:-:S06]  /*2300*/  IMAD.X R25, RZ, RZ, UR35, P1 ;  /* 0x00000023ff197e24 */ /* 0x000fcc00088e06ff */
[----:B------:R-:W-:Y:S05]  /*2310*/  @P0 BRA `(.L_x_244) ;  /* 0x00000004003c0947 */ /* 0x000fea0003800000 */
[----:B------:R-:W-:Y:S01]  /*2320*/  ISETP.GT.AND P0, PT, R29, 0xfffff, PT ;  /* 0x000fffff1d00780c */ /* 0x000fe20003f04270 */
[----:B------:R-:W-:Y:S01]  /*2330*/  IMAD.MOV.U32 R30, RZ, RZ, R28 ;  /* 0x000000ffff1e7224 */ /* 0x000fe200078e001c */
[----:B------:R-:W-:Y:S02]  /*2340*/  MOV R35, R29 ;  /* 0x0000001d00237202 */ /* 0x000fe40000000f00 */
[----:B------:R-:W-:-:S09]  /*2350*/  MOV R34, 0xfffffc01 ;  /* 0xfffffc0100227802 */ /* 0x000fd20000000f00 */
[----:B------:R-:W-:Y:S01]  /*2360*/  @!P0 DMUL R28, R28, 1.80143985094819840000e+16 ;  /* 0x435000001c1c8828 */ /* 0x000fe20000000000 */
[----:B------:R-:W-:-:S09]  /*2370*/  @!P0 MOV R34, 0xfffffbcb ;  /* 0xfffffbcb00228802 */ /* 0x000fd20000000f00 */
[----:B------:R-:W-:Y:S01]  /*2380*/  @!P0 MOV R35, R29 ;  /* 0x0000001d00238202 */ /* 0x000fe20000000f00 */
[----:B------:R-:W-:-:S04]  /*2390*/  @!P0 IMAD.MOV.U32 R30, RZ, RZ, R28 ;  /* 0x000000ffff1e8224 */ /* 0x000fc800078e001c */
[----:B------:R-:W-:-:S05]  /*23a0*/  VIADD R26, R35, 0xffffffff ;  /* 0xffffffff231a7836 */ /* 0x000fca0000000000 */
[----:B------:R-:W-:-:S13]  /*23b0*/  ISETP.GE.U32.AND P1, PT, R26, 0x7fefffff, PT ;  /* 0x7fefffff1a00780c */ /* 0x000fda0003f26070 */
[----:B------:R-:W-:Y:S01]  /*23c0*/  @P1 MOV R26, 0x0 ;  /* 0x00000000001a1802 */ /* 0x000fe20000000f00 */
[----:B------:R-:W-:Y:S01]  /*23d0*/  @P1 IMAD.MOV.U32 R27, RZ, RZ, 0x7ff00000 ;  /* 0x7ff00000ff1b1424 */ /* 0x000fe200078e00ff */
[----:B------:R-:W-:-:S05]  /*23e0*/  @P1 FSETP.NEU.FTZ.AND P2, PT, R29, RZ, PT ;  /* 0x000000ff1d00120b */ /* 0x000fca0003f5d000 */
[----:B------:R-:W-:-:S10]  /*23f0*/  @P1 DFMA R26, R28, R26, +INF ;  /* 0x7ff000001c1a142b */ /* 0x000fd4000000001a */
[----:B------:R-:W-:Y:S02]  /*2400*/  @P1 FSEL R36, R26, RZ, P2 ;  /* 0x000000ff1a241208 */ /* 0x000fe40001000000 */
[----:B------:R-:W-:Y:S01]  /*2410*/  @P1 FSEL R37, R27, -QNAN , P2 ;  /* 0xfff000001b251808 */ /* 0x000fe20001000000 */
[----:B------:R-:W-:Y:S06]  /*2420*/  @P1 BRA `(.L_x_244) ;  /* 0x0000000000f81947 */ /* 0x000fec0003800000 */
[----:B------:R-:W-:Y:S01]  /*2430*/  LOP3.LUT R26, R35, 0x800fffff, RZ, 0xc0, !PT ;  /* 0x800fffff231a7812 */ /* 0x000fe200078ec0ff */
[----:B------:R-:W-:Y:S01]  /*2440*/  IMAD.MOV.U32 R36, RZ, RZ, R30 ;  /* 0x000000ffff247224 */ /* 0x000fe200078e001e */
[----:B------:R-:W-:Y:S01]  /*2450*/  MOV R28, RZ ;  /* 0x000000ff001c7202 */ /* 0x000fe20000000f00 */
[----:B------:R-:W-:Y:S01]  /*2460*/  IMAD.MOV.U32 R32, RZ, RZ, -0x748574fc ;  /* 0x8b7a8b04ff207424 */ /* 0x000fe200078e00ff */
[----:B------:R-:W-:Y:S01]  /*2470*/  LOP3.LUT R37, R26, 0x3ff00000, RZ, 0xfc, !PT ;  /* 0x3ff000001a257812 */ /* 0x000fe200078efcff */
[----:B------:R-:W-:Y:S01]  /*2480*/  UMOV UR34, 0x3ae80f1e ;  /* 0x3ae80f1e00227882 */ /* 0x000fe20000000000 */
[----:B------:R-:W-:Y:S01]  /*2490*/  MOV R33, 0x3ed0ee25 ;  /* 0x3ed0ee2500217802 */ /* 0x000fe20000000f00 */
[----:B------:R-:W-:Y:S01]  /*24a0*/  UMOV UR35, 0x3eb1380b ;  /* 0x3eb1380b00237882 */ /* 0x000fe20000000000 */
[----:B------:R-:W-:Y:S01]  /*24b0*/  ISETP.GE.AND P0, PT, R37, 0x3ff6a09f, PT ;  /* 0x3ff6a09f2500780c */ /* 0x000fe20003f06270 */
[----:B------:R-:W-:Y:S01]  /*24c0*/  UMOV UR60, 0x9999a3c4 ;  /* 0x9999a3c4003c7882 */ /* 0x000fe20000000000 */
[----:B------:R-:W-:-:S11]  /*24d0*/  UMOV UR61, 0x3f899999 ;  /* 0x3f899999003d7882 */ /* 0x000fd60000000000 */
[----:B------:R-:W-:-:S05]  /*24e0*/  @P0 IADD3 R27, R37, -0x100000, RZ ;  /* 0xfff00000251b0810 */ /* 0x000fca0007ffe0ff */
        /* <DEDUP_REMOVED lines=18> */
[----:B------:R-:W-:-:S03]  /*2610*/  MOV R33, 0x43300000 ;  /* 0x4330000000217802 */ /* 0x000fc60000000f00 */
[----:B------:R-:W-:Y:S01]  /*2620*/  DFMA R38, R30, R38, UR34 ;  /* 0x000000221e267e2b */ /* 0x000fe20008000026 */
[----:B------:R-:W-:Y:S01]  /*2630*/  UMOV UR34, 0x2d1b5154 ;  /* 0x2d1b515400227882 */ /* 0x000fe20000000000 */
[----:B------:R-:W-:Y:S01]  /*2640*/  UMOV UR35, 0x3f3c71c7 ;  /* 0x3f3c71c700237882 */ /* 0x000fe20000000000 */
[----:B------:R-:W-:Y:S01]  /*2650*/  @P0 VIADD R32, R32, 0x1 ;  /* 0x0000000120200836 */ /* 0x000fe20000000000 */
[----:B------:R-:W-:-:S04]  /*2660*/  DADD R34, R34, R34 ;  /* 0x0000000022227229 */ /* 0x000fc80000000022 */
[----:B------:R-:W-:Y:S01]  /*2670*/  DFMA R38, R30, R38, UR34 ;  /* 0x000000221e267e2b */ /* 0x000fe20008000026 */
[----:B------:R-:W-:Y:S01]  /*2680*/  UMOV UR34, 0x923be72d ;  /* 0x923be72d00227882 */ /* 0x000fe20000000000 */
[----:B------:R-:W-:Y:S01]  /*2690*/  UMOV UR35, 0x3f624924 ;  /* 0x3f62492400237882 */ /* 0x000fe20000000000 */
[----:B------:R-:W-:Y:S01]  /*26a0*/  LOP3.LUT R32, R32, 0x80000000, RZ, 0x3c, !PT ;  /* 0x8000000020207812 */ /* 0x000fe200078e3cff */
        /* <DEDUP_REMOVED lines=22> */
.L_x_244:
[----:B------:R-:W-:Y:S05]  /*2810*/  BSYNC B1 ;  /* 0x0000000000017941 */ /* 0x000fea0003800000 */
.L_x_243:
[----:B------:R-:W-:-:S07]  /*2820*/  DMUL R36, R36, -R16 ;  /* 0x8000001024247228 */ /* 0x000fce0000000000 */
[----:B------:R0:W-:Y:S04]  /*2830*/  STG.E.64 desc[UR58][R24.64], R36 ;  /* 0x0000002418007986 */ /* 0x0001e8000c101b3a */
.L_x_241:
[----:B------:R-:W-:Y:S05]  /*2840*/  BSYNC B0 ;  /* 0x0000000000007941 */ /* 0x000fea0003800000 */
.L_x_240:
[----:B------:R-:W-:Y:S01]  /*2850*/  ULDC UR34, c[0x0][0xc] ;  /* 0x0000030000227ab9 */ /* 0x000fe20000000800 */
[----:B------:R-:W1:Y:S02]  /*2860*/  LDC R40, c[0x0][RZ] ;  /* 0x00000000ff287b82 */ /* 0x000e640000000800 */
[----:B-1----:R-:W-:-:S05]  /*2870*/  IMAD R40, R40, UR34, RZ ;  /* 0x0000002228287c24 */ /* 0x002fca000f8e02ff */
[----:B0-----:R-:W-:-:S04]  /*2880*/  IADD3 R25, P1, R40, R13, RZ ;  /* 0x0000000d28197210 */ /* 0x001fc80007f3e0ff */
[----:B------:R-:W-:Y:S01]  /*2890*/  ISETP.GE.U32.AND P0, PT, R25, R18, PT ;  /* 0x000000121900720c */ /* 0x000fe20003f06070 */
[----:B------:R-:W-:-:S05]  /*28a0*/  IMAD.X R24, RZ, RZ, R12, P1 ;  /* 0x000000ffff187224 */ /* 0x000fca00008e060c */
        /* <DEDUP_REMOVED lines=251> */
.L_x_246:
[----:B------:R-:W-:Y:S01]  /*3860*/  UMOV UR34, 0xffffffff ;  /* 0xffffffff00227882 */ /* 0x000fe20000000000 */
[----:B------:R-:W-:Y:S01]  /*3870*/  UMOV UR35, 0x3fefffff ;  /* 0x3fefffff00237882 */ /* 0x000fe20000000000 */
[----:B------:R-:W-:Y:S01]  /*3880*/  BSSY B0, `(.L_x_247) ;  /* 0x0000057000007945 */ /* 0x000fe20003800000 */
[----:B------:R-:W-:Y:S01]  /*3890*/  DSETP.GE.AND P0, PT, R22, UR34, PT ;  /* 0x0000002216007e2a */ /* 0x000fe2000bf06000 */
[----:B------:R-:W-:Y:S01]  /*38a0*/  ULDC.64 UR34, c[0x0][0x3d0] ;  /* 0x0000f40000227ab9 */ /* 0x000fe20000000a00 */
[----:B------:R-:W-:Y:S02]  /*38b0*/  MOV R27, 0xbca00000 ;  /* 0xbca00000001b7802 */ /* 0x000fe40000000f00 */
[----:B------:R-:W-:Y:S01]  /*38c0*/  IADD3 R24, P1, R26, UR34, RZ ;  /* 0x000000221a187c10 */ /* 0x000fe2000ff3e0ff */
[----:B------:R-:W-:-:S04]  /*38d0*/  IMAD.MOV.U32 R26, RZ, RZ, 0x0 ;  /* 0x00000000ff1a7424 */ /* 0x000fc800078e00ff */
[----:B------:R-:W-:-:S05]  /*38e0*/  IMAD.X R25, RZ, RZ, UR35, P1 ;  /* 0x00000023ff197e24 */ /* 0x000fca00088e06ff */
        /* <DEDUP_REMOVED lines=18> */
[C---:B------:R-:W-:Y:S01]  /*3a10*/  LOP3.LUT R22, R29.reuse, 0x800fffff, RZ, 0xc0, !PT ;  /* 0x800fffff1d167812 */ /* 0x040fe200078ec0ff */
[----:B------:R-:W-:Y:S01]  /*3a20*/  UMOV UR34, 0x3ae80f1e ;  /* 0x3ae80f1e00227882 */ /* 0x000fe20000000000 */
[----:B------:R-:W-:Y:S01]  /*3a30*/  MOV R26, RZ ;  /* 0x000000ff001a7202 */ /* 0x000fe20000000f00 */
[----:B------:R-:W-:Y:S01]  /*3a40*/  UMOV UR35, 0x3eb1380b ;  /* 0x3eb1380b00237882 */ /* 0x000fe20000000000 */
[----:B------:R-:W-:Y:S01]  /*3a50*/  LOP3.LUT R23, R22, 0x3ff00000, RZ, 0xfc, !PT ;  /* 0x3ff0000016177812 */ /* 0x000fe200078efcff */
[----:B------:R-:W-:Y:S01]  /*3a60*/  IMAD.MOV.U32 R22, RZ, RZ, R30 ;  /* 0x000000ffff167224 */ /* 0x000fe200078e001e */
[----:B------:R-:W-:Y:S01]  /*3a70*/  LEA.HI R28, R29, R28, RZ, 0xc ;  /* 0x0000001c1d1c7211 */ /* 0x000fe200078f60ff */
[----:B------:R-:W-:Y:S01]  /*3a80*/  UMOV UR60, 0x9999a3c4 ;  /* 0x9999a3c4003c7882 */ /* 0x000fe20000000000 */
[----:B------:R-:W-:Y:S01]  /*3a90*/  ISETP.GE.AND P0, PT, R23, 0x3ff6a09f, PT ;  /* 0x3ff6a09f1700780c */ /* 0x000fe20003f06270 */
[----:B------:R-:W-:Y:S01]  /*3aa0*/  UMOV UR61, 0x3f899999 ;  /* 0x3f899999003d7882 */ /* 0x000fe20000000000 */
[----:B------:R-:W-:-:S11]  /*3ab0*/  MOV R29, 0x43300000 ;  /* 0x43300000001d7802 */ /* 0x000fd60000000f00 */
[----:B------:R-:W-:Y:S01]  /*3ac0*/  @P0 IADD3 R27, R23, -0x100000, RZ ;  /* 0xfff00000171b0810 */ /* 0x000fe20007ffe0ff */
[----:B------:R-:W-:-:S04]  /*3ad0*/  @P0 VIADD R28, R28, 0x1 ;  /* 0x000000011c1c0836 */ /* 0x000fc80000000000 */
[----:B------:R-:W-:Y:S01]  /*3ae0*/  @P0 IMAD.MOV.U32 R23, RZ, RZ, R27 ;  /* 0x000000ffff170224 */ /* 0x000fe200078e001b */
[----:B------:R-:W-:-:S05]  /*3af0*/  LOP3.LUT R28, R28, 0x80000000, RZ, 0x3c, !PT ;  /* 0x800000001c1c7812 */ /* 0x000fca00078e3cff */
[C---:B------:R-:W-:Y:S02]  /*3b00*/  DADD R30, R22.reuse, 1 ;  /* 0x3ff00000161e7429 */ /* 0x040fe40000000000 */
[----:B------:R-:W-:-:S04]  /*3b10*/  DADD R22, R22, -1 ;  /* 0xbff0000016167429 */ /* 0x000fc80000000000 */
[----:B------:R-:W0:Y:S02]  /*3b20*/  MUFU.RCP64H R27, R31 ;  /* 0x0000001f001b7308 */ /* 0x000e240000001800 */
        /* <DEDUP_REMOVED lines=44> */
.L_x_248:
[----:B------:R-:W-:Y:S05]  /*3df0*/  BSYNC B0 ;  /* 0x0000000000007941 */ /* 0x000fea0003800000 */
.L_x_247:
[----:B------:R-:W-:-:S07]  /*3e00*/  DMUL R26, R26, -R16 ;  /* 0x800000101a1a7228 */ /* 0x000fce0000000000 */
[----:B------:R0:W-:Y:S04]  /*3e10*/  STG.E.64 desc[UR58][R24.64], R26 ;  /* 0x0000001a18007986 */ /* 0x0001e8000c101b3a */
.L_x_245:
        /* <DEDUP_REMOVED lines=11> */
        .weak           $__internal_16_$__cuda_sm20_dblrcp_rn_slowpath_v3
        .type           $__internal_16_$__cuda_sm20_dblrcp_rn_slowpath_v3,@function
        .size           $__internal_16_$__cuda_sm20_dblrcp_rn_slowpath_v3,($__internal_17_$__cuda_sm20_div_s64 - $__internal_16_$__cuda_sm20_dblrcp_rn_slowpath_v3)
$__internal_16_$__cuda_sm20_dblrcp_rn_slowpath_v3:
[----:B------:R-:W0:Y:S08]  /*3ed0*/  LDC.64 R16, c[0x0][0x3d8] ;  /* 0x0000f600ff107b82 */ /* 0x000e300000000a00 */
[----:B------:R-:W1:Y:S01]  /*3ee0*/  LDC R24, c[0x0][0x3dc] ;  /* 0x0000f700ff187b82 */ /* 0x000e620000000800 */
[----:B0-----:R-:W-:-:S14]  /*3ef0*/  DSETP.GTU.AND P0, PT, |R16|, +INF , PT ;  /* 0x7ff000001000742a */ /* 0x001fdc0003f0c200 */
[----:B-1----:R-:W-:Y:S05]  /*3f00*/  @P0 BRA `(.L_x_249) ;  /* 0x0000000000840947 */ /* 0x002fea0003800000 */
[----:B------:R-:W-:-:S05]  /*3f10*/  LOP3.LUT R22, R24, 0x7fffffff, RZ, 0xc0, !PT ;  /* 0x7fffffff18167812 */ /* 0x000fca00078ec0ff */
[----:B------:R-:W-:-:S05]  /*3f20*/  VIADD R20, R22, 0xffffffff ;  /* 0xffffffff16147836 */ /* 0x000fca0000000000 */
[----:B------:R-:W-:-:S13]  /*3f30*/  ISETP.GE.U32.AND P0, PT, R20, 0x7fefffff, PT ;  /* 0x7fefffff1400780c */ /* 0x000fda0003f06070 */
[----:B------:R-:W-:Y:S02]  /*3f40*/  @P0 LOP3.LUT R21, R24, 0x7ff00000, RZ, 0x3c, !PT ;  /* 0x7ff0000018150812 */ /* 0x000fe400078e3cff */
[----:B------:R-:W-:Y:S01]  /*3f50*/  @P0 MOV R20, RZ ;  /* 0x000000ff00140202 */ /* 0x000fe20000000f00 */
        /* <DEDUP_REMOVED lines=18> */
.L_x_251:
[----:B------:R-:W-:Y:S01]  /*4080*/  DMUL R22, R16, 8.11296384146066816958e+31 ;  /* 0x4690000010167828 */ /* 0x000fe20000000000 */
[----:B------:R-:W-:-:S05]  /*4090*/  MOV R20, R27 ;  /* 0x0000001b00147202 */ /* 0x000fca0000000f00 */
        /* <DEDUP_REMOVED lines=8> */
.L_x_249:
[----:B------:R-:W0:Y:S01]  /*4120*/  LDC R20, c[0x0][0x3d8] ;  /* 0x0000f600ff147b82 */ /* 0x000e220000000800 */
[----:B------:R-:W-:-:S07]  /*4130*/  LOP3.LUT R21, R24, 0x80000, RZ, 0xfc, !PT ;  /* 0x0008000018157812 */ /* 0x000fce00078efcff */
.L_x_250:
[----:B------:R-:W-:Y:S01]  /*4140*/  IMAD.MOV.U32 R27, RZ, RZ, 0x0 ;  /* 0x00000000ff1b7424 */ /* 0x000fe200078e00ff */
[----:B------:R-:W-:Y:S01]  /*4150*/  MOV R17, R21 ;  /* 0x0000001500117202 */ /* 0x000fe20000000f00 */
[----:B0-----:R-:W-:Y:S02]  /*4160*/  IMAD.MOV.U32 R16, RZ, RZ, R20 ;  /* 0x000000ffff107224 */ /* 0x001fe400078e0014 */
[----:B------:R-:W-:Y:S05]  /*4170*/  RET.REL.NODEC R26 `(_ZN2at6native65_GLOBAL__N__c0d6c1cb_32_DistributionExponentialKernel_cu_5881736643distribution_elementwise_grid_stride_kernelIdLi2EZNS0_9templates4cuda21uniform_and_transformIddPNS_17CUDAGeneratorImplEZZZNS4_18exponential_kernelIS7_EEvRNS_18TensorIteratorBaseEdT_ENKUlvE_clEvENKUlvE_clEvEUldE_EEvSA_T1_T2_EUlP24curandStatePhilox4_32_10E_ZNS1_27distribution_nullary_kernelIdd7double2S7_SJ_SE_EEvSA_SG_RKT3_T4_EUlidE0_EEvlNS_15PhiloxCudaStateESF_SG_) ;  /* 0xffffffbc1aa07950 */ /* 0x000fea0003c3ffff */
        .weak           $__internal_17_$__cuda_sm20_div_s64
        .type           $__internal_17_$__cuda_sm20_div_s64,@function
        .size           $__internal_17_$__cuda_sm20_div_s64,(.L_x_301 - $__internal_17_$__cuda_sm20_div_s64)
$__internal_17_$__cuda_sm20_div_s64:
[----:B------:R-:W-:Y:S01]  /*4180*/  MOV R26, R21 ;  /* 0x00000015001a7202 */ /* 0x000fe20000000f00 */
[----:B------:R-:W-:-:S04]  /*4190*/  IMAD.MOV.U32 R27, RZ, RZ, RZ ;  /* 0x000000ffff1b7224 */ /* 0x000fc800078e00ff */
[----:B------:R-:W0:Y:S08]  /*41a0*/  I2F.U64.RP R23, R26 ;  /* 0x0000001a00177312 */ /* 0x000e300000309000 */
[----:B0-----:R-:W0:Y:S02]  /*41b0*/  MUFU.RCP R23, R23 ;  /* 0x0000001700177308 */ /* 0x001e240000001000 */
[----:B0-----:R-:W-:-:S06]  /*41c0*/  IADD3 R16, R23, 0x1ffffffe, RZ ;  /* 0x1ffffffe17107810 */ /* 0x001fcc0007ffe0ff */
[----:B------:R-:W0:Y:S02]  /*41d0*/  F2I.U64.TRUNC R16, R16 ;  /* 0x0000001000107311 */ /* 0x000e24000020d800 */
[----:B0-----:R-:W-:-:S04]  /*41e0*/  IMAD.WIDE.U32 R18, R16, R21, RZ ;  /* 0x0000001510127225 */ /* 0x001fc800078e00ff */
[----:B------:R-:W-:Y:S01]  /*41f0*/  IMAD R19, R21, R17, R19 ;  /* 0x0000001115137224 */ /* 0x000fe200078e0213 */
[----:B------:R-:W-:-:S05]  /*4200*/  IADD3 R25, P0, RZ, -R18, RZ ;  /* 0x80000012ff197210 */ /* 0x000fca0007f1e0ff */
[----:B------:R-:W-:-:S04]  /*4210*/  IMAD.HI.U32 R18, R16, R25, RZ ;  /* 0x0000001910127227 */ /* 0x000fc800078e00ff */
[----:B------:R-:W-:Y:S01]  /*4220*/  IMAD.X R31, RZ, RZ, ~R19, P0 ;  /* 0x000000ffff1f7224 */ /* 0x000fe200000e0e13 */
[----:B------:R-:W-:-:S03]  /*4230*/  MOV R19, R16 ;  /* 0x0000001000137202 */ /* 0x000fc60000000f00 */
[-C--:B------:R-:W-:Y:S02]  /*4240*/  IMAD R27, R17, R31.reuse, RZ ;  /* 0x0000001f111b7224 */ /* 0x080fe400078e02ff */
[----:B------:R-:W-:-:S04]  /*4250*/  IMAD.WIDE.U32 R18, P0, R16, R31, R18 ;  /* 0x0000001f10127225 */ /* 0x000fc80007800012 */
[----:B------:R-:W-:-:S04]  /*4260*/  IMAD.HI.U32 R31, R17, R31, RZ ;  /* 0x0000001f111f7227 */ /* 0x000fc800078e00ff */
[----:B------:R-:W-:Y:S01]  /*4270*/  IMAD.HI.U32 R18, P1, R17, R25, R18 ;  /* 0x0000001911127227 */ /* 0x000fe20007820012 */
[----:B------:R-:W-:-:S04]  /*4280*/  IADD3 R25, P4, RZ, -UR4, RZ ;  /* 0x80000004ff197c10 */ /* 0x000fc8000ff9e0ff */
[----:B------:R-:W-:Y:S01]  /*4290*/  IADD3 R19, P2, R27, R18, RZ ;  /* 0x000000121b137210 */ /* 0x000fe20007f5e0ff */
[----:B------:R-:W-:Y:S02]  /*42a0*/  IMAD.X R18, R31, 0x1, R17, P0 ;  /* 0x000000011f127824 */ /* 0x000fe400000e0611 */
[----:B------:R-:W-:Y:S02]  /*42b0*/  IMAD.X R32, RZ, RZ, ~UR5, P4 ;  /* 0x80000005ff207e24 */ /* 0x000fe4000a0e06ff */
[----:B------:R-:W-:Y:S01]  /*42c0*/  IMAD.WIDE.U32 R16, R19, R21, RZ ;  /* 0x0000001513107225 */ /* 0x000fe200078e00ff */
[----:B------:R-:W-:Y:S02]  /*42d0*/  IADD3.X R23, RZ, RZ, R18, P2, P1 ;  /* 0x000000ffff177210 */ /* 0x000fe400017e2412 */
[----:B------:R-:W-:Y:S02]  /*42e0*/  ISETP.LE.AND P1, PT, RZ, UR5, PT ;  /* 0x00000005ff007c0c */ /* 0x000fe4000bf23270 */
[----:B------:R-:W-:Y:S01]  /*42f0*/  IADD3 R27, P0, RZ, -R16, RZ ;  /* 0x80000010ff1b7210 */ /* 0x000fe20007f1e0ff */
[----:B------:R-:W-:Y:S01]  /*4300*/  IMAD R16, R21, R23, R17 ;  /* 0x0000001715107224 */ /* 0x000fe200078e0211 */
[----:B------:R-:W-:Y:S01]  /*4310*/  SEL R25, R25, UR4, !P1 ;  /* 0x0000000419197c07 */ /* 0x000fe2000c800000 */
[----:B------:R-:W-:Y:S01]  /*4320*/  IMAD.MOV.U32 R17, RZ, RZ, RZ ;  /* 0x000000ffff117224 */ /* 0x000fe200078e00ff */
[----:B------:R-:W-:Y:S01]  /*4330*/  SEL R32, R32, UR5, !P1 ;  /* 0x0000000520207c07 */ /* 0x000fe2000c800000 */
[----:B------:R-:W-:Y:S01]  /*4340*/  IMAD.HI.U32 R18, R19, R27, RZ ;  /* 0x0000001b13127227 */ /* 0x000fe200078e00ff */
[----:B------:R-:W-:-:S05]  /*4350*/  IADD3.X R16, RZ, ~R16, RZ, P0, !PT ;  /* 0x80000010ff107210 */ /* 0x000fca00007fe4ff */
[----:B------:R-:W-:-:S04]  /*4360*/  IMAD.WIDE.U32 R18, P0, R19, R16, R18 ;  /* 0x0000001013127225 */ /* 0x000fc80007800012 */
[----:B------:R-:W-:-:S04]  /*4370*/  IMAD.HI.U32 R19, P2, R23, R27, R18 ;  /* 0x0000001b17137227 */ /* 0x000fc80007840012 */
[CC--:B------:R-:W-:Y:S02]  /*4380*/  IMAD R18, R23.reuse, R16.reuse, RZ ;  /* 0x0000001017127224 */ /* 0x0c0fe400078e02ff */
[----:B------:R-:W-:-:S03]  /*4390*/  IMAD.HI.U32 R16, R23, R16, RZ ;  /* 0x0000001017107227 */ /* 0x000fc600078e00ff */
[----:B------:R-:W-:Y:S02]  /*43a0*/  IADD3 R19, P3, R18, R19, RZ ;  /* 0x0000001312137210 */ /* 0x000fe40007f7e0ff */
[----:B------:R-:W-:-:S03]  /*43b0*/  IADD3.X R23, R16, R23, RZ, P0, !PT ;  /* 0x0000001710177210 */ /* 0x000fc600007fe4ff */
[----:B------:R-:W-:Y:S01]  /*43c0*/  IMAD.HI.U32 R16, R19, R25, RZ ;  /* 0x0000001913107227 */ /* 0x000fe200078e00ff */
[----:B------:R-:W-:-:S03]  /*43d0*/  IADD3.X R23, RZ, RZ, R23, P3, P2 ;  /* 0x000000ffff177210 */ /* 0x000fc60001fe4417 */
[----:B------:R-:W-:-:S04]  /*43e0*/  IMAD.WIDE.U32 R16, R19, R32, R16 ;  /* 0x0000002013107225 */ /* 0x000fc800078e0010 */
[C---:B------:R-:W-:Y:S02]  /*43f0*/  IMAD R19, R23.reuse, R32, RZ ;  /* 0x0000002017137224 */ /* 0x040fe400078e02ff */
[----:B------:R-:W-:-:S04]  /*4400*/  IMAD.HI.U32 R16, P0, R23, R25, R16 ;  /* 0x0000001917107227 */ /* 0x000fc80007800010 */
[----:B------:R-:W-:Y:S01]  /*4410*/  IMAD.HI.U32 R23, R23, R32, RZ ;  /* 0x0000002017177227 */ /* 0x000fe200078e00ff */
[----:B------:R-:W-:-:S04]  /*4420*/  IADD3 R18, P2, R19, R16, RZ ;  /* 0x0000001013127210 */ /* 0x000fc80007f5e0ff */
[----:B------:R-:W-:Y:S02]  /*4430*/  IADD3.X R16, R23, RZ, RZ, P0, !PT ;  /* 0x000000ff17107210 */ /* 0x000fe400007fe4ff */
[----:B------:R-:W-:-:S03]  /*4440*/  IADD3 R23, P3, R18, 0x1, RZ ;  /* 0x0000000112177810 */ /* 0x000fc60007f7e0ff */
[----:B------:R-:W-:Y:S02]  /*4450*/  IMAD.X R19, RZ, RZ, R16, P2 ;  /* 0x000000ffff137224 */ /* 0x000fe400010e0610 */
[----:B------:R-:W-:-:S04]  /*4460*/  IMAD.WIDE.U32 R16, R18, R21, RZ ;  /* 0x0000001512107225 */ /* 0x000fc800078e00ff */
[----:B------:R-:W-:Y:S01]  /*4470*/  IMAD R17, R21, R19, R17 ;  /* 0x0000001315117224 */ /* 0x000fe200078e0211 */
[----:B------:R-:W-:Y:S01]  /*4480*/  IADD3 R16, P0, -R16, R25, RZ ;  /* 0x0000001910107210 */ /* 0x000fe20007f1e1ff */
[----:B------:R-:W-:-:S03]  /*4490*/  HFMA2.MMA R25, -RZ, RZ, 0, 0 ;  /* 0x00000000ff197435 */ /* 0x000fc600000001ff */
        /* <DEDUP_REMOVED lines=12> */
[----:B------:R-:W-:Y:S02]  /*4560*/  ISETP.GE.U32.AND.EX P0, PT, R17, RZ, PT, P2 ;  /* 0x000000ff1100720c */ /* 0x000fe40003f06120 */
[----:B------:R-:W-:-:S02]  /*4570*/  IADD3.X R17, RZ, R18, RZ, P3, !PT ;  /* 0x00000012ff117210 */ /* 0x000fc40001ffe4ff */
[----:B------:R-:W-:Y:S02]  /*4580*/  SEL R16, R16, R23, P0 ;  /* 0x0000001710107207 */ /* 0x000fe40000000000 */
[----:B------:R-:W-:Y:S02]  /*4590*/  SEL R17, R17, R18, P0 ;  /* 0x0000001211117207 */ /* 0x000fe40000000000 */
[-C--:B------:R-:W-:Y:S02]  /*45a0*/  IADD3 R19, P2, RZ, -R16.reuse, RZ ;  /* 0x80000010ff137210 */ /* 0x080fe40007f5e0ff */
[----:B------:R-:W-:Y:S02]  /*45b0*/  ISETP.NE.U32.AND P0, PT, R21, RZ, PT ;  /* 0x000000ff1500720c */ /* 0x000fe40003f05070 */
[----:B------:R-:W-:Y:S01]  /*45c0*/  SEL R16, R19, R16, !P1 ;  /* 0x0000001013107207 */ /* 0x000fe20004800000 */
[----:B------:R-:W-:Y:S01]  /*45d0*/  IMAD.X R18, RZ, RZ, ~R17, P2 ;  /* 0x000000ffff127224 */ /* 0x000fe200010e0e11 */
[----:B------:R-:W-:-:S04]  /*45e0*/  ISETP.NE.AND.EX P0, PT, RZ, RZ, PT, P0 ;  /* 0x000000ffff00720c */ /* 0x000fc80003f05300 */
[----:B------:R-:W-:Y:S02]  /*45f0*/  SEL R17, R18, R17, !P1 ;  /* 0x0000001112117207 */ /* 0x000fe40004800000 */
[----:B------:R-:W-:Y:S02]  /*4600*/  SEL R16, R16, 0xffffffff, P0 ;  /* 0xffffffff10107807 */ /* 0x000fe40000000000 */
[----:B------:R-:W-:Y:S01]  /*4610*/  SEL R17, R17, 0xffffffff, P0 ;  /* 0xffffffff11117807 */ /* 0x000fe20000000000 */
[----:B------:R-:W-:Y:S06]  /*4620*/  RET.REL.NODEC R24 `(_ZN2at6native65_GLOBAL__N__c0d6c1cb_32_DistributionExponentialKernel_cu_5881736643distribution_elementwise_grid_stride_kernelIdLi2EZNS0_9templates4cuda21uniform_and_transformIddPNS_17CUDAGeneratorImplEZZZNS4_18exponential_kernelIS7_EEvRNS_18TensorIteratorBaseEdT_ENKUlvE_clEvENKUlvE_clEvEUldE_EEvSA_T1_T2_EUlP24curandStatePhilox4_32_10E_ZNS1_27distribution_nullary_kernelIdd7double2S7_SJ_SE_EEvSA_SG_RKT3_T4_EUlidE0_EEvlNS_15PhiloxCudaStateESF_SG_) ;  /* 0xffffffb818747950 */ /* 0x000fec0003c3ffff */
.L_x_252:
        /* <DEDUP_REMOVED lines=13> */
.L_x_301:


//--------------------- .text._ZN2at6native65_GLOBAL__N__c0d6c1cb_32_DistributionExponentialKernel_cu_5881736643distribution_elementwise_grid_stride_kernelIdLi2EZNS0_9templates4cuda21uniform_and_transformIddPNS_17CUDAGeneratorImplEZZZNS4_18exponential_kernelIS7_EEvRNS_18TensorIteratorBaseEdT_ENKUlvE_clEvENKUlvE_clEvEUldE_EEvSA_T1_T2_EUlP24curandStatePhilox4_32_10E_ZNS1_27distribution_nullary_kernelIdd7double2S7_SJ_SE_EEvSA_SG_RKT3_T4_EUlidE_EEvlNS_15PhiloxCudaStateESF_SG_ --------------------------
	.section	.text._ZN2at6native65_GLOBAL__N__c0d6c1cb_32_DistributionExponentialKernel_cu_5881736643distribution_elementwise_grid_stride_kernelIdLi2EZNS0_9templates4cuda21uniform_and_transformIddPNS_17CUDAGeneratorImplEZZZNS4_18exponential_kernelIS7_EEvRNS_18TensorIteratorBaseEdT_ENKUlvE_clEvENKUlvE_clEvEUldE_EEvSA_T1_T2_EUlP24curandStatePhilox4_32_10E_ZNS1_27distribution_nullary_kernelIdd7double2S7_SJ_SE_EEvSA_SG_RKT3_T4_EUlidE_EEvlNS_15PhiloxCudaStateESF_SG_,"ax",@progbits
	.align	128
.text._ZN2at6native65_GLOBAL__N__c0d6c1cb_32_DistributionExponentialKernel_cu_5881736643distribution_elementwise_grid_stride_kernelIdLi2EZNS0_9templates4cuda21uniform_and_transformIddPNS_17CUDAGeneratorImplEZZZNS4_18exponential_kernelIS7_EEvRNS_18TensorIteratorBaseEdT_ENKUlvE_clEvENKUlvE_clEvEUldE_EEvSA_T1_T2_EUlP24curandStatePhilox4_32_10E_ZNS1_27distribution_nullary_kernelIdd7double2S7_SJ_SE_EEvSA_SG_RKT3_T4_EUlidE_EEvlNS_15PhiloxCudaStateESF_SG_:
        .type           _ZN2at6native65_GLOBAL__N__c0d6c1cb_32_DistributionExponentialKernel_cu_5881736643distribution_elementwise_grid_stride_kernelIdLi2EZNS0_9templates4cuda21uniform_and_transformIddPNS_17CUDAGeneratorImplEZZZNS4_18exponential_kernelIS7_EEvRNS_18TensorIteratorBaseEdT_ENKUlvE_clEvENKUlvE_clEvEUldE_EEvSA_T1_T2_EUlP24curandStatePhilox4_32_10E_ZNS1_27distribution_nullary_kernelIdd7double2S7_SJ_SE_EEvSA_SG_RKT3_T4_EUlidE_EEvlNS_15PhiloxCudaStateESF_SG_,@function
        .size           _ZN2at6native65_GLOBAL__N__c0d6c1cb_32_DistributionExponentialKernel_cu_5881736643distribution_elementwise_grid_stride_kernelIdLi2EZNS0_9templates4cuda21uniform_and_transformIddPNS_17CUDAGeneratorImplEZZZNS4_18exponential_kernelIS7_EEvRNS_18TensorIteratorBaseEdT_ENKUlvE_clEvENKUlvE_clEvEUldE_EEvSA_T1_T2_EUlP24curandStatePhilox4_32_10E_ZNS1_27distribution_nullary_kernelIdd7double2S7_SJ_SE_EEvSA_SG_RKT3_T4_EUlidE_EEvlNS_15PhiloxCudaStateESF_SG_,(.L_x_304 - _ZN2at6native65_GLOBAL__N__c0d6c1cb_32_DistributionExponentialKernel_cu_5881736643distribution_elementwise_grid_stride_kernelIdLi2EZNS0_9templates4cuda21uniform_and_transformIddPNS_17CUDAGeneratorImplEZZZNS4_18exponential_kernelIS7_EEvRNS_18TensorIteratorBaseEdT_ENKUlvE_clEvENKUlvE_clEvEUldE_EEvSA_T1_T2_EUlP24curandStatePhilox4_32_10E_ZNS1_27distribution_nullary_kernelIdd7double2S7_SJ_SE_EEvSA_SG_RKT3_T4_EUlidE_EEvlNS_15PhiloxCudaStateESF_SG_)
        .other          _ZN2at6native65_GLOBAL__N__c0d6c1cb_32_DistributionExponentialKernel_cu_5881736643distribution_elementwise_grid_stride_kernelIdLi2EZNS0_9templates4cuda21uniform_and_transformIddPNS_17CUDAGeneratorImplEZZZNS4_18exponential_kernelIS7_EEvRNS_18TensorIteratorBaseEdT_ENKUlvE_clEvENKUlvE_clEvEUldE_EEvSA_T1_T2_EUlP24curandStatePhilox4_32_10E_ZNS1_27distribution_nullary_kernelIdd7double2S7_SJ_SE_EEvSA_SG_RKT3_T4_EUlidE_EEvlNS_15PhiloxCudaStateESF_SG_,@"STO_CUDA_ENTRY STV_DEFAULT"
_ZN2at6native65_GLOBAL__N__c0d6c1cb_32_DistributionExponentialKernel_cu_5881736643distribution_elementwise_grid_stride_kernelIdLi2EZNS0_9templates4cuda21uniform_and_transformIddPNS_17CUDAGeneratorImplEZZZNS4_18exponential_kernelIS7_EEvRNS_18TensorIteratorBaseEdT_ENKUlvE_clEvENKUlvE_clEvEUldE_EEvSA_T1_T2_EUlP24curandStatePhilox4_32_10E_ZNS1_27distribution_nullary_kernelIdd7double2S7_SJ_SE_EEvSA_SG_RKT3_T4_EUlidE_EEvlNS_15PhiloxCudaStateESF_SG_:
        /* <DEDUP_REMOVED lines=8> */
[----:B------:R-:W-:Y:S01]  /*0080*/  IMAD.U32 R16, RZ, RZ, UR4 ;  /* 0x00000004ff107e24 */ /* 0x000fe2000f8e00ff */
[----:B------:R-:W-:Y:S01]  /*0090*/  ULDC.64 UR6, c[0x0][0x210] ;  /* 0x0000840000067ab9 */ /* 0x000fe20000000a00 */
[----:B------:R-:W-:-:S03]  /*00a0*/  IMAD.U32 R17, RZ, RZ, UR5 ;  /* 0x00000005ff117e24 */ /* 0x000fc6000f8e00ff */
[----:B------:R-:W2:Y:S03]  /*00b0*/  @P0 LDC R7, c[0x0][0x228] ;  /* 0x00008a00ff070b82 */ /* 0x000ea60000000800 */
[----:B------:R-:W3:Y:S04]  /*00c0*/  @P0 LDG.E.64 R16, desc[UR8][R16.64] ;  /* 0x0000000810100981 */ /* 0x000ee8000c1e1b00 */
[----:B0-----:R-:W2:Y:S01]  /*00d0*/  @P0 LDG.E.64 R2, desc[UR8][R24.64] ;  /* 0x0000000818020981 */ /* 0x001ea2000c1e1b00 */
[----:B------:R-:W1:Y:S08]  /*00e0*/  S2UR UR4, SR_CTAID.X ;  /* 0x00000000000479c3 */ /* 0x000e700000002500 */
[----:B------:R-:W1:Y:S01]  /*00f0*/  LDC R5, c[0x0][RZ] ;  /* 0x00000000ff057b82 */ /* 0x000e620000000800 */
[----:B------:R-:W-:-:S02]  /*0100*/  IMAD.MOV.U32 R15, RZ, RZ, RZ ;  /* 0x000000ffff0f7224 */ /* 0x000fc400078e00ff */
[----:B-1----:R-:W-:-:S04]  /*0110*/  IMAD.WIDE.U32 R14, R5, UR4, R14 ;  /* 0x00000004050e7c25 */ /* 0x002fc8000f8e000e */
        /* <DEDUP_REMOVED lines=24> */
[----:B------:R-:W-:Y:S02]  /*02a0*/  VIADD R3, R17, 0x32370b8f ;  /* 0x32370b8f11037836 */ /* 0x000fe40000000000 */
[----:B------:R-:W-:-:S03]  /*02b0*/  IMAD.WIDE.U32 R8, R8, -0x326172a9, RZ ;  /* 0xcd9e8d5708087825 */ /* 0x000fc600078e00ff */
[----:B------:R-:W-:Y:S02]  /*02c0*/  LOP3.LUT R12, R7, R4, R3, 0x96, !PT ;  /* 0x00000004070c7212 */ /* 0x000fe400078e9603 */
[----:B------:R-:W-:Y:S01]  /*02d0*/  LOP3.LUT R10, R9, R10, R5, 0x96, !PT ;  /* 0x0000000a090a7212 */ /* 0x000fe200078e9605 */
[----:B------:R-:W-:Y:S02]  /*02e0*/  VIADD R5, R16, 0x78dde6e4 ;  /* 0x78dde6e410057836 */ /* 0x000fe40000000000 */
[----:B------:R-:W-:Y:S01]  /*02f0*/  IMAD.WIDE.U32 R12, R12, -0x326172a9, RZ ;  /* 0xcd9e8d570c0c7825 */ /* 0x000fe200078e00ff */
[----:B------:R-:W-:-:S03]  /*0300*/  IADD3 R4, R17, -0x126145ec, RZ ;  /* 0xed9eba1411047810 */ /* 0x000fc60007ffe0ff */
[----:B------:R-:W-:Y:S01]  /*0310*/  IMAD.WIDE.U32 R10, R10, -0x2daee0ad, RZ ;  /* 0xd2511f530a0a7825 */ /* 0x000fe200078e00ff */
[----:B------:R-:W-:-:S04]  /*0320*/  LOP3.LUT R8, R13, R8, R5, 0x96, !PT ;  /* 0x000000080d087212 */ /* 0x000fc800078e9605 */
        /* <DEDUP_REMOVED lines=20> */
[----:B------:R-:W-:Y:S02]  /*0470*/  ISETP.NE.U32.AND P0, PT, RZ, UR7, PT ;  /* 0x00000007ff007c0c */ /* 0x000fe4000bf05070 */
[----:B------:R-:W-:Y:S01]  /*0480*/  IADD3 R8, R17, -0x24c28bd8, RZ ;  /* 0xdb3d742811087810 */ /* 0x000fe20007ffe0ff */
[----:B------:R-:W-:Y:S02]  /*0490*/  VIADD R11, R16, 0xf1bbcdc8 ;  /* 0xf1bbcdc8100b7836 */ /* 0x000fe40000000000 */
[----:B------:R-:W-:-:S03]  /*04a0*/  IMAD.WIDE.U32 R30, R9, -0x2daee0ad, RZ ;  /* 0xd2511f53091e7825 */ /* 0x000fc600078e00ff */
        /* <DEDUP_REMOVED lines=9> */
[--C-:B------:R-:W-:Y:S02]  /*0540*/  IMAD.MOV.U32 R11, RZ, RZ, R15.reuse ;  /* 0x000000ffff0b7224 */ /* 0x100fe400078e000f */
[----:B------:R-:W-:Y:S01]  /*0550*/  IMAD.MOV.U32 R13, RZ, RZ, R15 ;  /* 0x000000ffff0d7224 */ /* 0x000fe200078e000f */
[----:B------:R-:W-:Y:S06]  /*0560*/  @!P0 BRA `(.L_x_253) ;  /* 0x00000000001c8947 */ /* 0x000fec0003800000 */
[----:B------:R-:W-:Y:S01]  /*0570*/  ULDC UR4, c[0x0][0x0] ;  /* 0x0000000000047ab9 */ /* 0x000fe20000000800 */
[----:B------:R-:W-:Y:S01]  /*0580*/  ULDC UR5, c[0x0][0xc] ;  /* 0x0000030000057ab9 */ /* 0x000fe20000000800 */
[----:B------:R-:W-:Y:S01]  /*0590*/  MOV R22, 0x5d0 ;  /* 0x000005d000167802 */ /* 0x000fe20000000f00 */
[----:B------:R-:W-:-:S04]  /*05a0*/  UIMAD UR4, UR4, UR5, URZ ;  /* 0x00000005040472a4 */ /* 0x000fc8000f8e023f */
[----:B------:R-:W-:-:S12]  /*05b0*/  USHF.L.U32 UR4, UR4, 0x1, URZ ;  /* 0x0000000104047899 */ /* 0x000fd8000800063f */
[----:B------:R-:W-:Y:S05]  /*05c0*/  CALL.REL.NOINC `($__internal_19_$__cuda_sm20_div_s64) ;  /* 0x0000001800647944 */ /* 0x000fea0003c00000 */
[----:B------:R-:W-:Y:S05]  /*05d0*/  BRA `(.L_x_254) ;  /* 0x00000000005c7947 */ /* 0x000fea0003800000 */
.L_x_253:
        /* <DEDUP_REMOVED lines=14> */
[----:B------:R-:W-:Y:S02]  /*06c0*/  IMAD.MOV R22, RZ, RZ, -R18 ;  /* 0x000000ffff167224 */ /* 0x000fe400078e0a12 */
[----:B------:R-:W-:Y:S02]  /*06d0*/  IMAD.MOV.U32 R19, RZ, RZ, RZ ;  /* 0x000000ffff137224 */ /* 0x000fe400078e00ff */
[----:B------:R-:W-:-:S05]  /*06e0*/  IMAD R22, R15, R22, UR6 ;  /* 0x000000060f167e24 */ /* 0x000fca000f8e0216 */
[----:B------:R-:W-:-:S13]  /*06f0*/  ISETP.GE.U32.AND P0, PT, R22, R15, PT ;  /* 0x0000000f1600720c */ /* 0x000fda0003f06070 */
[----:B------:R-:W-:Y:S01]  /*0700*/  @P0 IMAD.IADD R22, R22, 0x1, -R15 ;  /* 0x0000000116160824 */ /* 0x000fe200078e0a0f */
[----:B------:R-:W-:-:S04]  /*0710*/  @P0 IADD3 R18, R18, 0x1, RZ ;  /* 0x0000000112120810 */ /* 0x000fc80007ffe0ff */
[----:B------:R-:W-:-:S13]  /*0720*/  ISETP.GE.U32.AND P1, PT, R22, R15, PT ;  /* 0x0000000f1600720c */ /* 0x000fda0003f26070 */
[----:B------:R-:W-:Y:S01]  /*0730*/  @P1 VIADD R18, R18, 0x1 ;  /* 0x0000000112121836 */ /* 0x000fe20000000000 */
[----:B------:R-:W-:-:S07]  /*0740*/  @!P2 LOP3.LUT R18, RZ, R15, RZ, 0x33, !PT ;  /* 0x0000000fff12a212 */ /* 0x000fce00078e33ff */
.L_x_254:
        /* <DEDUP_REMOVED lines=17> */
[----:B------:R-:W-:Y:S01]  /*0860*/  IMAD R32, R32, -0x326172a9, RZ ;  /* 0xcd9e8d5720207824 */ /* 0x000fe200078e02ff */
[--C-:B------:R-:W-:Y:S02]  /*0870*/  SHF.R.U32.HI R43, RZ, 0x2, R25.reuse ;  /* 0x00000002ff2b7819 */ /* 0x100fe40000011619 */
[C---:B------:R-:W-:Y:S02]  /*0880*/  SHF.R.U64 R44, R24.reuse, 0x2, R25 ;  /* 0x00000002182c7819 */ /* 0x040fe40000001219 */
[----:B------:R-:W1:Y:S01]  /*0890*/  LDC.64 R26, c[0x0][0x248] ;  /* 0x00009200ff1a7b82 */ /* 0x000e620000000a00 */
[----:B------:R-:W-:Y:S01]  /*08a0*/  LOP3.LUT R45, R24, 0x3, RZ, 0xc0, !PT ;  /* 0x00000003182d7812 */ /* 0x000fe200078ec0ff */
        /* <DEDUP_REMOVED lines=13> */
[----:B0-----:R-:W-:Y:S05]  /*0980*/  CALL.REL.NOINC `($__internal_18_$__cuda_sm20_dblrcp_rn_slowpath_v3) ;  /* 0x0000001000c87944 */ /* 0x001fea0003c00000 */
.L_x_255:
        /* <DEDUP_REMOVED lines=13> */
.L_x_257:
[----:B------:R-:W-:Y:S05]  /*0a60*/  BSYNC B0 ;  /* 0x0000000000007941 */ /* 0x000fea0003800000 */
.L_x_256:
        /* <DEDUP_REMOVED lines=9> */
[----:B------:R-:W-:-:S05]  /*0b00*/  IMAD.WIDE.U32 R26, R26, -0x2daee0ad, RZ ;  /* 0xd2511f531a1a7825 */ /* 0x000fca00078e00ff */
[----:B------:R-:W-:Y:S01]  /*0b10*/  LOP3.LUT R24, R27, R29, R0, 0x96, !PT ;  /* 0x0000001d1b187212 */ /* 0x000fe200078e9600 */
[----:B------:R-:W-:Y:S01]  /*0b20*/  IMAD.WIDE.U32 R28, R25, -0x2daee0ad, RZ ;  /* 0xd2511f53191c7825 */ /* 0x000fe200078e00ff */
[----:B------:R-:W-:-:S03]  /*0b30*/  IADD3 R27, R16, 0x3c6ef372, RZ ;  /* 0x3c6ef372101b7810 */ /* 0x000fc60007ffe0ff */
[----:B------:R-:W-:Y:S01]  /*0b40*/  IMAD.WIDE.U32 R24, R24, -0x326172a9, RZ ;  /* 0xcd9e8d5718187825 */ /* 0x000fe200078e00ff */
[----:B------:R-:W-:-:S04]  /*0b50*/  LOP3.LUT R23, R29, R26, R2, 0x96, !PT ;  /* 0x0000001a1d177212 */ /* 0x000fc800078e9602 */
[----:B------:R-:W-:Y:S01]  /*0b60*/  LOP3.LUT R26, R25, R22, R27, 0x96, !PT ;  /* 0x00000016191a7212 */ /* 0x000fe200078e961b */
[----:B------:R-:W-:-:S04]  /*0b70*/  IMAD.WIDE.U32 R22, R23, -0x326172a9, RZ ;  /* 0xcd9e8d5717167825 */ /* 0x000fc800078e00ff */
[----:B------:R-:W-:Y:S02]  /*0b80*/  VIADD R25, R16, 0xdaa66d2b ;  /* 0xdaa66d2b10197836 */ /* 0x000fe40000000000 */
[----:B------:R-:W-:-:S03]  /*0b90*/  IMAD.WIDE.U32 R26, R26, -0x2daee0ad, RZ ;  /* 0xd2511f531a1a7825 */ /* 0x000fc600078e00ff */
[----:B------:R-:W-:Y:S02]  /*0ba0*/  LOP3.LUT R24, R23, R24, R25, 0x96, !PT ;  /* 0x0000001817187212 */ /* 0x000fe400078e9619 */
[----:B------:R-:W-:Y:S01]  /*0bb0*/  LOP3.LUT R28, R27, R28, R3, 0x96, !PT ;  /* 0x0000001c1b1c7212 */ /* 0x000fe200078e9603 */
[----:B------:R-:W-:Y:S02]  /*0bc0*/  VIADD R27, R16, 0x78dde6e4 ;  /* 0x78dde6e4101b7836 */ /* 0x000fe40000000000 */
        /* <DEDUP_REMOVED lines=20> */
[----:B------:R-:W-:-:S04]  /*0d10*/  IMAD.WIDE.U32 R24, R25, -0x2daee0ad, RZ ;  /* 0xd2511f5319187825 */ /* 0x000fc800078e00ff */
[----:B------:R-:W-:Y:S01]  /*0d20*/  IMAD.WIDE.U32 R46, R46, -0x326172a9, RZ ;  /* 0xcd9e8d572e2e7825 */ /* 0x000fe200078e00ff */
[----:B------:R-:W-:Y:S02]  /*0d30*/  LOP3.LUT R23, R25, R26, R8, 0x96, !PT ;  /* 0x0000001a19177212 */ /* 0x000fe400078e9608 */
[C---:B------:R-:W-:Y:S01]  /*0d40*/  IADD3 R25, R16.reuse, -0x700cb87f, RZ ;  /* 0x8ff3478110197810 */ /* 0x040fe20007ffe0ff */
[----:B------:R-:W-:-:S05]  /*0d50*/  VIADD R27, R16, 0xf1bbcdc8 ;  /* 0xf1bbcdc8101b7836 */ /* 0x000fca0000000000 */
[----:B------:R-:W-:Y:S01]  /*0d60*/  LOP3.LUT R9, R47, R22, R27, 0x96, !PT ;  /* 0x000000162f097212 */ /* 0x000fe200078e961b */
[----:B------:R-:W-:Y:S01]  /*0d70*/  IMAD.WIDE.U32 R22, R23, -0x326172a9, RZ ;  /* 0xcd9e8d5717167825 */ /* 0x000fe200078e00ff */
[----:B------:R-:W-:-:S03]  /*0d80*/  MOV R27, R28 ;  /* 0x0000001c001b7202 */ /* 0x000fc60000000f00 */
        /* <DEDUP_REMOVED lines=20> */
.L_x_259:
[----:B------:R-:W-:Y:S01]  /*0ed0*/  IMAD.MOV.U32 R25, RZ, RZ, R30 ;  /* 0x000000ffff197224 */ /* 0x000fe200078e001e */
[----:B------:R-:W-:Y:S01]  /*0ee0*/  MOV R27, R46 ;  /* 0x0000002e001b7202 */ /* 0x000fe20000000f00 */
[----:B------:R-:W-:Y:S02]  /*0ef0*/  IMAD.MOV.U32 R24, RZ, RZ, R28 ;  /* 0x000000ffff187224 */ /* 0x000fe400078e001c */
[----:B------:R-:W-:-:S07]  /*0f00*/  IMAD.MOV.U32 R26, RZ, RZ, R22 ;  /* 0x000000ffff1a7224 */ /* 0x000fce00078e0016 */
.L_x_258:
[----:B------:R-:W-:Y:S01]  /*0f10*/  IMAD.WIDE.U32 R28, R24, 0x200000, RZ ;  /* 0x00200000181c7825 */ /* 0x000fe200078e00ff */
[----:B0-----:R-:W-:Y:S01]  /*0f20*/  ISETP.GE.U32.AND P0, PT, R10, R18, PT ;  /* 0x000000120a00720c */ /* 0x001fe20003f06070 */
[----:B------:R-:W-:Y:S01]  /*0f30*/  BSSY B0, `(.L_x_260) ;  /* 0x0000068000007945 */ /* 0x000fe20003800000 */
[----:B------:R-:W-:Y:S01]  /*0f40*/  LOP3.LUT R28, R28, R25, RZ, 0x3c, !PT ;  /* 0x000000191c1c7212 */ /* 0x000fe200078e3cff */
[----:B------:R-:W-:Y:S01]  /*0f50*/  IMAD.WIDE.U32 R24, R26, 0x200000, RZ ;  /* 0x002000001a187825 */ /* 0x000fe200078e00ff */
[----:B------:R-:W-:Y:S02]  /*0f60*/  ISETP.GE.AND.EX P0, PT, R11, R19, PT, P0 ;  /* 0x000000130b00720c */ /* 0x000fe40003f06300 */
[----:B------:R-:W0:Y:S01]  /*0f70*/  I2F.F64.U64 R30, R28 ;  /* 0x0000001c001e7312 */ /* 0x000e220000301800 */
[----:B------:R-:W-:Y:S01]  /*0f80*/  IMAD.MOV.U32 R26, RZ, RZ, 0x0 ;  /* 0x00000000ff1a7424 */ /* 0x000fe200078e00ff */
[----:B------:R-:W-:Y:S01]  /*0f90*/  LOP3.LUT R24, R24, R27, RZ, 0x3c, !PT ;  /* 0x0000001b18187212 */ /* 0x000fe200078e3cff */
[----:B------:R-:W-:-:S05]  /*0fa0*/  HFMA2.MMA R27, -RZ, RZ, 1.15625, 0 ;  /* 0x3ca00000ff1b7435 */ /* 0x000fca00000001ff */
[----:B------:R-:W1:Y:S03]  /*0fb0*/  I2F.F64.U64 R24, R24 ;  /* 0x0000001800187312 */ /* 0x000e660000301800 */
[-C--:B0-----:R-:W-:Y:S02]  /*0fc0*/  DFMA R30, R30, R26.reuse, 5.5511151231257827021e-17 ;  /* 0x3c9000001e1e742b */ /* 0x081fe4000000001a */
[----:B-1----:R-:W-:Y:S01]  /*0fd0*/  DFMA R26, R24, R26, 5.5511151231257827021e-17 ;  /* 0x3c900000181a742b */ /* 0x002fe2000000001a */
[----:B------:R-:W-:Y:S10]  /*0fe0*/  @P0 BRA `(.L_x_261) ;  /* 0x0000000400700947 */ /* 0x000ff40003800000 */
[----:B------:R-:W-:Y:S01]  /*0ff0*/  UMOV UR4, 0xffffffff ;  /* 0xffffffff00047882 */ /* 0x000fe20000000000 */
[----:B------:R-:W-:Y:S01]  /*1000*/  UMOV UR5, 0x3fefffff ;  /* 0x3fefffff00057882 */ /* 0x000fe20000000000 */
[----:B------:R-:W-:Y:S01]  /*1010*/  IMAD R25, R10, UR10, RZ ;  /* 0x0000000a0a197c24 */ /* 0x000fe2000f8e02ff */
[----:B------:R-:W-:Y:S01]  /*1020*/  DSETP.GE.AND P1, PT, R30, UR4, PT ;  /* 0x000000041e007e2a */ /* 0x000fe2000bf26000 */
[----:B------:R-:W-:Y:S01]  /*1030*/  BSSY B1, `(.L_x_262) ;  /* 0x0000054000017945 */ /* 0x000fe20003800000 */
[----:B------:R-:W-:Y:S02]  /*1040*/  IMAD.MOV.U32 R28, RZ, RZ, 0x0 ;  /* 0x00000000ff1c7424 */ /* 0x000fe400078e00ff */
[----:B------:R-:W-:Y:S01]  /*1050*/  IADD3 R24, P0, R25, UR12, RZ ;  /* 0x0000000c19187c10 */ /* 0x000fe2000ff1e0ff */
[----:B------:R-:W-:-:S09]  /*1060*/  IMAD.MOV.U32 R29, RZ, RZ, -0x43600000 ;  /* 0xbca00000ff1d7424 */ /* 0x000fd200078e00ff */
        /* <DEDUP_REMOVED lines=19> */
[----:B------:R-:W-:Y:S01]  /*11a0*/  UMOV UR4, 0x3ae80f1e ;  /* 0x3ae80f1e00047882 */ /* 0x000fe20000000000 */
[----:B------:R-:W-:Y:S01]  /*11b0*/  MOV R30, RZ ;  /* 0x000000ff001e7202 */ /* 0x000fe20000000f00 */
        /* <DEDUP_REMOVED lines=9> */
[----:B------:R-:W-:-:S03]  /*1250*/  @P1 IADD3 R32, R32, 0x1, RZ ;  /* 0x0000000120201810 */ /* 0x000fc60007ffe0ff */
[----:B------:R-:W-:Y:S01]  /*1260*/  @P1 IMAD.MOV.U32 R29, RZ, RZ, R31 ;  /* 0x000000ffff1d1224 */ /* 0x000fe200078e001f */
[----:B------:R-:W-:-:S05]  /*1270*/  LOP3.LUT R32, R32, 0x80000000, RZ, 0x3c, !PT ;  /* 0x8000000020207812 */ /* 0x000fca00078e3cff */
        /* <DEDUP_REMOVED lines=9> */
[----:B------:R-:W-:Y:S02]  /*1310*/  IMAD.MOV.U32 R30, RZ, RZ, -0x748574fc ;  /* 0x8b7a8b04ff1e7424 */ /* 0x000fe400078e00ff */
[----:B------:R-:W-:-:S05]  /*1320*/  IMAD.MOV.U32 R31, RZ, RZ, 0x3ed0ee25 ;  /* 0x3ed0ee25ff1f7424 */ /* 0x000fca00078e00ff */
        /* <DEDUP_REMOVED lines=36> */
.L_x_263:
[----:B------:R-:W-:Y:S05]  /*1570*/  BSYNC B1 ;  /* 0x0000000000017941 */ /* 0x000fea0003800000 */
.L_x_262:
[----:B------:R-:W-:Y:S01]  /*1580*/  DMUL R28, R20, -R28 ;  /* 0x8000001c141c7228 */ /* 0x000fe20000000000 */
[----:B------:R-:W-:-:S06]  /*1590*/  LEA.HI.X.SX32 R25, R25, UR13, 0x1, P0 ;  /* 0x0000000d19197c11 */ /* 0x000fcc00080f0eff */
[----:B------:R0:W-:Y:S04]  /*15a0*/  STG.E.64 desc[UR8][R24.64], R28 ;  /* 0x0000001c18007986 */ /* 0x0001e8000c101b08 */
.L_x_261:
[----:B------:R-:W-:Y:S05]  /*15b0*/  BSYNC B0 ;  /* 0x0000000000007941 */ /* 0x000fea0003800000 */
.L_x_260:
        /* <DEDUP_REMOVED lines=8> */
[----:B------:R-:W-:Y:S01]  /*1640*/  UMOV UR4, 0xffffffff ;  /* 0xffffffff00047882 */ /* 0x000fe20000000000 */
[----:B------:R-:W-:Y:S01]  /*1650*/  UMOV UR5, 0x3fefffff ;  /* 0x3fefffff00057882 */ /* 0x000fe20000000000 */
[----:B------:R-:W-:Y:S01]  /*1660*/  IMAD R25, R25, UR10, RZ ;  /* 0x0000000a19197c24 */ /* 0x000fe2000f8e02ff */
[----:B------:R-:W-:Y:S01]  /*1670*/  DSETP.GE.AND P1, PT, R26, UR4, PT ;  /* 0x000000041a007e2a */ /* 0x000fe2000bf26000 */
[----:B------:R-:W-:Y:S01]  /*1680*/  BSSY B0, `(.L_x_265) ;  /* 0x0000054000007945 */ /* 0x000fe20003800000 */
[----:B------:R-:W-:Y:S01]  /*1690*/  MOV R36, 0x0 ;  /* 0x0000000000247802 */ /* 0x000fe20000000f00 */
[----:B------:R-:W-:Y:S01]  /*16a0*/  IMAD.MOV.U32 R37, RZ, RZ, -0x43600000 ;  /* 0xbca00000ff257424 */ /* 0x000fe200078e00ff */
[----:B------:R-:W-:-:S10]  /*16b0*/  IADD3 R24, P0, R25, UR12, RZ ;  /* 0x0000000c19187c10 */ /* 0x000fd4000ff1e0ff */
        /* <DEDUP_REMOVED lines=8> */
[----:B------:R-:W-:-:S03]  /*1740*/  @!P1 MOV R30, R26 ;  /* 0x0000001a001e9202 */ /* 0x000fc60000000f00 */
        /* <DEDUP_REMOVED lines=11> */
[----:B------:R-:W-:Y:S01]  /*1800*/  MOV R32, 0x8b7a8b04 ;  /* 0x8b7a8b0400207802 */ /* 0x000fe20000000f00 */
[----:B------:R-:W-:Y:S01]  /*1810*/  IMAD.MOV.U32 R28, RZ, RZ, RZ ;  /* 0x000000ffff1c7224 */ /* 0x000fe200078e00ff */
[----:B------:R-:W-:Y:S01]  /*1820*/  LOP3.LUT R37, R26, 0x3ff00000, RZ, 0xfc, !PT ;  /* 0x3ff000001a257812 */ /* 0x000fe200078efcff */
[----:B------:R-:W-:Y:S01]  /*1830*/  IMAD.MOV.U32 R33, RZ, RZ, 0x3ed0ee25 ;  /* 0x3ed0ee25ff217424 */ /* 0x000fe200078e00ff */
[----:B------:R-:W-:Y:S01]  /*1840*/  UMOV UR4, 0x3ae80f1e ;  /* 0x3ae80f1e00047882 */ /* 0x000fe20000000000 */
        /* <DEDUP_REMOVED lines=36> */
[----:B------:R-:W-:Y:S01]  /*1a90*/  UMOV UR5, 0x3f899999 ;  /* 0x3f89999900057882 */ /* 0x000fe20000000000 */
        /* <DEDUP_REMOVED lines=8> */
[----:B------:R-:W-:Y:S01]  /*1b20*/  DFMA R38, R30, R38, UR4 ;  /* 0x000000041e267e2b */ /* 0x000fe20008000026 */
[----:B------:R-:W-:Y:S01]  /*1b30*/  UMOV UR4, 0x3b39803f ;  /* 0x3b39803f00047882 */ /* 0x000fe20000000000 */
[----:B------:R-:W-:Y:S01]  /*1b40*/  UMOV UR5, 0x3c7abc9e ;  /* 0x3c7abc9e00057882 */ /* 0x000fe20000000000 */
[----:B------:R-:W-:-:S05]  /*1b50*/  DFMA R40, -R32, UR6, R36 ;  /* 0x0000000620287c2b */ /* 0x000fca0008000124 */
[----:B------:R-:W-:-:S03]  /*1b60*/  DMUL R38, R30, R38 ;  /* 0x000000261e267228 */ /* 0x000fc60000000000 */
[----:B------:R-:W-:-:S05]  /*1b70*/  DADD R40, -R28, R40 ;  /* 0x000000001c287229 */ /* 0x000fca0000000128 */
[----:B------:R-:W-:-:S08]  /*1b80*/  DFMA R34, R28, R38, R34 ;  /* 0x000000261c22722b */ /* 0x000fd00000000022 */
[----:B------:R-:W-:-:S08]  /*1b90*/  DADD R34, R34, -R40 ;  /* 0x0000000022227229 */ /* 0x000fd00000000828 */
[----:B------:R-:W-:-:S08]  /*1ba0*/  DFMA R34, R32, UR4, R34 ;  /* 0x0000000420227c2b */ /* 0x000fd00008000022 */
[----:B------:R-:W-:-:S11]  /*1bb0*/  DADD R36, R36, R34 ;  /* 0x0000000024247229 */ /* 0x000fd60000000022 */
.L_x_266:
[----:B------:R-:W-:Y:S05]  /*1bc0*/  BSYNC B0 ;  /* 0x0000000000007941 */ /* 0x000fea0003800000 */
.L_x_265:
[----:B------:R-:W-:Y:S01]  /*1bd0*/  DMUL R36, R20, -R36 ;  /* 0x8000002414247228 */ /* 0x000fe20000000000 */
[----:B------:R-:W-:-:S06]  /*1be0*/  LEA.HI.X.SX32 R25, R25, UR13, 0x1, P0 ;  /* 0x0000000d19197c11 */ /* 0x000fcc00080f0eff */
[----:B------:R0:W-:Y:S04]  /*1bf0*/  STG.E.64 desc[UR8][R24.64], R36 ;  /* 0x0000002418007986 */ /* 0x0001e8000c101b08 */
.L_x_264:
        /* <DEDUP_REMOVED lines=11> */
        .weak           $__internal_18_$__cuda_sm20_dblrcp_rn_slowpath_v3
        .type           $__internal_18_$__cuda_sm20_dblrcp_rn_slowpath_v3,@function
        .size           $__internal_18_$__cuda_sm20_dblrcp_rn_slowpath_v3,($__internal_19_$__cuda_sm20_div_s64 - $__internal_18_$__cuda_sm20_dblrcp_rn_slowpath_v3)
$__internal_18_$__cuda_sm20_dblrcp_rn_slowpath_v3:
        /* <DEDUP_REMOVED lines=27> */
.L_x_269:
        /* <DEDUP_REMOVED lines=10> */
.L_x_267:
[----:B------:R-:W0:Y:S01]  /*1f00*/  LDC R22, c[0x0][0x248] ;  /* 0x00009200ff167b82 */ /* 0x000e220000000800 */
[----:B------:R-:W-:-:S07]  /*1f10*/  LOP3.LUT R23, R26, 0x80000, RZ, 0xfc, !PT ;  /* 0x000800001a177812 */ /* 0x000fce00078efcff */
.L_x_268:
[----:B------:R-:W-:Y:S01]  /*1f20*/  IMAD.MOV.U32 R29, RZ, RZ, 0x0 ;  /* 0x00000000ff1d7424 */ /* 0x000fe200078e00ff */
[----:B------:R-:W-:Y:S01]  /*1f30*/  MOV R21, R23 ;  /* 0x0000001700157202 */ /* 0x000fe20000000f00 */
[----:B0-----:R-:W-:Y:S02]  /*1f40*/  IMAD.MOV.U32 R20, RZ, RZ, R22 ;  /* 0x000000ffff147224 */ /* 0x001fe400078e0016 */
[----:B------:R-:W-:Y:S05]  /*1f50*/  RET.REL.NODEC R28 `(_ZN2at6native65_GLOBAL__N__c0d6c1cb_32_DistributionExponentialKernel_cu_5881736643distribution_elementwise_grid_stride_kernelIdLi2EZNS0_9templates4cuda21uniform_and_transformIddPNS_17CUDAGeneratorImplEZZZNS4_18exponential_kernelIS7_EEvRNS_18TensorIteratorBaseEdT_ENKUlvE_clEvENKUlvE_clEvEUldE_EEvSA_T1_T2_EUlP24curandStatePhilox4_32_10E_ZNS1_27distribution_nullary_kernelIdd7double2S7_SJ_SE_EEvSA_SG_RKT3_T4_EUlidE_EEvlNS_15PhiloxCudaStateESF_SG_) ;  /* 0xffffffe01c287950 */ /* 0x000fea0003c3ffff */
        .weak           $__internal_19_$__cuda_sm20_div_s64
        .type           $__internal_19_$__cuda_sm20_div_s64,@function
        .size           $__internal_19_$__cuda_sm20_div_s64,(.L_x_304 - $__internal_19_$__cuda_sm20_div_s64)
$__internal_19_$__cuda_sm20_div_s64:
        /* <DEDUP_REMOVED lines=15> */
[----:B------:R-:W-:-:S03]  /*2050*/  IADD3 R23, P4, RZ, -UR6, RZ ;  /* 0x80000006ff177c10 */ /* 0x000fc6000ff9e0ff */
[----:B------:R-:W-:Y:S01]  /*2060*/  IMAD.X R15, R15, 0x1, R19, P0 ;  /* 0x000000010f0f7824 */ /* 0x000fe200000e0613 */
[----:B------:R-:W-:Y:S01]  /*2070*/  IADD3 R21, P2, R29, R20, RZ ;  /* 0x000000141d157210 */ /* 0x000fe20007f5e0ff */
[----:B------:R-:W-:-:S03]  /*2080*/  IMAD.X R26, RZ, RZ, ~UR7, P4 ;  /* 0x80000007ff1a7e24 */ /* 0x000fc6000a0e06ff */
[----:B------:R-:W-:Y:S01]  /*2090*/  IADD3.X R15, RZ, RZ, R15, P2, P1 ;  /* 0x000000ffff0f7210 */ /* 0x000fe200017e240f */
[----:B------:R-:W-:Y:S01]  /*20a0*/  IMAD.WIDE.U32 R18, R21, UR4, RZ ;  /* 0x0000000415127c25 */ /* 0x000fe2000f8e00ff */
[----:B------:R-:W-:Y:S02]  /*20b0*/  ISETP.LE.AND P1, PT, RZ, UR7, PT ;  /* 0x00000007ff007c0c */ /* 0x000fe4000bf23270 */
[----:B------:R-:W-:Y:S01]  /*20c0*/  IADD3 R27, P0, RZ, -R18, RZ ;  /* 0x80000012ff1b7210 */ /* 0x000fe20007f1e0ff */
[----:B------:R-:W-:Y:S01]  /*20d0*/  IMAD R18, R15, UR4, R19 ;  /* 0x000000040f127c24 */ /* 0x000fe2000f8e0213 */
        /* <DEDUP_REMOVED lines=19> */
[C---:B------:R-:W-:Y:S01]  /*2210*/  IADD3 R21, P3, R20.reuse, 0x1, RZ ;  /* 0x0000000114157810 */ /* 0x040fe20007f7e0ff */
[----:B------:R-:W-:-:S04]  /*2220*/  IMAD.WIDE.U32 R18, R20, UR4, RZ ;  /* 0x0000000414127c25 */ /* 0x000fc8000f8e00ff */
[----:B------:R-:W-:Y:S01]  /*2230*/  IMAD.X R15, RZ, RZ, R15, P2 ;  /* 0x000000ffff0f7224 */ /* 0x000fe200010e060f */
[----:B------:R-:W-:-:S03]  /*2240*/  IADD3 R18, P0, -R18, R23, RZ ;  /* 0x0000001712127210 */ /* 0x000fc60007f1e1ff */
[----:B------:R-:W-:-:S05]  /*2250*/  IMAD R19, R15, UR4, R19 ;  /* 0x000000040f137c24 */ /* 0x000fca000f8e0213 */
[----:B------:R-:W-:Y:S02]  /*2260*/  IADD3.X R26, ~R19, R26, RZ, P0, !PT ;  /* 0x0000001a131a7210 */ /* 0x000fe400007fe5ff */
[C---:B------:R-:W-:Y:S02]  /*2270*/  ISETP.GE.U32.AND P0, PT, R18.reuse, UR4, PT ;  /* 0x0000000412007c0c */ /* 0x040fe4000bf06070 */
[----:B------:R-:W-:Y:S02]  /*2280*/  IADD3 R19, P2, R18, -UR4, RZ ;  /* 0x8000000412137c10 */ /* 0x000fe4000ff5e0ff */
        /* <DEDUP_REMOVED lines=9> */
[----:B------:R-:W-:Y:S01]  /*2320*/  ISETP.GE.U32.AND.EX P0, PT, R23, RZ, PT, P2 ;  /* 0x000000ff1700720c */ /* 0x000fe20003f06120 */
[----:B------:R-:W-:Y:S02]  /*2330*/  IMAD.MOV.U32 R23, RZ, RZ, 0x0 ;  /* 0x00000000ff177424 */ /* 0x000fe400078e00ff */
[----:B------:R-:W-:Y:S01]  /*2340*/  IMAD.X R19, RZ, RZ, R20, P3 ;  /* 0x000000ffff137224 */ /* 0x000fe200018e0614 */
[----:B------:R-:W-:-:S04]  /*2350*/  SEL R18, R18, R21, P0 ;  /* 0x0000001512127207 */ /* 0x000fc80000000000 */
[----:B------:R-:W-:Y:S02]  /*2360*/  SEL R19, R19, R20, P0 ;  /* 0x0000001413137207 */ /* 0x000fe40000000000 */
[-C--:B------:R-:W-:Y:S02]  /*2370*/  IADD3 R15, P2, RZ, -R18.reuse, RZ ;  /* 0x80000012ff0f7210 */ /* 0x080fe40007f5e0ff */
[----:B------:R-:W-:Y:S02]  /*2380*/  ISETP.NE.U32.AND P0, PT, RZ, UR4, PT ;  /* 0x00000004ff007c0c */ /* 0x000fe4000bf05070 */
[----:B------:R-:W-:Y:S02]  /*2390*/  IADD3.X R20, RZ, ~R19, RZ, P2, !PT ;  /* 0x80000013ff147210 */ /* 0x000fe400017fe4ff */
[----:B------:R-:W-:Y:S02]  /*23a0*/  ISETP.NE.AND.EX P0, PT, RZ, RZ, PT, P0 ;  /* 0x000000ffff00720c */ /* 0x000fe40003f05300 */
[----:B------:R-:W-:-:S02]  /*23b0*/  SEL R18, R15, R18, !P1 ;  /* 0x000000120f127207 */ /* 0x000fc40004800000 */
[----:B------:R-:W-:Y:S02]  /*23c0*/  SEL R19, R20, R19, !P1 ;  /* 0x0000001314137207 */ /* 0x000fe40004800000 */
[----:B------:R-:W-:Y:S02]  /*23d0*/  SEL R18, R18, 0xffffffff, P0 ;  /* 0xffffffff12127807 */ /* 0x000fe40000000000 */
[----:B------:R-:W-:Y:S01]  /*23e0*/  SEL R19, R19, 0xffffffff, P0 ;  /* 0xffffffff13137807 */ /* 0x000fe20000000000 */
[----:B------:R-:W-:Y:S06]  /*23f0*/  RET.REL.NODEC R22 `(_ZN2at6native65_GLOBAL__N__c0d6c1cb_32_DistributionExponentialKernel_cu_5881736643distribution_elementwise_grid_stride_kernelIdLi2EZNS0_9templates4cuda21uniform_and_transformIddPNS_17CUDAGeneratorImplEZZZNS4_18exponential_kernelIS7_EEvRNS_18TensorIteratorBaseEdT_ENKUlvE_clEvENKUlvE_clEvEUldE_EEvSA_T1_T2_EUlP24curandStatePhilox4_32_10E_ZNS1_27distribution_nullary_kernelIdd7double2S7_SJ_SE_EEvSA_SG_RKT3_T4_EUlidE_EEvlNS_15PhiloxCudaStateESF_SG_) ;  /* 0xffffffdc16007950 */ /* 0x000fec0003c3ffff */
.L_x_270:
        /* <DEDUP_REMOVED lines=16> */
.L_x_304:


//--------------------- .nv.global.init           --------------------------
	.section	.nv.global.init,"aw",@progbits
	.align	4
.nv.global.init:
	.type		mrg32k3aM1SubSeq,@object
	.size		mrg32k3aM1SubSeq,(mrg32k3aM2SubSeq - mrg32k3aM1SubSeq)
mrg32k3aM1SubSeq:
        /*0000*/ 	.byte	0x0b, 0xcc, 0xee, 0x04, 0x73, 0x29, 0x8b, 0x6f, 0xf6, 0x53, 0x03, 0xf6, 0x23, 0xf6, 0xea, 0xda
        /* <DEDUP_REMOVED lines=125> */
	.type		mrg32k3aM2SubSeq,@object
	.size		mrg32k3aM2SubSeq,(mrg32k3aM1 - mrg32k3aM2SubSeq)
mrg32k3aM2SubSeq:
        /* <DEDUP_REMOVED lines=126> */
	.type		mrg32k3aM1,@object
	.size		mrg32k3aM1,(mrg32k3aM1Seq - mrg32k3aM1)
mrg32k3aM1:
        /* <DEDUP_REMOVED lines=144> */
	.type		mrg32k3aM1Seq,@object
	.size		mrg32k3aM1Seq,(mrg32k3aM2 - mrg32k3aM1Seq)
mrg32k3aM1Seq:
        /* <DEDUP_REMOVED lines=144> */
	.type		mrg32k3aM2,@object
	.size		mrg32k3aM2,(mrg32k3aM2Seq - mrg32k3aM2)
mrg32k3aM2:
        /* <DEDUP_REMOVED lines=144> */
	.type		mrg32k3aM2Seq,@object
	.size		mrg32k3aM2Seq,(precalc_xorwow_matrix - mrg32k3aM2Seq)
mrg32k3aM2Seq:
        /* <DEDUP_REMOVED lines=144> */
	.type		precalc_xorwow_matrix,@object
	.size		precalc_xorwow_matrix,(precalc_xorwow_offset_matrix - precalc_xorwow_matrix)
precalc_xorwow_matrix:
        /* <DEDUP_REMOVED lines=6400> */
	.type		precalc_xorwow_offset_matrix,@object
	.size		precalc_xorwow_offset_matrix,(.L_1 - precalc_xorwow_offset_matrix)
precalc_xorwow_offset_matrix:
        /* <DEDUP_REMOVED lines=6400> */
.L_1:


//--------------------- .nv.shared.reserved.0     --------------------------
	.section	.nv.shared.reserved.0,"aw",@nobits
	.weak		__nv_reservedSMEM_offset_0_alias
	.size		__nv_reservedSMEM_offset_0_alias, 0, 0
	.other		__nv_reservedSMEM_offset_0_alias,@"STO_CUDA_RESERVED_SHARED STV_DEFAULT"
__nv_reservedSMEM_offset_0_alias:
	.zero		0


//--------------------- .nv.global                --------------------------
	.section	.nv.global,"aw",@nobits
.nv.global:
	.type		_ZN63_INTERNAL_c0d6c1cb_32_DistributionExponentialKernel_cu_588173664cuda3std3__48in_placeE,@object
	.size		_ZN63_INTERNAL_c0d6c1cb_32_DistributionExponentialKernel_cu_588173664cuda3std3__48in_placeE,(_ZN63_INTERNAL_c0d6c1cb_32_DistributionExponentialKernel_cu_588173664cuda3std6ranges3__45__cpo8distanceE - _ZN63_INTERNAL_c0d6c1cb_32_DistributionExponentialKernel_cu_588173664cuda3std3__48in_placeE)
_ZN63_INTERNAL_c0d6c1cb_32_DistributionExponentialKernel_cu_588173664cuda3std3__48in_placeE:
	.zero		1
	.type		_ZN63_INTERNAL_c0d6c1cb_32_DistributionExponentialKernel_cu_588173664cuda3std6ranges3__45__cpo8distanceE,@object
	.size		_ZN63_INTERNAL_c0d6c1cb_32_DistributionExponentialKernel_cu_588173664cuda3std6ranges3__45__cpo8distanceE,(_ZN63_INTERNAL_c0d6c1cb_32_DistributionExponentialKernel_cu_588173664cuda3std3__45__cpo6cbeginE - _ZN63_INTERNAL_c0d6c1cb_32_DistributionExponentialKernel_cu_588173664cuda3std6ranges3__45__cpo8distanceE)
_ZN63_INTERNAL_c0d6c1cb_32_DistributionExponentialKernel_cu_588173664cuda3std6ranges3__45__cpo8distanceE:
	.zero		1
	.type		_ZN63_INTERNAL_c0d6c1cb_32_DistributionExponentialKernel_cu_588173664cuda3std3__45__cpo6cbeginE,@object
	.size		_ZN63_INTERNAL_c0d6c1cb_32_DistributionExponentialKernel_cu_588173664cuda3std3__45__cpo6cbeginE,(_ZN63_INTERNAL_c0d6c1cb_32_DistributionExponentialKernel_cu_588173664cuda3std6ranges3__45__cpo7advanceE - _ZN63_INTERNAL_c0d6c1cb_32_DistributionExponentialKernel_cu_588173664cuda3std3__45__cpo6cbeginE)
_ZN63_INTERNAL_c0d6c1cb_32_DistributionExponentialKernel_cu_588173664cuda3std3__45__cpo6cbeginE:
	.zero		1
	.type		_ZN63_INTERNAL_c0d6c1cb_32_DistributionExponentialKernel_cu_588173664cuda3std6ranges3__45__cpo7advanceE,@object
	.size		_ZN63_INTERNAL_c0d6c1cb_32_DistributionExponentialKernel_cu_588173664cuda3std6ranges3__45__cpo7advanceE,(_ZN63_INTERNAL_c0d6c1cb_32_DistributionExponentialKernel_cu_588173664cuda3std3__45__cpo7crbeginE - _ZN63_INTERNAL_c0d6c1cb_32_DistributionExponentialKernel_cu_588173664cuda3std6ranges3__45__cpo7advanceE)
_ZN63_INTERNAL_c0d6c1cb_32_DistributionExponentialKernel_cu_588173664cuda3std6ranges3__45__cpo7advanceE:
	.zero		1
	.type		_ZN63_INTERNAL_c0d6c1cb_32_DistributionExponentialKernel_cu_588173664cuda3std3__45__cpo7crbeginE,@object
	.size		_ZN63_INTERNAL_c0d6c1cb_32_DistributionExponentialKernel_cu_588173664cuda3std3__45__cpo7crbeginE,(_ZN63_INTERNAL_c0d6c1cb_32_DistributionExponentialKernel_cu_588173664cuda3std6ranges3__45__cpo4dataE - _ZN63_INTERNAL_c0d6c1cb_32_DistributionExponentialKernel_cu_588173664cuda3std3__45__cpo7crbeginE)
_ZN63_INTERNAL_c0d6c1cb_32_DistributionExponentialKernel_cu_588173664cuda3std3__45__cpo7crbeginE:
	.zero		1
	.type		_ZN63_INTERNAL_c0d6c1cb_32_DistributionExponentialKernel_cu_588173664cuda3std6ranges3__45__cpo4dataE,@object
	.size		_ZN63_INTERNAL_c0d6c1cb_32_DistributionExponentialKernel_cu_588173664cuda3std6ranges3__45__cpo4dataE,(_ZN63_INTERNAL_c0d6c1cb_32_DistributionExponentialKernel_cu_588173664cuda3std6ranges3__45__cpo5beginE - _ZN63_INTERNAL_c0d6c1cb_32_DistributionExponentialKernel_cu_588173664cuda3std6ranges3__45__cpo4dataE)
_ZN63_INTERNAL_c0d6c1cb_32_DistributionExponentialKernel_cu_588173664cuda3std6ranges3__45__cpo4dataE:
	.zero		1
	.type		_ZN63_INTERNAL_c0d6c1cb_32_DistributionExponentialKernel_cu_588173664cuda3std6ranges3__45__cpo5beginE,@object
	.size		_ZN63_INTERNAL_c0d6c1cb_32_DistributionExponentialKernel_cu_588173664cuda3std6ranges3__45__cpo5beginE,(_ZN63_INTERNAL_c0d6c1cb_32_DistributionExponentialKernel_cu_588173664cuda3std3__465_GLOBAL__N__c0d6c1cb_32_DistributionExponentialKernel_cu_588173666ignoreE - _ZN63_INTERNAL_c0d6c1cb_32_DistributionExponentialKernel_cu_588173664cuda3std6ranges3__45__cpo5beginE)
_ZN63_INTERNAL_c0d6c1cb_32_DistributionExponentialKernel_cu_588173664cuda3std6ranges3__45__cpo5beginE:
	.zero		1
	.type		_ZN63_INTERNAL_c0d6c1cb_32_DistributionExponentialKernel_cu_588173664cuda3std3__465_GLOBAL__N__c0d6c1cb_32_DistributionExponentialKernel_cu_588173666ignoreE,@object
	.size		_ZN63_INTERNAL_c0d6c1cb_32_DistributionExponentialKernel_cu_588173664cuda3std3__465_GLOBAL__N__c0d6c1cb_32_DistributionExponentialKernel_cu_588173666ignoreE,(_ZN63_INTERNAL_c0d6c1cb_32_DistributionExponentialKernel_cu_588173664cuda3std6ranges3__45__cpo4sizeE - _ZN63_INTERNAL_c0d6c1cb_32_DistributionExponentialKernel_cu_588173664cuda3std3__465_GLOBAL__N__c0d6c1cb_32_DistributionExponentialKernel_cu_588173666ignoreE)
_ZN63_INTERNAL_c0d6c1cb_32_DistributionExponentialKernel_cu_588173664cuda3std3__465_GLOBAL__N__c0d6c1cb_32_DistributionExponentialKernel_cu_588173666ignoreE:
	.zero		1
	.type		_ZN63_INTERNAL_c0d6c1cb_32_DistributionExponentialKernel_cu_588173664cuda3std6ranges3__45__cpo4sizeE,@object
	.size		_ZN63_INTERNAL_c0d6c1cb_32_DistributionExponentialKernel_cu_588173664cuda3std6ranges3__45__cpo4sizeE,(_ZN63_INTERNAL_c0d6c1cb_32_DistributionExponentialKernel_cu_588173664cuda3std3__45__cpo5beginE - _ZN63_INTERNAL_c0d6c1cb_32_DistributionExponentialKernel_cu_588173664cuda3std6ranges3__45__cpo4sizeE)
_ZN63_INTERNAL_c0d6c1cb_32_DistributionExponentialKernel_cu_588173664cuda3std6ranges3__45__cpo4sizeE:
	.zero		1
	.type		_ZN63_INTERNAL_c0d6c1cb_32_DistributionExponentialKernel_cu_588173664cuda3std3__45__cpo5beginE,@object
	.size		_ZN63_INTERNAL_c0d6c1cb_32_DistributionExponentialKernel_cu_588173664cuda3std3__45__cpo5beginE,(_ZN63_INTERNAL_c0d6c1cb_32_DistributionExponentialKernel_cu_588173664cuda3std6ranges3__45__cpo6cbeginE - _ZN63_INTERNAL_c0d6c1cb_32_DistributionExponentialKernel_cu_588173664cuda3std3__45__cpo5beginE)
_ZN63_INTERNAL_c0d6c1cb_32_DistributionExponentialKernel_cu_588173664cuda3std3__45__cpo5beginE:
	.zero		1
	.type		_ZN63_INTERNAL_c0d6c1cb_32_DistributionExponentialKernel_cu_588173664cuda3std6ranges3__45__cpo6cbeginE,@object
	.size		_ZN63_INTERNAL_c0d6c1cb_32_DistributionExponentialKernel_cu_588173664cuda3std6ranges3__45__cpo6cbeginE,(_ZN63_INTERNAL_c0d6c1cb_32_DistributionExponentialKernel_cu_588173664cuda3std3__45__cpo6rbeginE - _ZN63_INTERNAL_c0d6c1cb_32_DistributionExponentialKernel_cu_588173664cuda3std6ranges3__45__cpo6cbeginE)
_ZN63_INTERNAL_c0d6c1cb_32_DistributionExponentialKernel_cu_588173664cuda3std6ranges3__45__cpo6cbeginE:
	.zero		1
	.type		_ZN63_INTERNAL_c0d6c1cb_32_DistributionExponentialKernel_cu_588173664cuda3std3__45__cpo6rbeginE,@object
	.size		_ZN63_INTERNAL_c0d6c1cb_32_DistributionExponentialKernel_cu_588173664cuda3std3__45__cpo6rbeginE,(_ZN63_INTERNAL_c0d6c1cb_32_DistributionExponentialKernel_cu_588173664cuda3std6ranges3__45__cpo4nextE - _ZN63_INTERNAL_c0d6c1cb_32_DistributionExponentialKernel_cu_588173664cuda3std3__45__cpo6rbeginE)
_ZN63_INTERNAL_c0d6c1cb_32_DistributionExponentialKernel_cu_588173664cuda3std3__45__cpo6rbeginE:
	.zero		1
	.type		_ZN63_INTERNAL_c0d6c1cb_32_DistributionExponentialKernel_cu_588173664cuda3std6ranges3__45__cpo4nextE,@object
	.size		_ZN63_INTERNAL_c0d6c1cb_32_DistributionExponentialKernel_cu_588173664cuda3std6ranges3__45__cpo4nextE,(_ZN63_INTERNAL_c0d6c1cb_32_DistributionExponentialKernel_cu_588173664cuda3std6ranges3__45__cpo4swapE - _ZN63_INTERNAL_c0d6c1cb_32_DistributionExponentialKernel_cu_588173664cuda3std6ranges3__45__cpo4nextE)
_ZN63_INTERNAL_c0d6c1cb_32_DistributionExponentialKernel_cu_588173664cuda3std6ranges3__45__cpo4nextE:
	.zero		1
	.type		_ZN63_INTERNAL_c0d6c1cb_32_DistributionExponentialKernel_cu_588173664cuda3std6ranges3__45__cpo4swapE,@object
	.size		_ZN63_INTERNAL_c0d6c1cb_32_DistributionExponentialKernel_cu_588173664cuda3std6ranges3__45__cpo4swapE,(_ZN63_INTERNAL_c0d6c1cb_32_DistributionExponentialKernel_cu_588173664cuda3std3__420unreachable_sentinelE - _ZN63_INTERNAL_c0d6c1cb_32_DistributionExponentialKernel_cu_588173664cuda3std6ranges3__45__cpo4swapE)
_ZN63_INTERNAL_c0d6c1cb_32_DistributionExponentialKernel_cu_588173664cuda3std6ranges3__45__cpo4swapE:
	.zero		1
	.type		_ZN63_INTERNAL_c0d6c1cb_32_DistributionExponentialKernel_cu_588173664cuda3std3__420unreachable_sentinelE,@object
	.size		_ZN63_INTERNAL_c0d6c1cb_32_DistributionExponentialKernel_cu_588173664cuda3std3__420unreachable_sentinelE,(_ZN63_INTERNAL_c0d6c1cb_32_DistributionExponentialKernel_cu_588173666thrust23THRUST_300001_SM_900_NS6system6detail10sequential3seqE - _ZN63_INTERNAL_c0d6c1cb_32_DistributionExponentialKernel_cu_588173664cuda3std3__420unreachable_sentinelE)
_ZN63_INTERNAL_c0d6c1cb_32_DistributionExponentialKernel_cu_588173664cuda3std3__420unreachable_sentinelE:
	.zero		1
	.type		_ZN63_INTERNAL_c0d6c1cb_32_DistributionExponentialKernel_cu_588173666thrust23THRUST_300001_SM_900_NS6system6detail10sequential3seqE,@object
	.size		_ZN63_INTERNAL_c0d6c1cb_32_DistributionExponentialKernel_cu_588173666thrust23THRUST_300001_SM_900_NS6system6detail10sequential3seqE,(_ZN63_INTERNAL_c0d6c1cb_32_DistributionExponentialKernel_cu_588173664cuda3std3__45__cpo4cendE - _ZN63_INTERNAL_c0d6c1cb_32_DistributionExponentialKernel_cu_588173666thrust23THRUST_300001_SM_900_NS6system6detail10sequential3seqE)
_ZN63_INTERNAL_c0d6c1cb_32_DistributionExponentialKernel_cu_588173666thrust23THRUST_300001_SM_900_NS6system6detail10sequential3seqE:
	.zero		1
	.type		_ZN63_INTERNAL_c0d6c1cb_32_DistributionExponentialKernel_cu_588173664cuda3std3__45__cpo4cendE,@object
	.size		_ZN63_INTERNAL_c0d6c1cb_32_DistributionExponentialKernel_cu_588173664cuda3std3__45__cpo4cendE,(_ZN63_INTERNAL_c0d6c1cb_32_DistributionExponentialKernel_cu_588173664cuda3std6ranges3__45__cpo9iter_swapE - _ZN63_INTERNAL_c0d6c1cb_32_DistributionExponentialKernel_cu_588173664cuda3std3__45__cpo4cendE)
_ZN63_INTERNAL_c0d6c1cb_32_DistributionExponentialKernel_cu_588173664cuda3std3__45__cpo4cendE:
	.zero		1
	.type		_ZN63_INTERNAL_c0d6c1cb_32_DistributionExponentialKernel_cu_588173664cuda3std6ranges3__45__cpo9iter_swapE,@object
	.size		_ZN63_INTERNAL_c0d6c1cb_32_DistributionExponentialKernel_cu_588173664cuda3std6ranges3__45__cpo9iter_swapE,(_ZN63_INTERNAL_c0d6c1cb_32_DistributionExponentialKernel_cu_588173664cuda3std3__45__cpo5crendE - _ZN63_INTERNAL_c0d6c1cb_32_DistributionExponentialKernel_cu_588173664cuda3std6ranges3__45__cpo9iter_swapE)
_ZN63_INTERNAL_c0d6c1cb_32_DistributionExponentialKernel_cu_588173664cuda3std6ranges3__45__cpo9iter_swapE:
	.zero		1
	.type		_ZN63_INTERNAL_c0d6c1cb_32_DistributionExponentialKernel_cu_588173664cuda3std3__45__cpo5crendE,@object
	.size		_ZN63_INTERNAL_c0d6c1cb_32_DistributionExponentialKernel_cu_588173664cuda3std3__45__cpo5crendE,(_ZN63_INTERNAL_c0d6c1cb_32_DistributionExponentialKernel_cu_588173664cuda3std6ranges3__45__cpo5cdataE - _ZN63_INTERNAL_c0d6c1cb_32_DistributionExponentialKernel_cu_588173664cuda3std3__45__cpo5crendE)
_ZN63_INTERNAL_c0d6c1cb_32_DistributionExponentialKernel_cu_588173664cuda3std3__45__cpo5crendE:
	.zero		1
	.type		_ZN63_INTERNAL_c0d6c1cb_32_DistributionExponentialKernel_cu_588173664cuda3std6ranges3__45__cpo5cdataE,@object
	.size		_ZN63_INTERNAL_c0d6c1cb_32_DistributionExponentialKernel_cu_588173664cuda3std6ranges3__45__cpo5cdataE,(_ZN63_INTERNAL_c0d6c1cb_32_DistributionExponentialKernel_cu_588173664cuda3std6ranges3__45__cpo3endE - _ZN63_INTERNAL_c0d6c1cb_32_DistributionExponentialKernel_cu_588173664cuda3std6ranges3__45__cpo5cdataE)
_ZN63_INTERNAL_c0d6c1cb_32_DistributionExponentialKernel_cu_588173664cuda3std6ranges3__45__cpo5cdataE:
	.zero		1
	.type		_ZN63_INTERNAL_c0d6c1cb_32_DistributionExponentialKernel_cu_588173664cuda3std6ranges3__45__cpo3endE,@object
	.size		_ZN63_INTERNAL_c0d6c1cb_32_DistributionExponentialKernel_cu_588173664cuda3std6ranges3__45__cpo3endE,(_ZN63_INTERNAL_c0d6c1cb_32_DistributionExponentialKernel_cu_588173664cuda3std3__419piecewise_constructE - _ZN63_INTERNAL_c0d6c1cb_32_DistributionExponentialKernel_cu_588173664cuda3std6ranges3__45__cpo3endE)
_ZN63_INTERNAL_c0d6c1cb_32_DistributionExponentialKernel_cu_588173664cuda3std6ranges3__45__cpo3endE:
	.zero		1
	.type		_ZN63_INTERNAL_c0d6c1cb_32_DistributionExponentialKernel_cu_588173664cuda3std3__419piecewise_constructE,@object
	.size		_ZN63_INTERNAL_c0d6c1cb_32_DistributionExponentialKernel_cu_588173664cuda3std3__419piecewise_constructE,(_ZN63_INTERNAL_c0d6c1cb_32_DistributionExponentialKernel_cu_588173664cuda3std6ranges3__45__cpo5ssizeE - _ZN63_INTERNAL_c0d6c1cb_32_DistributionExponentialKernel_cu_588173664cuda3std3__419piecewise_constructE)
_ZN63_INTERNAL_c0d6c1cb_32_DistributionExponentialKernel_cu_588173664cuda3std3__419piecewise_constructE:
	.zero		1
	.type		_ZN63_INTERNAL_c0d6c1cb_32_DistributionExponentialKernel_cu_588173664cuda3std6ranges3__45__cpo5ssizeE,@object
	.size		_ZN63_INTERNAL_c0d6c1cb_32_DistributionExponentialKernel_cu_588173664cuda3std6ranges3__45__cpo5ssizeE,(_ZN63_INTERNAL_c0d6c1cb_32_DistributionExponentialKernel_cu_588173664cuda3std3__45__cpo3endE - _ZN63_INTERNAL_c0d6c1cb_32_DistributionExponentialKernel_cu_588173664cuda3std6ranges3__45__cpo5ssizeE)
_ZN63_INTERNAL_c0d6c1cb_32_DistributionExponentialKernel_cu_588173664cuda3std6ranges3__45__cpo5ssizeE:
	.zero		1
	.type		_ZN63_INTERNAL_c0d6c1cb_32_DistributionExponentialKernel_cu_588173664cuda3std3__45__cpo3endE,@object
	.size		_ZN63_INTERNAL_c0d6c1cb_32_DistributionExponentialKernel_cu_588173664cuda3std3__45__cpo3endE,(_ZN63_INTERNAL_c0d6c1cb_32_DistributionExponentialKernel_cu_588173664cuda3std6ranges3__45__cpo4cendE - _ZN63_INTERNAL_c0d6c1cb_32_DistributionExponentialKernel_cu_588173664cuda3std3__45__cpo3endE)
_ZN63_INTERNAL_c0d6c1cb_32_DistributionExponentialKernel_cu_588173664cuda3std3__45__cpo3endE:
	.zero		1
	.type		_ZN63_INTERNAL_c0d6c1cb_32_DistributionExponentialKernel_cu_588173664cuda3std6ranges3__45__cpo4cendE,@object
	.size		_ZN63_INTERNAL_c0d6c1cb_32_DistributionExponentialKernel_cu_588173664cuda3std6ranges3__45__cpo4cendE,(_ZN63_INTERNAL_c0d6c1cb_32_DistributionExponentialKernel_cu_588173664cuda3std3__45__cpo4rendE - _ZN63_INTERNAL_c0d6c1cb_32_DistributionExponentialKernel_cu_588173664cuda3std6ranges3__45__cpo4cendE)
_ZN63_INTERNAL_c0d6c1cb_32_DistributionExponentialKernel_cu_588173664cuda3std6ranges3__45__cpo4cendE:
	.zero		1
	.type		_ZN63_INTERNAL_c0d6c1cb_32_DistributionExponentialKernel_cu_588173664cuda3std3__45__cpo4rendE,@object
	.size		_ZN63_INTERNAL_c0d6c1cb_32_DistributionExponentialKernel_cu_588173664cuda3std3__45__cpo4rendE,(_ZN63_INTERNAL_c0d6c1cb_32_DistributionExponentialKernel_cu_588173664cuda3std6ranges3__45__cpo4prevE - _ZN63_INTERNAL_c0d6c1cb_32_DistributionExponentialKernel_cu_588173664cuda3std3__45__cpo4rendE)
_ZN63_INTERNAL_c0d6c1cb_32_DistributionExponentialKernel_cu_588173664cuda3std3__45__cpo4rendE:
	.zero		1
	.type		_ZN63_INTERNAL_c0d6c1cb_32_DistributionExponentialKernel_cu_588173664cuda3std6ranges3__45__cpo4prevE,@object
	.size		_ZN63_INTERNAL_c0d6c1cb_32_DistributionExponentialKernel_cu_588173664cuda3std6ranges3__45__cpo4prevE,(_ZN63_INTERNAL_c0d6c1cb_32_DistributionExponentialKernel_cu_588173664cuda3std6ranges3__45__cpo9iter_moveE - _ZN63_INTERNAL_c0d6c1cb_32_DistributionExponentialKernel_cu_588173664cuda3std6ranges3__45__cpo4prevE)
_ZN63_INTERNAL_c0d6c1cb_32_DistributionExponentialKernel_cu_588173664cuda3std6ranges3__45__cpo4prevE:
	.zero		1
	.type		_ZN63_INTERNAL_c0d6c1cb_32_DistributionExponentialKernel_cu_588173664cuda3std6ranges3__45__cpo9iter_moveE,@object
	.size		_ZN63_INTERNAL_c0d6c1cb_32_DistributionExponentialKernel_cu_588173664cuda3std6ranges3__45__cpo9iter_moveE,(.L_22 - _ZN63_INTERNAL_c0d6c1cb_32_DistributionExponentialKernel_cu_588173664cuda3std6ranges3__45__cpo9iter_moveE)
_ZN63_INTERNAL_c0d6c1cb_32_DistributionExponentialKernel_cu_588173664cuda3std6ranges3__45__cpo9iter_moveE:
	.zero		1
.L_22:


//--------------------- .nv.constant0._ZN2at6native65_GLOBAL__N__c0d6c1cb_32_DistributionExponentialKernel_cu_5881736643distribution_elementwise_grid_stride_kernelIfLi4EZNS0_9templates4cuda21uniform_and_transformIN3c108BFloat16EfPNS_17CUDAGeneratorImplEZZZNS4_18exponential_kernelIS9_EEvRNS_18TensorIteratorBaseEdT_ENKUlvE_clEvENKUlvE2_clEvEUlfE_EEvSC_T1_T2_EUlP24curandStatePhilox4_32_10E0_ZNS1_27distribution_nullary_kernelIS7_f6float4S9_SL_SG_EEvSC_SI_RKT3_T4_EUlifE0_EEvlNS_15PhiloxCudaStateESH_SI_ --------------------------
	.section	.nv.constant0._ZN2at6native65_GLOBAL__N__c0d6c1cb_32_DistributionExponentialKernel_cu_5881736643distribution_elementwise_grid_stride_kernelIfLi4EZNS0_9templates4cuda21uniform_and_transformIN3c108BFloat16EfPNS_17CUDAGeneratorImplEZZZNS4_18exponential_kernelIS9_EEvRNS_18TensorIteratorBaseEdT_ENKUlvE_clEvENKUlvE2_clEvEUlfE_EEvSC_T1_T2_EUlP24curandStatePhilox4_32_10E0_ZNS1_27distribution_nullary_kernelIS7_f6float4S9_SL_SG_EEvSC_SI_RKT3_T4_EUlifE0_EEvlNS_15PhiloxCudaStateESH_SI_,"a",@progbits
	.sectionflags	@""
	.align	4
.nv.constant0._ZN2at6native65_GLOBAL__N__c0d6c1cb_32_DistributionExponentialKernel_cu_5881736643distribution_elementwise_grid_stride_kernelIfLi4EZNS0_9templates4cuda21uniform_and_transformIN3c108BFloat16EfPNS_17CUDAGeneratorImplEZZZNS4_18exponential_kernelIS9_EEvRNS_18TensorIteratorBaseEdT_ENKUlvE_clEvENKUlvE2_clEvEUlfE_EEvSC_T1_T2_EUlP24curandStatePhilox4_32_10E0_ZNS1_27distribution_nullary_kernelIS7_f6float4S9_SL_SG_EEvSC_SI_RKT3_T4_EUlifE0_EEvlNS_15PhiloxCudaStateESH_SI_:
	.zero		992


//--------------------- .nv.constant0._ZN2at6native65_GLOBAL__N__c0d6c1cb_32_DistributionExponentialKernel_cu_5881736643distribution_elementwise_grid_stride_kernelIfLi4EZNS0_9templates4cuda21uniform_and_transformIN3c108BFloat16EfPNS_17CUDAGeneratorImplEZZZNS4_18exponential_kernelIS9_EEvRNS_18TensorIteratorBaseEdT_ENKUlvE_clEvENKUlvE2_clEvEUlfE_EEvSC_T1_T2_EUlP24curandStatePhilox4_32_10E0_ZNS1_27distribution_nullary_kernelIS7_f6float4S9_SL_SG_EEvSC_SI_RKT3_T4_EUlifE_EEvlNS_15PhiloxCudaStateESH_SI_ --------------------------
	.section	.nv.constant0._ZN2at6native65_GLOBAL__N__c0d6c1cb_32_DistributionExponentialKernel_cu_5881736643distribution_elementwise_grid_stride_kernelIfLi4EZNS0_9templates4cuda21uniform_and_transformIN3c108BFloat16EfPNS_17CUDAGeneratorImplEZZZNS4_18exponential_kernelIS9_EEvRNS_18TensorIteratorBaseEdT_ENKUlvE_clEvENKUlvE2_clEvEUlfE_EEvSC_T1_T2_EUlP24curandStatePhilox4_32_10E0_ZNS1_27distribution_nullary_kernelIS7_f6float4S9_SL_SG_EEvSC_SI_RKT3_T4_EUlifE_EEvlNS_15PhiloxCudaStateESH_SI_,"a",@progbits
	.sectionflags	@""
	.align	4
.nv.constant0._ZN2at6native65_GLOBAL__N__c0d6c1cb_32_DistributionExponentialKernel_cu_5881736643distribution_elementwise_grid_stride_kernelIfLi4EZNS0_9templates4cuda21uniform_and_transformIN3c108BFloat16EfPNS_17CUDAGeneratorImplEZZZNS4_18exponential_kernelIS9_EEvRNS_18TensorIteratorBaseEdT_ENKUlvE_clEvENKUlvE2_clEvEUlfE_EEvSC_T1_T2_EUlP24curandStatePhilox4_32_10E0_ZNS1_27distribution_nullary_kernelIS7_f6float4S9_SL_SG_EEvSC_SI_RKT3_T4_EUlifE_EEvlNS_15PhiloxCudaStateESH_SI_:
	.zero		584


//--------------------- .nv.constant0._ZN2at6native65_GLOBAL__N__c0d6c1cb_32_DistributionExponentialKernel_cu_5881736643distribution_elementwise_grid_stride_kernelIfLi4EZNS0_9templates4cuda21uniform_and_transformIN3c108BFloat16EfPNS_17CUDAGeneratorImplEZZZNS4_18exponential_kernelIS9_EEvRNS_18TensorIteratorBaseEdT_ENKUlvE_clEvENKUlvE2_clEvEUlfE_EEvSC_T1_T2_EUlP24curandStatePhilox4_32_10E_ZNS1_27distribution_nullary_kernelIS7_f7double2S9_SL_SG_EEvSC_SI_RKT3_T4_EUlifE0_EEvlNS_15PhiloxCudaStateESH_SI_ --------------------------
	.section	.nv.constant0._ZN2at6native65_GLOBAL__N__c0d6c1cb_32_DistributionExponentialKernel_cu_5881736643distribution_elementwise_grid_stride_kernelIfLi4EZNS0_9templates4cuda21uniform_and_transformIN3c108BFloat16EfPNS_17CUDAGeneratorImplEZZZNS4_18exponential_kernelIS9_EEvRNS_18TensorIteratorBaseEdT_ENKUlvE_clEvENKUlvE2_clEvEUlfE_EEvSC_T1_T2_EUlP24curandStatePhilox4_32_10E_ZNS1_27distribution_nullary_kernelIS7_f7double2S9_SL_SG_EEvSC_SI_RKT3_T4_EUlifE0_EEvlNS_15PhiloxCudaStateESH_SI_,"a",@progbits
	.sectionflags	@""
	.align	4
.nv.constant0._ZN2at6native65_GLOBAL__N__c0d6c1cb_32_DistributionExponentialKernel_cu_5881736643distribution_elementwise_grid_stride_kernelIfLi4EZNS0_9templates4cuda21uniform_and_transformIN3c108BFloat16EfPNS_17CUDAGeneratorImplEZZZNS4_18exponential_kernelIS9_EEvRNS_18TensorIteratorBaseEdT_ENKUlvE_clEvENKUlvE2_clEvEUlfE_EEvSC_T1_T2_EUlP24curandStatePhilox4_32_10E_ZNS1_27distribution_nullary_kernelIS7_f7double2S9_SL_SG_EEvSC_SI_RKT3_T4_EUlifE0_EEvlNS_15PhiloxCudaStateESH_SI_:
	.zero		992


//--------------------- .nv.constant0._ZN2at6native65_GLOBAL__N__c0d6c1cb_32_DistributionExponentialKernel_cu_5881736643distribution_elementwise_grid_stride_kernelIfLi4EZNS0_9templates4cuda21uniform_and_transformIN3c108BFloat16EfPNS_17CUDAGeneratorImplEZZZNS4_18exponential_kernelIS9_EEvRNS_18TensorIteratorBaseEdT_ENKUlvE_clEvENKUlvE2_clEvEUlfE_EEvSC_T1_T2_EUlP24curandStatePhilox4_32_10E_ZNS1_27distribution_nullary_kernelIS7_f7double2S9_SL_SG_EEvSC_SI_RKT3_T4_EUlifE_EEvlNS_15PhiloxCudaStateESH_SI_ --------------------------
	.section	.nv.constant0._ZN2at6native65_GLOBAL__N__c0d6c1cb_32_DistributionExponentialKernel_cu_5881736643distribution_elementwise_grid_stride_kernelIfLi4EZNS0_9templates4cuda21uniform_and_transformIN3c108BFloat16EfPNS_17CUDAGeneratorImplEZZZNS4_18exponential_kernelIS9_EEvRNS_18TensorIteratorBaseEdT_ENKUlvE_clEvENKUlvE2_clEvEUlfE_EEvSC_T1_T2_EUlP24curandStatePhilox4_32_10E_ZNS1_27distribution_nullary_kernelIS7_f7double2S9_SL_SG_EEvSC_SI_RKT3_T4_EUlifE_EEvlNS_15PhiloxCudaStateESH_SI_,"a",@progbits
	.sectionflags	@""
	.align	4
.nv.constant0._ZN2at6native65_GLOBAL__N__c0d6c1cb_32_DistributionExponentialKernel_cu_5881736643distribution_elementwise_grid_stride_kernelIfLi4EZNS0_9templates4cuda21uniform_and_transformIN3c108BFloat16EfPNS_17CUDAGeneratorImplEZZZNS4_18exponential_kernelIS9_EEvRNS_18TensorIteratorBaseEdT_ENKUlvE_clEvENKUlvE2_clEvEUlfE_EEvSC_T1_T2_EUlP24curandStatePhilox4_32_10E_ZNS1_27distribution_nullary_kernelIS7_f7double2S9_SL_SG_EEvSC_SI_RKT3_T4_EUlifE_EEvlNS_15PhiloxCudaStateESH_SI_:
	.zero		584


//--------------------- .nv.constant0._ZN2at6native65_GLOBAL__N__c0d6c1cb_32_DistributionExponentialKernel_cu_5881736643distribution_elementwise_grid_stride_kernelIfLi4EZNS0_9templates4cuda21uniform_and_transformIN3c104HalfEfPNS_17CUDAGeneratorImplEZZZNS4_18exponential_kernelIS9_EEvRNS_18TensorIteratorBaseEdT_ENKUlvE_clEvENKUlvE1_clEvEUlfE_EEvSC_T1_T2_EUlP24curandStatePhilox4_32_10E0_ZNS1_27distribution_nullary_kernelIS7_f6float4S9_SL_SG_EEvSC_SI_RKT3_T4_EUlifE0_EEvlNS_15PhiloxCudaStateESH_SI_ --------------------------
	.section	.nv.constant0._ZN2at6native65_GLOBAL__N__c0d6c1cb_32_DistributionExponentialKernel_cu_5881736643distribution_elementwise_grid_stride_kernelIfLi4EZNS0_9templates4cuda21uniform_and_transformIN3c104HalfEfPNS_17CUDAGeneratorImplEZZZNS4_18exponential_kernelIS9_EEvRNS_18TensorIteratorBaseEdT_ENKUlvE_clEvENKUlvE1_clEvEUlfE_EEvSC_T1_T2_EUlP24curandStatePhilox4_32_10E0_ZNS1_27distribution_nullary_kernelIS7_f6float4S9_SL_SG_EEvSC_SI_RKT3_T4_EUlifE0_EEvlNS_15PhiloxCudaStateESH_SI_,"a",@progbits
	.sectionflags	@""
	.align	4
.nv.constant0._ZN2at6native65_GLOBAL__N__c0d6c1cb_32_DistributionExponentialKernel_cu_5881736643distribution_elementwise_grid_stride_kernelIfLi4EZNS0_9templates4cuda21uniform_and_transformIN3c104HalfEfPNS_17CUDAGeneratorImplEZZZNS4_18exponential_kernelIS9_EEvRNS_18TensorIteratorBaseEdT_ENKUlvE_clEvENKUlvE1_clEvEUlfE_EEvSC_T1_T2_EUlP24curandStatePhilox4_32_10E0_ZNS1_27distribution_nullary_kernelIS7_f6float4S9_SL_SG_EEvSC_SI_RKT3_T4_EUlifE0_EEvlNS_15PhiloxCudaStateESH_SI_:
	.zero		992


//--------------------- .nv.constant0._ZN2at6native65_GLOBAL__N__c0d6c1cb_32_DistributionExponentialKernel_cu_5881736643distribution_elementwise_grid_stride_kernelIfLi4EZNS0_9templates4cuda21uniform_and_transformIN3c104HalfEfPNS_17CUDAGeneratorImplEZZZNS4_18exponential_kernelIS9_EEvRNS_18TensorIteratorBaseEdT_ENKUlvE_clEvENKUlvE1_clEvEUlfE_EEvSC_T1_T2_EUlP24curandStatePhilox4_32_10E0_ZNS1_27distribution_nullary_kernelIS7_f6float4S9_SL_SG_EEvSC_SI_RKT3_T4_EUlifE_EEvlNS_15PhiloxCudaStateESH_SI_ --------------------------
	.section	.nv.constant0._ZN2at6native65_GLOBAL__N__c0d6c1cb_32_DistributionExponentialKernel_cu_5881736643distribution_elementwise_grid_stride_kernelIfLi4EZNS0_9templates4cuda21uniform_and_transformIN3c104HalfEfPNS_17CUDAGeneratorImplEZZZNS4_18exponential_kernelIS9_EEvRNS_18TensorIteratorBaseEdT_ENKUlvE_clEvENKUlvE1_clEvEUlfE_EEvSC_T1_T2_EUlP24curandStatePhilox4_32_10E0_ZNS1_27distribution_nullary_kernelIS7_f6float4S9_SL_SG_EEvSC_SI_RKT3_T4_EUlifE_EEvlNS_15PhiloxCudaStateESH_SI_,"a",@progbits
	.sectionflags	@""
	.align	4
.nv.constant0._ZN2at6native65_GLOBAL__N__c0d6c1cb_32_DistributionExponentialKernel_cu_5881736643distribution_elementwise_grid_stride_kernelIfLi4EZNS0_9templates4cuda21uniform_and_transformIN3c104HalfEfPNS_17CUDAGeneratorImplEZZZNS4_18exponential_kernelIS9_EEvRNS_18TensorIteratorBaseEdT_ENKUlvE_clEvENKUlvE1_clEvEUlfE_EEvSC_T1_T2_EUlP24curandStatePhilox4_32_10E0_ZNS1_27distribution_nullary_kernelIS7_f6float4S9_SL_SG_EEvSC_SI_RKT3_T4_EUlifE_EEvlNS_15PhiloxCudaStateESH_SI_:
	.zero		584


//--------------------- .nv.constant0._ZN2at6native65_GLOBAL__N__c0d6c1cb_32_DistributionExponentialKernel_cu_5881736643distribution_elementwise_grid_stride_kernelIfLi4EZNS0_9templates4cuda21uniform_and_transformIN3c104HalfEfPNS_17CUDAGeneratorImplEZZZNS4_18exponential_kernelIS9_EEvRNS_18TensorIteratorBaseEdT_ENKUlvE_clEvENKUlvE1_clEvEUlfE_EEvSC_T1_T2_EUlP24curandStatePhilox4_32_10E_ZNS1_27distribution_nullary_kernelIS7_f7double2S9_SL_SG_EEvSC_SI_RKT3_T4_EUlifE0_EEvlNS_15PhiloxCudaStateESH_SI_ --------------------------
	.section	.nv.constant0._ZN2at6native65_GLOBAL__N__c0d6c1cb_32_DistributionExponentialKernel_cu_5881736643distribution_elementwise_grid_stride_kernelIfLi4EZNS0_9templates4cuda21uniform_and_transformIN3c104HalfEfPNS_17CUDAGeneratorImplEZZZNS4_18exponential_kernelIS9_EEvRNS_18TensorIteratorBaseEdT_ENKUlvE_clEvENKUlvE1_clEvEUlfE_EEvSC_T1_T2_EUlP24curandStatePhilox4_32_10E_ZNS1_27distribution_nullary_kernelIS7_f7double2S9_SL_SG_EEvSC_SI_RKT3_T4_EUlifE0_EEvlNS_15PhiloxCudaStateESH_SI_,"a",@progbits
	.sectionflags	@""
	.align	4
.nv.constant0._ZN2at6native65_GLOBAL__N__c0d6c1cb_32_DistributionExponentialKernel_cu_5881736643distribution_elementwise_grid_stride_kernelIfLi4EZNS0_9templates4cuda21uniform_and_transformIN3c104HalfEfPNS_17CUDAGeneratorImplEZZZNS4_18exponential_kernelIS9_EEvRNS_18TensorIteratorBaseEdT_ENKUlvE_clEvENKUlvE1_clEvEUlfE_EEvSC_T1_T2_EUlP24curandStatePhilox4_32_10E_ZNS1_27distribution_nullary_kernelIS7_f7double2S9_SL_SG_EEvSC_SI_RKT3_T4_EUlifE0_EEvlNS_15PhiloxCudaStateESH_SI_:
	.zero		992


//--------------------- .nv.constant0._ZN2at6native65_GLOBAL__N__c0d6c1cb_32_DistributionExponentialKernel_cu_5881736643distribution_elementwise_grid_stride_kernelIfLi4EZNS0_9templates4cuda21uniform_and_transformIN3c104HalfEfPNS_17CUDAGeneratorImplEZZZNS4_18exponential_kernelIS9_EEvRNS_18TensorIteratorBaseEdT_ENKUlvE_clEvENKUlvE1_clEvEUlfE_EEvSC_T1_T2_EUlP24curandStatePhilox4_32_10E_ZNS1_27distribution_nullary_kernelIS7_f7double2S9_SL_SG_EEvSC_SI_RKT3_T4_EUlifE_EEvlNS_15PhiloxCudaStateESH_SI_ --------------------------
	.section	.nv.constant0._ZN2at6native65_GLOBAL__N__c0d6c1cb_32_DistributionExponentialKernel_cu_5881736643distribution_elementwise_grid_stride_kernelIfLi4EZNS0_9templates4cuda21uniform_and_transformIN3c104HalfEfPNS_17CUDAGeneratorImplEZZZNS4_18exponential_kernelIS9_EEvRNS_18TensorIteratorBaseEdT_ENKUlvE_clEvENKUlvE1_clEvEUlfE_EEvSC_T1_T2_EUlP24curandStatePhilox4_32_10E_ZNS1_27distribution_nullary_kernelIS7_f7double2S9_SL_SG_EEvSC_SI_RKT3_T4_EUlifE_EEvlNS_15PhiloxCudaStateESH_SI_,"a",@progbits
	.sectionflags	@""
	.align	4
.nv.constant0._ZN2at6native65_GLOBAL__N__c0d6c1cb_32_DistributionExponentialKernel_cu_5881736643distribution_elementwise_grid_stride_kernelIfLi4EZNS0_9templates4cuda21uniform_and_transformIN3c104HalfEfPNS_17CUDAGeneratorImplEZZZNS4_18exponential_kernelIS9_EEvRNS_18TensorIteratorBaseEdT_ENKUlvE_clEvENKUlvE1_clEvEUlfE_EEvSC_T1_T2_EUlP24curandStatePhilox4_32_10E_ZNS1_27distribution_nullary_kernelIS7_f7double2S9_SL_SG_EEvSC_SI_RKT3_T4_EUlifE_EEvlNS_15PhiloxCudaStateESH_SI_:
	.zero		584


//--------------------- .nv.constant0._ZN2at6native65_GLOBAL__N__c0d6c1cb_32_DistributionExponentialKernel_cu_5881736643distribution_elementwise_grid_stride_kernelIfLi4EZNS0_9templates4cuda21uniform_and_transformIffPNS_17CUDAGeneratorImplEZZZNS4_18exponential_kernelIS7_EEvRNS_18TensorIteratorBaseEdT_ENKUlvE_clEvENKUlvE0_clEvEUlfE_EEvSA_T1_T2_EUlP24curandStatePhilox4_32_10E0_ZNS1_27distribution_nullary_kernelIff6float4S7_SJ_SE_EEvSA_SG_RKT3_T4_EUlifE0_EEvlNS_15PhiloxCudaStateESF_SG_ --------------------------
	.section	.nv.constant0._ZN2at6native65_GLOBAL__N__c0d6c1cb_32_DistributionExponentialKernel_cu_5881736643distribution_elementwise_grid_stride_kernelIfLi4EZNS0_9templates4cuda21uniform_and_transformIffPNS_17CUDAGeneratorImplEZZZNS4_18exponential_kernelIS7_EEvRNS_18TensorIteratorBaseEdT_ENKUlvE_clEvENKUlvE0_clEvEUlfE_EEvSA_T1_T2_EUlP24curandStatePhilox4_32_10E0_ZNS1_27distribution_nullary_kernelIff6float4S7_SJ_SE_EEvSA_SG_RKT3_T4_EUlifE0_EEvlNS_15PhiloxCudaStateESF_SG_,"a",@progbits
	.sectionflags	@""
	.align	4
.nv.constant0._ZN2at6native65_GLOBAL__N__c0d6c1cb_32_DistributionExponentialKernel_cu_5881736643distribution_elementwise_grid_stride_kernelIfLi4EZNS0_9templates4cuda21uniform_and_transformIffPNS_17CUDAGeneratorImplEZZZNS4_18exponential_kernelIS7_EEvRNS_18TensorIteratorBaseEdT_ENKUlvE_clEvENKUlvE0_clEvEUlfE_EEvSA_T1_T2_EUlP24curandStatePhilox4_32_10E0_ZNS1_27distribution_nullary_kernelIff6float4S7_SJ_SE_EEvSA_SG_RKT3_T4_EUlifE0_EEvlNS_15PhiloxCudaStateESF_SG_:
	.zero		992


//--------------------- .nv.constant0._ZN2at6native65_GLOBAL__N__c0d6c1cb_32_DistributionExponentialKernel_cu_5881736643distribution_elementwise_grid_stride_kernelIfLi4EZNS0_9templates4cuda21uniform_and_transformIffPNS_17CUDAGeneratorImplEZZZNS4_18exponential_kernelIS7_EEvRNS_18TensorIteratorBaseEdT_ENKUlvE_clEvENKUlvE0_clEvEUlfE_EEvSA_T1_T2_EUlP24curandStatePhilox4_32_10E0_ZNS1_27distribution_nullary_kernelIff6float4S7_SJ_SE_EEvSA_SG_RKT3_T4_EUlifE_EEvlNS_15PhiloxCudaStateESF_SG_ --------------------------
	.section	.nv.constant0._ZN2at6native65_GLOBAL__N__c0d6c1cb_32_DistributionExponentialKernel_cu_5881736643distribution_elementwise_grid_stride_kernelIfLi4EZNS0_9templates4cuda21uniform_and_transformIffPNS_17CUDAGeneratorImplEZZZNS4_18exponential_kernelIS7_EEvRNS_18TensorIteratorBaseEdT_ENKUlvE_clEvENKUlvE0_clEvEUlfE_EEvSA_T1_T2_EUlP24curandStatePhilox4_32_10E0_ZNS1_27distribution_nullary_kernelIff6float4S7_SJ_SE_EEvSA_SG_RKT3_T4_EUlifE_EEvlNS_15PhiloxCudaStateESF_SG_,"a",@progbits
	.sectionflags	@""
	.align	4
.nv.constant0._ZN2at6native65_GLOBAL__N__c0d6c1cb_32_DistributionExponentialKernel_cu_5881736643distribution_elementwise_grid_stride_kernelIfLi4EZNS0_9templates4cuda21uniform_and_transformIffPNS_17CUDAGeneratorImplEZZZNS4_18exponential_kernelIS7_EEvRNS_18TensorIteratorBaseEdT_ENKUlvE_clEvENKUlvE0_clEvEUlfE_EEvSA_T1_T2_EUlP24curandStatePhilox4_32_10E0_ZNS1_27distribution_nullary_kernelIff6float4S7_SJ_SE_EEvSA_SG_RKT3_T4_EUlifE_EEvlNS_15PhiloxCudaStateESF_SG_:
	.zero		584


//--------------------- .nv.constant0._ZN2at6native65_GLOBAL__N__c0d6c1cb_32_DistributionExponentialKernel_cu_5881736643distribution_elementwise_grid_stride_kernelIfLi4EZNS0_9templates4cuda21uniform_and_transformIffPNS_17CUDAGeneratorImplEZZZNS4_18exponential_kernelIS7_EEvRNS_18TensorIteratorBaseEdT_ENKUlvE_clEvENKUlvE0_clEvEUlfE_EEvSA_T1_T2_EUlP24curandStatePhilox4_32_10E_ZNS1_27distribution_nullary_kernelIff7double2S7_SJ_SE_EEvSA_SG_RKT3_T4_EUlifE0_EEvlNS_15PhiloxCudaStateESF_SG_ --------------------------
	.section	.nv.constant0._ZN2at6native65_GLOBAL__N__c0d6c1cb_32_DistributionExponentialKernel_cu_5881736643distribution_elementwise_grid_stride_kernelIfLi4EZNS0_9templates4cuda21uniform_and_transformIffPNS_17CUDAGeneratorImplEZZZNS4_18exponential_kernelIS7_EEvRNS_18TensorIteratorBaseEdT_ENKUlvE_clEvENKUlvE0_clEvEUlfE_EEvSA_T1_T2_EUlP24curandStatePhilox4_32_10E_ZNS1_27distribution_nullary_kernelIff7double2S7_SJ_SE_EEvSA_SG_RKT3_T4_EUlifE0_EEvlNS_15PhiloxCudaStateESF_SG_,"a",@progbits
	.sectionflags	@""
	.align	4
.nv.constant0._ZN2at6native65_GLOBAL__N__c0d6c1cb_32_DistributionExponentialKernel_cu_5881736643distribution_elementwise_grid_stride_kernelIfLi4EZNS0_9templates4cuda21uniform_and_transformIffPNS_17CUDAGeneratorImplEZZZNS4_18exponential_kernelIS7_EEvRNS_18TensorIteratorBaseEdT_ENKUlvE_clEvENKUlvE0_clEvEUlfE_EEvSA_T1_T2_EUlP24curandStatePhilox4_32_10E_ZNS1_27distribution_nullary_kernelIff7double2S7_SJ_SE_EEvSA_SG_RKT3_T4_EUlifE0_EEvlNS_15PhiloxCudaStateESF_SG_:
	.zero		992


//--------------------- .nv.constant0._ZN2at6native65_GLOBAL__N__c0d6c1cb_32_DistributionExponentialKernel_cu_5881736643distribution_elementwise_grid_stride_kernelIfLi4EZNS0_9templates4cuda21uniform_and_transformIffPNS_17CUDAGeneratorImplEZZZNS4_18exponential_kernelIS7_EEvRNS_18TensorIteratorBaseEdT_ENKUlvE_clEvENKUlvE0_clEvEUlfE_EEvSA_T1_T2_EUlP24curandStatePhilox4_32_10E_ZNS1_27distribution_nullary_kernelIff7double2S7_SJ_SE_EEvSA_SG_RKT3_T4_EUlifE_EEvlNS_15PhiloxCudaStateESF_SG_ --------------------------
	.section	.nv.constant0._ZN2at6native65_GLOBAL__N__c0d6c1cb_32_DistributionExponentialKernel_cu_5881736643distribution_elementwise_grid_stride_kernelIfLi4EZNS0_9templates4cuda21uniform_and_transformIffPNS_17CUDAGeneratorImplEZZZNS4_18exponential_kernelIS7_EEvRNS_18TensorIteratorBaseEdT_ENKUlvE_clEvENKUlvE0_clEvEUlfE_EEvSA_T1_T2_EUlP24curandStatePhilox4_32_10E_ZNS1_27distribution_nullary_kernelIff7double2S7_SJ_SE_EEvSA_SG_RKT3_T4_EUlifE_EEvlNS_15PhiloxCudaStateESF_SG_,"a",@progbits
	.sectionflags	@""
	.align	4
.nv.constant0._ZN2at6native65_GLOBAL__N__c0d6c1cb_32_DistributionExponentialKernel_cu_5881736643distribution_elementwise_grid_stride_kernelIfLi4EZNS0_9templates4cuda21uniform_and_transformIffPNS_17CUDAGeneratorImplEZZZNS4_18exponential_kernelIS7_EEvRNS_18TensorIteratorBaseEdT_ENKUlvE_clEvENKUlvE0_clEvEUlfE_EEvSA_T1_T2_EUlP24curandStatePhilox4_32_10E_ZNS1_27distribution_nullary_kernelIff7double2S7_SJ_SE_EEvSA_SG_RKT3_T4_EUlifE_EEvlNS_15PhiloxCudaStateESF_SG_:
	.zero		584


//--------------------- .nv.constant0._ZN2at6native65_GLOBAL__N__c0d6c1cb_32_DistributionExponentialKernel_cu_5881736643distribution_elementwise_grid_stride_kernelIdLi2EZNS0_9templates4cuda21uniform_and_transformIddPNS_17CUDAGeneratorImplEZZZNS4_18exponential_kernelIS7_EEvRNS_18TensorIteratorBaseEdT_ENKUlvE_clEvENKUlvE_clEvEUldE_EEvSA_T1_T2_EUlP24curandStatePhilox4_32_10E0_ZNS1_27distribution_nullary_kernelIdd6float4S7_SJ_SE_EEvSA_SG_RKT3_T4_EUlidE0_EEvlNS_15PhiloxCudaStateESF_SG_ --------------------------
	.section	.nv.constant0._ZN2at6native65_GLOBAL__N__c0d6c1cb_32_DistributionExponentialKernel_cu_5881736643distribution_elementwise_grid_stride_kernelIdLi2EZNS0_9templates4cuda21uniform_and_transformIddPNS_17CUDAGeneratorImplEZZZNS4_18exponential_kernelIS7_EEvRNS_18TensorIteratorBaseEdT_ENKUlvE_clEvENKUlvE_clEvEUldE_EEvSA_T1_T2_EUlP24curandStatePhilox4_32_10E0_ZNS1_27distribution_nullary_kernelIdd6float4S7_SJ_SE_EEvSA_SG_RKT3_T4_EUlidE0_EEvlNS_15PhiloxCudaStateESF_SG_,"a",@progbits
	.sectionflags	@""
	.align	4
.nv.constant0._ZN2at6native65_GLOBAL__N__c0d6c1cb_32_DistributionExponentialKernel_cu_5881736643distribution_elementwise_grid_stride_kernelIdLi2EZNS0_9templates4cuda21uniform_and_transformIddPNS_17CUDAGeneratorImplEZZZNS4_18exponential_kernelIS7_EEvRNS_18TensorIteratorBaseEdT_ENKUlvE_clEvENKUlvE_clEvEUldE_EEvSA_T1_T2_EUlP24curandStatePhilox4_32_10E0_ZNS1_27distribution_nullary_kernelIdd6float4S7_SJ_SE_EEvSA_SG_RKT3_T4_EUlidE0_EEvlNS_15PhiloxCudaStateESF_SG_:
	.zero		992


//--------------------- .nv.constant0._ZN2at6native65_GLOBAL__N__c0d6c1cb_32_DistributionExponentialKernel_cu_5881736643distribution_elementwise_grid_stride_kernelIdLi2EZNS0_9templates4cuda21uniform_and_transformIddPNS_17CUDAGeneratorImplEZZZNS4_18exponential_kernelIS7_EEvRNS_18TensorIteratorBaseEdT_ENKUlvE_clEvENKUlvE_clEvEUldE_EEvSA_T1_T2_EUlP24curandStatePhilox4_32_10E0_ZNS1_27distribution_nullary_kernelIdd6float4S7_SJ_SE_EEvSA_SG_RKT3_T4_EUlidE_EEvlNS_15PhiloxCudaStateESF_SG_ --------------------------
	.section	.nv.constant0._ZN2at6native65_GLOBAL__N__c0d6c1cb_32_DistributionExponentialKernel_cu_5881736643distribution_elementwise_grid_stride_kernelIdLi2EZNS0_9templates4cuda21uniform_and_transformIddPNS_17CUDAGeneratorImplEZZZNS4_18exponential_kernelIS7_EEvRNS_18TensorIteratorBaseEdT_ENKUlvE_clEvENKUlvE_clEvEUldE_EEvSA_T1_T2_EUlP24curandStatePhilox4_32_10E0_ZNS1_27distribution_nullary_kernelIdd6float4S7_SJ_SE_EEvSA_SG_RKT3_T4_EUlidE_EEvlNS_15PhiloxCudaStateESF_SG_,"a",@progbits
	.sectionflags	@""
	.align	4
.nv.constant0._ZN2at6native65_GLOBAL__N__c0d6c1cb_32_DistributionExponentialKernel_cu_5881736643distribution_elementwise_grid_stride_kernelIdLi2EZNS0_9templates4cuda21uniform_and_transformIddPNS_17CUDAGeneratorImplEZZZNS4_18exponential_kernelIS7_EEvRNS_18TensorIteratorBaseEdT_ENKUlvE_clEvENKUlvE_clEvEUldE_EEvSA_T1_T2_EUlP24curandStatePhilox4_32_10E0_ZNS1_27distribution_nullary_kernelIdd6float4S7_SJ_SE_EEvSA_SG_RKT3_T4_EUlidE_EEvlNS_15PhiloxCudaStateESF_SG_:
	.zero		592


//--------------------- .nv.constant0._ZN2at6native65_GLOBAL__N__c0d6c1cb_32_DistributionExponentialKernel_cu_5881736643distribution_elementwise_grid_stride_kernelIdLi2EZNS0_9templates4cuda21uniform_and_transformIddPNS_17CUDAGeneratorImplEZZZNS4_18exponential_kernelIS7_EEvRNS_18TensorIteratorBaseEdT_ENKUlvE_clEvENKUlvE_clEvEUldE_EEvSA_T1_T2_EUlP24curandStatePhilox4_32_10E_ZNS1_27distribution_nullary_kernelIdd7double2S7_SJ_SE_EEvSA_SG_RKT3_T4_EUlidE0_EEvlNS_15PhiloxCudaStateESF_SG_ --------------------------
	.section	.nv.constant0._ZN2at6native65_GLOBAL__N__c0d6c1cb_32_DistributionExponentialKernel_cu_5881736643distribution_elementwise_grid_stride_kernelIdLi2EZNS0_9templates4cuda21uniform_and_transformIddPNS_17CUDAGeneratorImplEZZZNS4_18exponential_kernelIS7_EEvRNS_18TensorIteratorBaseEdT_ENKUlvE_clEvENKUlvE_clEvEUldE_EEvSA_T1_T2_EUlP24curandStatePhilox4_32_10E_ZNS1_27distribution_nullary_kernelIdd7double2S7_SJ_SE_EEvSA_SG_RKT3_T4_EUlidE0_EEvlNS_15PhiloxCudaStateESF_SG_,"a",@progbits
	.sectionflags	@""
	.align	4
.nv.constant0._ZN2at6native65_GLOBAL__N__c0d6c1cb_32_DistributionExponentialKernel_cu_5881736643distribution_elementwise_grid_stride_kernelIdLi2EZNS0_9templates4cuda21uniform_and_transformIddPNS_17CUDAGeneratorImplEZZZNS4_18exponential_kernelIS7_EEvRNS_18TensorIteratorBaseEdT_ENKUlvE_clEvENKUlvE_clEvEUldE_EEvSA_T1_T2_EUlP24curandStatePhilox4_32_10E_ZNS1_27distribution_nullary_kernelIdd7double2S7_SJ_SE_EEvSA_SG_RKT3_T4_EUlidE0_EEvlNS_15PhiloxCudaStateESF_SG_:
	.zero		992


//--------------------- .nv.constant0._ZN2at6native65_GLOBAL__N__c0d6c1cb_32_DistributionExponentialKernel_cu_5881736643distribution_elementwise_grid_stride_kernelIdLi2EZNS0_9templates4cuda21uniform_and_transformIddPNS_17CUDAGeneratorImplEZZZNS4_18exponential_kernelIS7_EEvRNS_18TensorIteratorBaseEdT_ENKUlvE_clEvENKUlvE_clEvEUldE_EEvSA_T1_T2_EUlP24curandStatePhilox4_32_10E_ZNS1_27distribution_nullary_kernelIdd7double2S7_SJ_SE_EEvSA_SG_RKT3_T4_EUlidE_EEvlNS_15PhiloxCudaStateESF_SG_ --------------------------
	.section	.nv.constant0._ZN2at6native65_GLOBAL__N__c0d6c1cb_32_DistributionExponentialKernel_cu_5881736643distribution_elementwise_grid_stride_kernelIdLi2EZNS0_9templates4cuda21uniform_and_transformIddPNS_17CUDAGeneratorImplEZZZNS4_18exponential_kernelIS7_EEvRNS_18TensorIteratorBaseEdT_ENKUlvE_clEvENKUlvE_clEvEUldE_EEvSA_T1_T2_EUlP24curandStatePhilox4_32_10E_ZNS1_27distribution_nullary_kernelIdd7double2S7_SJ_SE_EEvSA_SG_RKT3_T4_EUlidE_EEvlNS_15PhiloxCudaStateESF_SG_,"a",@progbits
	.sectionflags	@""
	.align	4
.nv.constant0._ZN2at6native65_GLOBAL__N__c0d6c1cb_32_DistributionExponentialKernel_cu_5881736643distribution_elementwise_grid_stride_kernelIdLi2EZNS0_9templates4cuda21uniform_and_transformIddPNS_17CUDAGeneratorImplEZZZNS4_18exponential_kernelIS7_EEvRNS_18TensorIteratorBaseEdT_ENKUlvE_clEvENKUlvE_clEvEUldE_EEvSA_T1_T2_EUlP24curandStatePhilox4_32_10E_ZNS1_27distribution_nullary_kernelIdd7double2S7_SJ_SE_EEvSA_SG_RKT3_T4_EUlidE_EEvlNS_15PhiloxCudaStateESF_SG_:
	.zero		592


//--------------------- SYMBOLS --------------------------

	.type		.nv.reservedSmem.offset0,@object
	.size		.nv.reservedSmem.offset0,0x4
